//
// Generated by NVIDIA NVVM Compiler
//
// Compiler Build ID: CL-36424714
// Cuda compilation tools, release 13.0, V13.0.88
// Based on NVVM 20.0.0
//

.version 9.0
.target sm_100
.address_size 64

	// .globl	_Z26facet2facet_conv3d_forwardiiiiPKiPKfS2_S2_Pf
.extern .shared .align 16 .b8 gradPerBlock[];

.visible .entry _Z26facet2facet_conv3d_forwardiiiiPKiPKfS2_S2_Pf(
	.param .u32 _Z26facet2facet_conv3d_forwardiiiiPKiPKfS2_S2_Pf_param_0,
	.param .u32 _Z26facet2facet_conv3d_forwardiiiiPKiPKfS2_S2_Pf_param_1,
	.param .u32 _Z26facet2facet_conv3d_forwardiiiiPKiPKfS2_S2_Pf_param_2,
	.param .u32 _Z26facet2facet_conv3d_forwardiiiiPKiPKfS2_S2_Pf_param_3,
	.param .u64 .ptr .align 1 _Z26facet2facet_conv3d_forwardiiiiPKiPKfS2_S2_Pf_param_4,
	.param .u64 .ptr .align 1 _Z26facet2facet_conv3d_forwardiiiiPKiPKfS2_S2_Pf_param_5,
	.param .u64 .ptr .align 1 _Z26facet2facet_conv3d_forwardiiiiPKiPKfS2_S2_Pf_param_6,
	.param .u64 .ptr .align 1 _Z26facet2facet_conv3d_forwardiiiiPKiPKfS2_S2_Pf_param_7,
	.param .u64 .ptr .align 1 _Z26facet2facet_conv3d_forwardiiiiPKiPKfS2_S2_Pf_param_8
)
{
	.reg .pred 	%p<24>;
	.reg .b32 	%r<79>;
	.reg .b32 	%f<156>;
	.reg .b64 	%rd<48>;

	ld.param.u32 	%r45, [_Z26facet2facet_conv3d_forwardiiiiPKiPKfS2_S2_Pf_param_0];
	ld.param.u32 	%r42, [_Z26facet2facet_conv3d_forwardiiiiPKiPKfS2_S2_Pf_param_1];
	ld.param.u32 	%r43, [_Z26facet2facet_conv3d_forwardiiiiPKiPKfS2_S2_Pf_param_2];
	ld.param.u32 	%r44, [_Z26facet2facet_conv3d_forwardiiiiPKiPKfS2_S2_Pf_param_3];
	ld.param.u64 	%rd14, [_Z26facet2facet_conv3d_forwardiiiiPKiPKfS2_S2_Pf_param_4];
	ld.param.u64 	%rd15, [_Z26facet2facet_conv3d_forwardiiiiPKiPKfS2_S2_Pf_param_5];
	ld.param.u64 	%rd16, [_Z26facet2facet_conv3d_forwardiiiiPKiPKfS2_S2_Pf_param_6];
	ld.param.u64 	%rd17, [_Z26facet2facet_conv3d_forwardiiiiPKiPKfS2_S2_Pf_param_7];
	ld.param.u64 	%rd13, [_Z26facet2facet_conv3d_forwardiiiiPKiPKfS2_S2_Pf_param_8];
	cvta.to.global.u64 	%rd1, %rd17;
	cvta.to.global.u64 	%rd2, %rd15;
	cvta.to.global.u64 	%rd3, %rd16;
	cvta.to.global.u64 	%rd4, %rd14;
	mov.u32 	%r46, %ctaid.x;
	mov.u32 	%r47, %ntid.x;
	mov.u32 	%r48, %tid.x;
	mad.lo.s32 	%r1, %r46, %r47, %r48;
	div.s32 	%r2, %r1, %r44;
	setp.ge.s32 	%p1, %r2, %r45;
	@%p1 bra 	$L__BB0_32;
	mul.wide.s32 	%rd18, %r2, 4;
	add.s64 	%rd19, %rd4, %rd18;
	ld.global.u32 	%r3, [%rd19];
	setp.lt.s32 	%p2, %r2, 1;
	mov.b32 	%r67, 0;
	@%p2 bra 	$L__BB0_3;
	add.s32 	%r50, %r2, -1;
	mul.wide.u32 	%rd20, %r50, 4;
	add.s64 	%rd21, %rd4, %rd20;
	ld.global.u32 	%r67, [%rd21];
$L__BB0_3:
	sub.s32 	%r6, %r3, %r67;
	setp.lt.s32 	%p3, %r43, 1;
	@%p3 bra 	$L__BB0_32;
	rem.s32 	%r7, %r1, %r44;
	setp.lt.s32 	%p4, %r42, 1;
	cvt.rn.f32.s32 	%f1, %r6;
	mad.lo.s32 	%r51, %r2, %r44, %r7;
	cvta.to.global.u64 	%rd22, %rd13;
	mul.wide.s32 	%rd23, %r51, 4;
	add.s64 	%rd5, %rd22, %rd23;
	@%p4 bra 	$L__BB0_23;
	and.b32  	%r8, %r42, 15;
	and.b32  	%r9, %r42, 7;
	and.b32  	%r10, %r42, 2147483632;
	and.b32  	%r11, %r42, 3;
	neg.s32 	%r12, %r10;
	add.s64 	%rd6, %rd2, 32;
	add.s64 	%rd7, %rd1, 32;
	mul.lo.s32 	%r13, %r7, %r43;
	mov.b32 	%r68, 0;
$L__BB0_6:
	setp.lt.s32 	%p12, %r67, %r3;
	@%p12 bra 	$L__BB0_8;
$L__BB0_7:
	add.s32 	%r68, %r68, 1;
	setp.eq.s32 	%p23, %r68, %r43;
	@%p23 bra 	$L__BB0_32;
	bra.uni 	$L__BB0_6;
$L__BB0_8:
	add.s32 	%r56, %r68, %r13;
	mul.lo.s32 	%r16, %r56, %r42;
	ld.global.f32 	%f145, [%rd5];
	mov.u32 	%r69, %r67;
$L__BB0_9:
	setp.lt.u32 	%p13, %r42, 16;
	mul.lo.s32 	%r18, %r69, %r42;
	mov.f32 	%f153, 0f00000000;
	mov.b32 	%r74, 0;
	@%p13 bra 	$L__BB0_12;
	mov.f32 	%f153, 0f00000000;
	mov.u32 	%r70, %r16;
	mov.u32 	%r71, %r18;
	mov.u32 	%r72, %r12;
$L__BB0_11:
	.pragma "nounroll";
	mul.wide.s32 	%rd32, %r71, 4;
	add.s64 	%rd33, %rd6, %rd32;
	mul.wide.s32 	%rd34, %r70, 4;
	add.s64 	%rd35, %rd7, %rd34;
	ld.global.f32 	%f53, [%rd33+-32];
	ld.global.f32 	%f54, [%rd35+-32];
	fma.rn.f32 	%f55, %f53, %f54, %f153;
	ld.global.f32 	%f56, [%rd33+-28];
	ld.global.f32 	%f57, [%rd35+-28];
	fma.rn.f32 	%f58, %f56, %f57, %f55;
	ld.global.f32 	%f59, [%rd33+-24];
	ld.global.f32 	%f60, [%rd35+-24];
	fma.rn.f32 	%f61, %f59, %f60, %f58;
	ld.global.f32 	%f62, [%rd33+-20];
	ld.global.f32 	%f63, [%rd35+-20];
	fma.rn.f32 	%f64, %f62, %f63, %f61;
	ld.global.f32 	%f65, [%rd33+-16];
	ld.global.f32 	%f66, [%rd35+-16];
	fma.rn.f32 	%f67, %f65, %f66, %f64;
	ld.global.f32 	%f68, [%rd33+-12];
	ld.global.f32 	%f69, [%rd35+-12];
	fma.rn.f32 	%f70, %f68, %f69, %f67;
	ld.global.f32 	%f71, [%rd33+-8];
	ld.global.f32 	%f72, [%rd35+-8];
	fma.rn.f32 	%f73, %f71, %f72, %f70;
	ld.global.f32 	%f74, [%rd33+-4];
	ld.global.f32 	%f75, [%rd35+-4];
	fma.rn.f32 	%f76, %f74, %f75, %f73;
	ld.global.f32 	%f77, [%rd33];
	ld.global.f32 	%f78, [%rd35];
	fma.rn.f32 	%f79, %f77, %f78, %f76;
	ld.global.f32 	%f80, [%rd33+4];
	ld.global.f32 	%f81, [%rd35+4];
	fma.rn.f32 	%f82, %f80, %f81, %f79;
	ld.global.f32 	%f83, [%rd33+8];
	ld.global.f32 	%f84, [%rd35+8];
	fma.rn.f32 	%f85, %f83, %f84, %f82;
	ld.global.f32 	%f86, [%rd33+12];
	ld.global.f32 	%f87, [%rd35+12];
	fma.rn.f32 	%f88, %f86, %f87, %f85;
	ld.global.f32 	%f89, [%rd33+16];
	ld.global.f32 	%f90, [%rd35+16];
	fma.rn.f32 	%f91, %f89, %f90, %f88;
	ld.global.f32 	%f92, [%rd33+20];
	ld.global.f32 	%f93, [%rd35+20];
	fma.rn.f32 	%f94, %f92, %f93, %f91;
	ld.global.f32 	%f95, [%rd33+24];
	ld.global.f32 	%f96, [%rd35+24];
	fma.rn.f32 	%f97, %f95, %f96, %f94;
	ld.global.f32 	%f98, [%rd33+28];
	ld.global.f32 	%f99, [%rd35+28];
	fma.rn.f32 	%f153, %f98, %f99, %f97;
	add.s32 	%r72, %r72, 16;
	add.s32 	%r71, %r71, 16;
	add.s32 	%r70, %r70, 16;
	setp.ne.s32 	%p14, %r72, 0;
	mov.u32 	%r74, %r10;
	@%p14 bra 	$L__BB0_11;
$L__BB0_12:
	setp.eq.s32 	%p15, %r8, 0;
	@%p15 bra 	$L__BB0_22;
	add.s32 	%r58, %r8, -1;
	setp.lt.u32 	%p16, %r58, 7;
	@%p16 bra 	$L__BB0_15;
	add.s32 	%r59, %r74, %r18;
	mul.wide.s32 	%rd36, %r59, 4;
	add.s64 	%rd37, %rd2, %rd36;
	ld.global.f32 	%f101, [%rd37];
	add.s32 	%r60, %r16, %r74;
	mul.wide.s32 	%rd38, %r60, 4;
	add.s64 	%rd39, %rd1, %rd38;
	ld.global.f32 	%f102, [%rd39];
	fma.rn.f32 	%f103, %f101, %f102, %f153;
	ld.global.f32 	%f104, [%rd37+4];
	ld.global.f32 	%f105, [%rd39+4];
	fma.rn.f32 	%f106, %f104, %f105, %f103;
	ld.global.f32 	%f107, [%rd37+8];
	ld.global.f32 	%f108, [%rd39+8];
	fma.rn.f32 	%f109, %f107, %f108, %f106;
	ld.global.f32 	%f110, [%rd37+12];
	ld.global.f32 	%f111, [%rd39+12];
	fma.rn.f32 	%f112, %f110, %f111, %f109;
	ld.global.f32 	%f113, [%rd37+16];
	ld.global.f32 	%f114, [%rd39+16];
	fma.rn.f32 	%f115, %f113, %f114, %f112;
	ld.global.f32 	%f116, [%rd37+20];
	ld.global.f32 	%f117, [%rd39+20];
	fma.rn.f32 	%f118, %f116, %f117, %f115;
	ld.global.f32 	%f119, [%rd37+24];
	ld.global.f32 	%f120, [%rd39+24];
	fma.rn.f32 	%f121, %f119, %f120, %f118;
	ld.global.f32 	%f122, [%rd37+28];
	ld.global.f32 	%f123, [%rd39+28];
	fma.rn.f32 	%f153, %f122, %f123, %f121;
	add.s32 	%r74, %r74, 8;
$L__BB0_15:
	setp.eq.s32 	%p17, %r9, 0;
	@%p17 bra 	$L__BB0_22;
	add.s32 	%r61, %r9, -1;
	setp.lt.u32 	%p18, %r61, 3;
	@%p18 bra 	$L__BB0_18;
	add.s32 	%r62, %r74, %r18;
	mul.wide.s32 	%rd40, %r62, 4;
	add.s64 	%rd41, %rd2, %rd40;
	ld.global.f32 	%f125, [%rd41];
	add.s32 	%r63, %r16, %r74;
	mul.wide.s32 	%rd42, %r63, 4;
	add.s64 	%rd43, %rd1, %rd42;
	ld.global.f32 	%f126, [%rd43];
	fma.rn.f32 	%f127, %f125, %f126, %f153;
	ld.global.f32 	%f128, [%rd41+4];
	ld.global.f32 	%f129, [%rd43+4];
	fma.rn.f32 	%f130, %f128, %f129, %f127;
	ld.global.f32 	%f131, [%rd41+8];
	ld.global.f32 	%f132, [%rd43+8];
	fma.rn.f32 	%f133, %f131, %f132, %f130;
	ld.global.f32 	%f134, [%rd41+12];
	ld.global.f32 	%f135, [%rd43+12];
	fma.rn.f32 	%f153, %f134, %f135, %f133;
	add.s32 	%r74, %r74, 4;
$L__BB0_18:
	setp.eq.s32 	%p19, %r11, 0;
	@%p19 bra 	$L__BB0_22;
	setp.eq.s32 	%p20, %r11, 1;
	add.s32 	%r64, %r74, %r18;
	mul.wide.s32 	%rd44, %r64, 4;
	add.s64 	%rd8, %rd2, %rd44;
	ld.global.f32 	%f136, [%rd8];
	add.s32 	%r65, %r16, %r74;
	mul.wide.s32 	%rd45, %r65, 4;
	add.s64 	%rd9, %rd1, %rd45;
	ld.global.f32 	%f137, [%rd9];
	fma.rn.f32 	%f153, %f136, %f137, %f153;
	@%p20 bra 	$L__BB0_22;
	setp.eq.s32 	%p21, %r11, 2;
	ld.global.f32 	%f138, [%rd8+4];
	ld.global.f32 	%f139, [%rd9+4];
	fma.rn.f32 	%f153, %f138, %f139, %f153;
	@%p21 bra 	$L__BB0_22;
	ld.global.f32 	%f140, [%rd8+8];
	ld.global.f32 	%f141, [%rd9+8];
	fma.rn.f32 	%f153, %f140, %f141, %f153;
$L__BB0_22:
	mad.lo.s32 	%r66, %r69, %r43, %r68;
	mul.wide.s32 	%rd46, %r66, 4;
	add.s64 	%rd47, %rd3, %rd46;
	ld.global.f32 	%f142, [%rd47];
	mul.f32 	%f143, %f153, %f142;
	div.rn.f32 	%f144, %f143, %f1;
	add.f32 	%f145, %f145, %f144;
	st.global.f32 	[%rd5], %f145;
	add.s32 	%r69, %r69, 1;
	setp.eq.s32 	%p22, %r69, %r3;
	@%p22 bra 	$L__BB0_7;
	bra.uni 	$L__BB0_9;
$L__BB0_23:
	and.b32  	%r31, %r6, 3;
	mul.lo.s32 	%r32, %r67, %r43;
	add.s32 	%r33, %r67, 1;
	add.s32 	%r34, %r67, 2;
	add.s32 	%r35, %r67, 3;
	sub.s32 	%r36, %r67, %r3;
	mov.b32 	%r76, 0;
	mul.wide.u32 	%rd28, %r43, 4;
$L__BB0_24:
	setp.ge.s32 	%p5, %r67, %r3;
	@%p5 bra 	$L__BB0_31;
	setp.eq.s32 	%p6, %r31, 0;
	ld.global.f32 	%f154, [%rd5];
	mov.u32 	%r77, %r67;
	@%p6 bra 	$L__BB0_29;
	setp.eq.s32 	%p7, %r31, 1;
	add.s32 	%r53, %r32, %r76;
	mul.wide.s32 	%rd24, %r53, 4;
	add.s64 	%rd10, %rd3, %rd24;
	ld.global.f32 	%f26, [%rd10];
	mul.f32 	%f27, %f26, 0f00000000;
	div.rn.f32 	%f28, %f27, %f1;
	add.f32 	%f154, %f154, %f28;
	st.global.f32 	[%rd5], %f154;
	mov.u32 	%r77, %r33;
	@%p7 bra 	$L__BB0_29;
	setp.eq.s32 	%p8, %r31, 2;
	add.s64 	%rd12, %rd10, %rd28;
	ld.global.f32 	%f29, [%rd12];
	mul.f32 	%f30, %f29, 0f00000000;
	div.rn.f32 	%f31, %f30, %f1;
	add.f32 	%f154, %f154, %f31;
	st.global.f32 	[%rd5], %f154;
	mov.u32 	%r77, %r34;
	@%p8 bra 	$L__BB0_29;
	add.s64 	%rd25, %rd12, %rd28;
	ld.global.f32 	%f32, [%rd25];
	mul.f32 	%f33, %f32, 0f00000000;
	div.rn.f32 	%f34, %f33, %f1;
	add.f32 	%f154, %f154, %f34;
	st.global.f32 	[%rd5], %f154;
	mov.u32 	%r77, %r35;
$L__BB0_29:
	setp.gt.u32 	%p9, %r36, -4;
	@%p9 bra 	$L__BB0_31;
$L__BB0_30:
	mad.lo.s32 	%r54, %r77, %r43, %r76;
	mul.wide.s32 	%rd26, %r54, 4;
	add.s64 	%rd27, %rd3, %rd26;
	ld.global.f32 	%f35, [%rd27];
	mul.f32 	%f36, %f35, 0f00000000;
	div.rn.f32 	%f37, %f36, %f1;
	add.f32 	%f38, %f154, %f37;
	st.global.f32 	[%rd5], %f38;
	add.s64 	%rd29, %rd27, %rd28;
	ld.global.f32 	%f39, [%rd29];
	mul.f32 	%f40, %f39, 0f00000000;
	div.rn.f32 	%f41, %f40, %f1;
	add.f32 	%f42, %f38, %f41;
	st.global.f32 	[%rd5], %f42;
	add.s64 	%rd30, %rd29, %rd28;
	ld.global.f32 	%f43, [%rd30];
	mul.f32 	%f44, %f43, 0f00000000;
	div.rn.f32 	%f45, %f44, %f1;
	add.f32 	%f46, %f42, %f45;
	st.global.f32 	[%rd5], %f46;
	add.s64 	%rd31, %rd30, %rd28;
	ld.global.f32 	%f47, [%rd31];
	mul.f32 	%f48, %f47, 0f00000000;
	div.rn.f32 	%f49, %f48, %f1;
	add.f32 	%f154, %f46, %f49;
	st.global.f32 	[%rd5], %f154;
	add.s32 	%r77, %r77, 4;
	setp.ne.s32 	%p10, %r77, %r3;
	@%p10 bra 	$L__BB0_30;
$L__BB0_31:
	add.s32 	%r76, %r76, 1;
	setp.ne.s32 	%p11, %r76, %r43;
	@%p11 bra 	$L__BB0_24;
$L__BB0_32:
	ret;

}
	// .globl	_Z26facet2facet_input_backwardiiiiPKiPKfS2_S2_Pf
.visible .entry _Z26facet2facet_input_backwardiiiiPKiPKfS2_S2_Pf(
	.param .u32 _Z26facet2facet_input_backwardiiiiPKiPKfS2_S2_Pf_param_0,
	.param .u32 _Z26facet2facet_input_backwardiiiiPKiPKfS2_S2_Pf_param_1,
	.param .u32 _Z26facet2facet_input_backwardiiiiPKiPKfS2_S2_Pf_param_2,
	.param .u32 _Z26facet2facet_input_backwardiiiiPKiPKfS2_S2_Pf_param_3,
	.param .u64 .ptr .align 1 _Z26facet2facet_input_backwardiiiiPKiPKfS2_S2_Pf_param_4,
	.param .u64 .ptr .align 1 _Z26facet2facet_input_backwardiiiiPKiPKfS2_S2_Pf_param_5,
	.param .u64 .ptr .align 1 _Z26facet2facet_input_backwardiiiiPKiPKfS2_S2_Pf_param_6,
	.param .u64 .ptr .align 1 _Z26facet2facet_input_backwardiiiiPKiPKfS2_S2_Pf_param_7,
	.param .u64 .ptr .align 1 _Z26facet2facet_input_backwardiiiiPKiPKfS2_S2_Pf_param_8
)
{
	.reg .pred 	%p<26>;
	.reg .b32 	%r<102>;
	.reg .b32 	%f<180>;
	.reg .b64 	%rd<57>;

	ld.param.u32 	%r50, [_Z26facet2facet_input_backwardiiiiPKiPKfS2_S2_Pf_param_0];
	ld.param.u32 	%r48, [_Z26facet2facet_input_backwardiiiiPKiPKfS2_S2_Pf_param_2];
	ld.param.u32 	%r49, [_Z26facet2facet_input_backwardiiiiPKiPKfS2_S2_Pf_param_3];
	ld.param.u64 	%rd9, [_Z26facet2facet_input_backwardiiiiPKiPKfS2_S2_Pf_param_4];
	ld.param.u64 	%rd10, [_Z26facet2facet_input_backwardiiiiPKiPKfS2_S2_Pf_param_5];
	ld.param.u64 	%rd11, [_Z26facet2facet_input_backwardiiiiPKiPKfS2_S2_Pf_param_6];
	ld.param.u64 	%rd8, [_Z26facet2facet_input_backwardiiiiPKiPKfS2_S2_Pf_param_7];
	ld.param.u64 	%rd12, [_Z26facet2facet_input_backwardiiiiPKiPKfS2_S2_Pf_param_8];
	cvta.to.global.u64 	%rd1, %rd11;
	cvta.to.global.u64 	%rd2, %rd10;
	cvta.to.global.u64 	%rd3, %rd12;
	cvta.to.global.u64 	%rd4, %rd9;
	mov.u32 	%r51, %ctaid.x;
	mov.u32 	%r52, %ntid.x;
	mov.u32 	%r53, %tid.x;
	mad.lo.s32 	%r1, %r51, %r52, %r53;
	div.s32 	%r2, %r1, %r49;
	setp.ge.s32 	%p1, %r2, %r50;
	@%p1 bra 	$L__BB1_37;
	mul.wide.s32 	%rd13, %r2, 4;
	add.s64 	%rd14, %rd4, %rd13;
	ld.global.u32 	%r3, [%rd14];
	setp.lt.s32 	%p2, %r2, 1;
	mov.b32 	%r87, 0;
	@%p2 bra 	$L__BB1_3;
	add.s32 	%r55, %r2, -1;
	mul.wide.u32 	%rd15, %r55, 4;
	add.s64 	%rd16, %rd4, %rd15;
	ld.global.u32 	%r87, [%rd16];
$L__BB1_3:
	sub.s32 	%r6, %r3, %r87;
	setp.lt.s32 	%p3, %r48, 1;
	@%p3 bra 	$L__BB1_37;
	ld.param.u32 	%r79, [_Z26facet2facet_input_backwardiiiiPKiPKfS2_S2_Pf_param_1];
	rem.s32 	%r7, %r1, %r49;
	setp.lt.s32 	%p4, %r79, 1;
	mad.lo.s32 	%r56, %r2, %r49, %r7;
	cvta.to.global.u64 	%rd17, %rd8;
	mul.wide.s32 	%rd18, %r56, 4;
	add.s64 	%rd5, %rd17, %rd18;
	cvt.rn.f32.s32 	%f1, %r6;
	@%p4 bra 	$L__BB1_23;
	ld.param.u32 	%r80, [_Z26facet2facet_input_backwardiiiiPKiPKfS2_S2_Pf_param_1];
	and.b32  	%r8, %r80, 15;
	and.b32  	%r9, %r80, 7;
	and.b32  	%r10, %r80, 2147483632;
	mul.lo.s32 	%r11, %r7, %r48;
	mov.b32 	%r88, 0;
$L__BB1_6:
	setp.ge.s32 	%p14, %r87, %r3;
	@%p14 bra 	$L__BB1_22;
	ld.param.u32 	%r81, [_Z26facet2facet_input_backwardiiiiPKiPKfS2_S2_Pf_param_1];
	add.s32 	%r64, %r88, %r11;
	mul.lo.s32 	%r13, %r64, %r81;
	mov.u32 	%r89, %r87;
$L__BB1_8:
	ld.param.u32 	%r82, [_Z26facet2facet_input_backwardiiiiPKiPKfS2_S2_Pf_param_1];
	setp.lt.u32 	%p15, %r82, 16;
	mul.lo.s32 	%r16, %r89, %r82;
	mov.f32 	%f179, 0f00000000;
	mov.b32 	%r94, 0;
	@%p15 bra 	$L__BB1_11;
	ld.param.u32 	%r83, [_Z26facet2facet_input_backwardiiiiPKiPKfS2_S2_Pf_param_1];
	and.b32  	%r66, %r83, 2147483632;
	neg.s32 	%r92, %r66;
	mov.f32 	%f179, 0f00000000;
	mov.u32 	%r90, %r13;
	mov.u32 	%r91, %r16;
$L__BB1_10:
	.pragma "nounroll";
	mul.wide.s32 	%rd41, %r91, 4;
	add.s64 	%rd42, %rd2, %rd41;
	mul.wide.s32 	%rd43, %r90, 4;
	add.s64 	%rd44, %rd1, %rd43;
	ld.global.f32 	%f79, [%rd42];
	ld.global.f32 	%f80, [%rd44];
	fma.rn.f32 	%f81, %f79, %f80, %f179;
	ld.global.f32 	%f82, [%rd42+4];
	ld.global.f32 	%f83, [%rd44+4];
	fma.rn.f32 	%f84, %f82, %f83, %f81;
	ld.global.f32 	%f85, [%rd42+8];
	ld.global.f32 	%f86, [%rd44+8];
	fma.rn.f32 	%f87, %f85, %f86, %f84;
	ld.global.f32 	%f88, [%rd42+12];
	ld.global.f32 	%f89, [%rd44+12];
	fma.rn.f32 	%f90, %f88, %f89, %f87;
	ld.global.f32 	%f91, [%rd42+16];
	ld.global.f32 	%f92, [%rd44+16];
	fma.rn.f32 	%f93, %f91, %f92, %f90;
	ld.global.f32 	%f94, [%rd42+20];
	ld.global.f32 	%f95, [%rd44+20];
	fma.rn.f32 	%f96, %f94, %f95, %f93;
	ld.global.f32 	%f97, [%rd42+24];
	ld.global.f32 	%f98, [%rd44+24];
	fma.rn.f32 	%f99, %f97, %f98, %f96;
	ld.global.f32 	%f100, [%rd42+28];
	ld.global.f32 	%f101, [%rd44+28];
	fma.rn.f32 	%f102, %f100, %f101, %f99;
	ld.global.f32 	%f103, [%rd42+32];
	ld.global.f32 	%f104, [%rd44+32];
	fma.rn.f32 	%f105, %f103, %f104, %f102;
	ld.global.f32 	%f106, [%rd42+36];
	ld.global.f32 	%f107, [%rd44+36];
	fma.rn.f32 	%f108, %f106, %f107, %f105;
	ld.global.f32 	%f109, [%rd42+40];
	ld.global.f32 	%f110, [%rd44+40];
	fma.rn.f32 	%f111, %f109, %f110, %f108;
	ld.global.f32 	%f112, [%rd42+44];
	ld.global.f32 	%f113, [%rd44+44];
	fma.rn.f32 	%f114, %f112, %f113, %f111;
	ld.global.f32 	%f115, [%rd42+48];
	ld.global.f32 	%f116, [%rd44+48];
	fma.rn.f32 	%f117, %f115, %f116, %f114;
	ld.global.f32 	%f118, [%rd42+52];
	ld.global.f32 	%f119, [%rd44+52];
	fma.rn.f32 	%f120, %f118, %f119, %f117;
	ld.global.f32 	%f121, [%rd42+56];
	ld.global.f32 	%f122, [%rd44+56];
	fma.rn.f32 	%f123, %f121, %f122, %f120;
	ld.global.f32 	%f124, [%rd42+60];
	ld.global.f32 	%f125, [%rd44+60];
	fma.rn.f32 	%f179, %f124, %f125, %f123;
	add.s32 	%r92, %r92, 16;
	add.s32 	%r91, %r91, 16;
	add.s32 	%r90, %r90, 16;
	setp.ne.s32 	%p16, %r92, 0;
	mov.u32 	%r94, %r10;
	@%p16 bra 	$L__BB1_10;
$L__BB1_11:
	setp.eq.s32 	%p17, %r8, 0;
	@%p17 bra 	$L__BB1_21;
	add.s32 	%r67, %r8, -1;
	setp.lt.u32 	%p18, %r67, 7;
	@%p18 bra 	$L__BB1_14;
	add.s32 	%r68, %r94, %r16;
	mul.wide.s32 	%rd45, %r68, 4;
	add.s64 	%rd46, %rd2, %rd45;
	ld.global.f32 	%f127, [%rd46];
	add.s32 	%r69, %r13, %r94;
	mul.wide.s32 	%rd47, %r69, 4;
	add.s64 	%rd48, %rd1, %rd47;
	ld.global.f32 	%f128, [%rd48];
	fma.rn.f32 	%f129, %f127, %f128, %f179;
	ld.global.f32 	%f130, [%rd46+4];
	ld.global.f32 	%f131, [%rd48+4];
	fma.rn.f32 	%f132, %f130, %f131, %f129;
	ld.global.f32 	%f133, [%rd46+8];
	ld.global.f32 	%f134, [%rd48+8];
	fma.rn.f32 	%f135, %f133, %f134, %f132;
	ld.global.f32 	%f136, [%rd46+12];
	ld.global.f32 	%f137, [%rd48+12];
	fma.rn.f32 	%f138, %f136, %f137, %f135;
	ld.global.f32 	%f139, [%rd46+16];
	ld.global.f32 	%f140, [%rd48+16];
	fma.rn.f32 	%f141, %f139, %f140, %f138;
	ld.global.f32 	%f142, [%rd46+20];
	ld.global.f32 	%f143, [%rd48+20];
	fma.rn.f32 	%f144, %f142, %f143, %f141;
	ld.global.f32 	%f145, [%rd46+24];
	ld.global.f32 	%f146, [%rd48+24];
	fma.rn.f32 	%f147, %f145, %f146, %f144;
	ld.global.f32 	%f148, [%rd46+28];
	ld.global.f32 	%f149, [%rd48+28];
	fma.rn.f32 	%f179, %f148, %f149, %f147;
	add.s32 	%r94, %r94, 8;
$L__BB1_14:
	setp.eq.s32 	%p19, %r9, 0;
	@%p19 bra 	$L__BB1_21;
	add.s32 	%r70, %r9, -1;
	setp.lt.u32 	%p20, %r70, 3;
	@%p20 bra 	$L__BB1_17;
	add.s32 	%r71, %r94, %r16;
	mul.wide.s32 	%rd49, %r71, 4;
	add.s64 	%rd50, %rd2, %rd49;
	ld.global.f32 	%f151, [%rd50];
	add.s32 	%r72, %r13, %r94;
	mul.wide.s32 	%rd51, %r72, 4;
	add.s64 	%rd52, %rd1, %rd51;
	ld.global.f32 	%f152, [%rd52];
	fma.rn.f32 	%f153, %f151, %f152, %f179;
	ld.global.f32 	%f154, [%rd50+4];
	ld.global.f32 	%f155, [%rd52+4];
	fma.rn.f32 	%f156, %f154, %f155, %f153;
	ld.global.f32 	%f157, [%rd50+8];
	ld.global.f32 	%f158, [%rd52+8];
	fma.rn.f32 	%f159, %f157, %f158, %f156;
	ld.global.f32 	%f160, [%rd50+12];
	ld.global.f32 	%f161, [%rd52+12];
	fma.rn.f32 	%f179, %f160, %f161, %f159;
	add.s32 	%r94, %r94, 4;
$L__BB1_17:
	ld.param.u32 	%r84, [_Z26facet2facet_input_backwardiiiiPKiPKfS2_S2_Pf_param_1];
	and.b32  	%r73, %r84, 3;
	setp.eq.s32 	%p21, %r73, 0;
	@%p21 bra 	$L__BB1_21;
	ld.param.u32 	%r85, [_Z26facet2facet_input_backwardiiiiPKiPKfS2_S2_Pf_param_1];
	and.b32  	%r74, %r85, 3;
	setp.eq.s32 	%p22, %r74, 1;
	add.s32 	%r75, %r94, %r16;
	mul.wide.s32 	%rd53, %r75, 4;
	add.s64 	%rd6, %rd2, %rd53;
	ld.global.f32 	%f162, [%rd6];
	add.s32 	%r76, %r13, %r94;
	mul.wide.s32 	%rd54, %r76, 4;
	add.s64 	%rd7, %rd1, %rd54;
	ld.global.f32 	%f163, [%rd7];
	fma.rn.f32 	%f179, %f162, %f163, %f179;
	@%p22 bra 	$L__BB1_21;
	ld.param.u32 	%r86, [_Z26facet2facet_input_backwardiiiiPKiPKfS2_S2_Pf_param_1];
	and.b32  	%r77, %r86, 3;
	setp.eq.s32 	%p23, %r77, 2;
	ld.global.f32 	%f164, [%rd6+4];
	ld.global.f32 	%f165, [%rd7+4];
	fma.rn.f32 	%f179, %f164, %f165, %f179;
	@%p23 bra 	$L__BB1_21;
	ld.global.f32 	%f166, [%rd6+8];
	ld.global.f32 	%f167, [%rd7+8];
	fma.rn.f32 	%f179, %f166, %f167, %f179;
$L__BB1_21:
	ld.global.f32 	%f168, [%rd5];
	mul.f32 	%f169, %f179, %f168;
	div.rn.f32 	%f170, %f169, %f1;
	mad.lo.s32 	%r78, %r89, %r48, %r88;
	mul.wide.s32 	%rd55, %r78, 4;
	add.s64 	%rd56, %rd3, %rd55;
	atom.global.add.f32 	%f171, [%rd56], %f170;
	add.s32 	%r89, %r89, 1;
	setp.eq.s32 	%p24, %r89, %r3;
	@%p24 bra 	$L__BB1_22;
	bra.uni 	$L__BB1_8;
$L__BB1_22:
	add.s32 	%r88, %r88, 1;
	setp.eq.s32 	%p25, %r88, %r48;
	@%p25 bra 	$L__BB1_37;
	bra.uni 	$L__BB1_6;
$L__BB1_23:
	and.b32  	%r30, %r6, 7;
	add.s32 	%r31, %r30, -1;
	and.b32  	%r32, %r6, 3;
	sub.s32 	%r33, %r87, %r3;
	and.b32  	%r34, %r6, -8;
	and.b32  	%r35, %r6, 1;
	mov.b32 	%r96, 0;
	mul.wide.u32 	%rd37, %r48, 4;
$L__BB1_24:
	setp.ge.s32 	%p5, %r87, %r3;
	@%p5 bra 	$L__BB1_36;
	setp.gt.u32 	%p6, %r33, -8;
	mov.u32 	%r99, %r87;
	@%p6 bra 	$L__BB1_28;
	mov.b32 	%r98, 0;
	mov.u32 	%r99, %r87;
$L__BB1_27:
	.pragma "nounroll";
	ld.global.f32 	%f16, [%rd5];
	mul.f32 	%f17, %f16, 0f00000000;
	div.rn.f32 	%f18, %f17, %f1;
	mad.lo.s32 	%r59, %r99, %r48, %r96;
	mul.wide.s32 	%rd19, %r59, 4;
	add.s64 	%rd20, %rd3, %rd19;
	atom.global.add.f32 	%f19, [%rd20], %f18;
	ld.global.f32 	%f20, [%rd5];
	mul.f32 	%f21, %f20, 0f00000000;
	div.rn.f32 	%f22, %f21, %f1;
	add.s64 	%rd22, %rd20, %rd37;
	atom.global.add.f32 	%f23, [%rd22], %f22;
	ld.global.f32 	%f24, [%rd5];
	mul.f32 	%f25, %f24, 0f00000000;
	div.rn.f32 	%f26, %f25, %f1;
	add.s64 	%rd23, %rd22, %rd37;
	atom.global.add.f32 	%f27, [%rd23], %f26;
	ld.global.f32 	%f28, [%rd5];
	mul.f32 	%f29, %f28, 0f00000000;
	div.rn.f32 	%f30, %f29, %f1;
	add.s64 	%rd24, %rd23, %rd37;
	atom.global.add.f32 	%f31, [%rd24], %f30;
	ld.global.f32 	%f32, [%rd5];
	mul.f32 	%f33, %f32, 0f00000000;
	div.rn.f32 	%f34, %f33, %f1;
	add.s64 	%rd25, %rd24, %rd37;
	atom.global.add.f32 	%f35, [%rd25], %f34;
	ld.global.f32 	%f36, [%rd5];
	mul.f32 	%f37, %f36, 0f00000000;
	div.rn.f32 	%f38, %f37, %f1;
	add.s64 	%rd26, %rd25, %rd37;
	atom.global.add.f32 	%f39, [%rd26], %f38;
	ld.global.f32 	%f40, [%rd5];
	mul.f32 	%f41, %f40, 0f00000000;
	div.rn.f32 	%f42, %f41, %f1;
	add.s64 	%rd27, %rd26, %rd37;
	atom.global.add.f32 	%f43, [%rd27], %f42;
	ld.global.f32 	%f44, [%rd5];
	mul.f32 	%f45, %f44, 0f00000000;
	div.rn.f32 	%f46, %f45, %f1;
	add.s64 	%rd28, %rd27, %rd37;
	atom.global.add.f32 	%f47, [%rd28], %f46;
	add.s32 	%r99, %r99, 8;
	add.s32 	%r98, %r98, 8;
	setp.ne.s32 	%p7, %r98, %r34;
	@%p7 bra 	$L__BB1_27;
$L__BB1_28:
	setp.eq.s32 	%p8, %r30, 0;
	@%p8 bra 	$L__BB1_36;
	setp.lt.u32 	%p9, %r31, 3;
	@%p9 bra 	$L__BB1_31;
	ld.global.f32 	%f48, [%rd5];
	mul.f32 	%f49, %f48, 0f00000000;
	div.rn.f32 	%f50, %f49, %f1;
	mad.lo.s32 	%r60, %r99, %r48, %r96;
	mul.wide.s32 	%rd29, %r60, 4;
	add.s64 	%rd30, %rd3, %rd29;
	atom.global.add.f32 	%f51, [%rd30], %f50;
	ld.global.f32 	%f52, [%rd5];
	mul.f32 	%f53, %f52, 0f00000000;
	div.rn.f32 	%f54, %f53, %f1;
	add.s64 	%rd32, %rd30, %rd37;
	atom.global.add.f32 	%f55, [%rd32], %f54;
	ld.global.f32 	%f56, [%rd5];
	mul.f32 	%f57, %f56, 0f00000000;
	div.rn.f32 	%f58, %f57, %f1;
	add.s64 	%rd33, %rd32, %rd37;
	atom.global.add.f32 	%f59, [%rd33], %f58;
	ld.global.f32 	%f60, [%rd5];
	mul.f32 	%f61, %f60, 0f00000000;
	div.rn.f32 	%f62, %f61, %f1;
	add.s64 	%rd34, %rd33, %rd37;
	atom.global.add.f32 	%f63, [%rd34], %f62;
	add.s32 	%r99, %r99, 4;
$L__BB1_31:
	setp.eq.s32 	%p10, %r32, 0;
	@%p10 bra 	$L__BB1_36;
	setp.eq.s32 	%p11, %r32, 1;
	@%p11 bra 	$L__BB1_34;
	ld.global.f32 	%f64, [%rd5];
	mul.f32 	%f65, %f64, 0f00000000;
	div.rn.f32 	%f66, %f65, %f1;
	mad.lo.s32 	%r61, %r99, %r48, %r96;
	mul.wide.s32 	%rd35, %r61, 4;
	add.s64 	%rd36, %rd3, %rd35;
	atom.global.add.f32 	%f67, [%rd36], %f66;
	ld.global.f32 	%f68, [%rd5];
	mul.f32 	%f69, %f68, 0f00000000;
	div.rn.f32 	%f70, %f69, %f1;
	add.s64 	%rd38, %rd36, %rd37;
	atom.global.add.f32 	%f71, [%rd38], %f70;
	add.s32 	%r99, %r99, 2;
$L__BB1_34:
	setp.eq.s32 	%p12, %r35, 0;
	@%p12 bra 	$L__BB1_36;
	ld.global.f32 	%f72, [%rd5];
	mul.f32 	%f73, %f72, 0f00000000;
	div.rn.f32 	%f74, %f73, %f1;
	mad.lo.s32 	%r62, %r99, %r48, %r96;
	mul.wide.s32 	%rd39, %r62, 4;
	add.s64 	%rd40, %rd3, %rd39;
	atom.global.add.f32 	%f75, [%rd40], %f74;
$L__BB1_36:
	add.s32 	%r96, %r96, 1;
	setp.ne.s32 	%p13, %r96, %r48;
	@%p13 bra 	$L__BB1_24;
$L__BB1_37:
	ret;

}
	// .globl	_Z27facet2facet_filter_backwardiiiiPKiPKfS2_S2_Pfii
.visible .entry _Z27facet2facet_filter_backwardiiiiPKiPKfS2_S2_Pfii(
	.param .u32 _Z27facet2facet_filter_backwardiiiiPKiPKfS2_S2_Pfii_param_0,
	.param .u32 _Z27facet2facet_filter_backwardiiiiPKiPKfS2_S2_Pfii_param_1,
	.param .u32 _Z27facet2facet_filter_backwardiiiiPKiPKfS2_S2_Pfii_param_2,
	.param .u32 _Z27facet2facet_filter_backwardiiiiPKiPKfS2_S2_Pfii_param_3,
	.param .u64 .ptr .align 1 _Z27facet2facet_filter_backwardiiiiPKiPKfS2_S2_Pfii_param_4,
	.param .u64 .ptr .align 1 _Z27facet2facet_filter_backwardiiiiPKiPKfS2_S2_Pfii_param_5,
	.param .u64 .ptr .align 1 _Z27facet2facet_filter_backwardiiiiPKiPKfS2_S2_Pfii_param_6,
	.param .u64 .ptr .align 1 _Z27facet2facet_filter_backwardiiiiPKiPKfS2_S2_Pfii_param_7,
	.param .u64 .ptr .align 1 _Z27facet2facet_filter_backwardiiiiPKiPKfS2_S2_Pfii_param_8,
	.param .u32 _Z27facet2facet_filter_backwardiiiiPKiPKfS2_S2_Pfii_param_9,
	.param .u32 _Z27facet2facet_filter_backwardiiiiPKiPKfS2_S2_Pfii_param_10
)
{
	.reg .pred 	%p<22>;
	.reg .b32 	%r<92>;
	.reg .b32 	%f<103>;
	.reg .b64 	%rd<63>;

	ld.param.u32 	%r46, [_Z27facet2facet_filter_backwardiiiiPKiPKfS2_S2_Pfii_param_0];
	ld.param.u32 	%r47, [_Z27facet2facet_filter_backwardiiiiPKiPKfS2_S2_Pfii_param_1];
	ld.param.u32 	%r48, [_Z27facet2facet_filter_backwardiiiiPKiPKfS2_S2_Pfii_param_2];
	ld.param.u32 	%r49, [_Z27facet2facet_filter_backwardiiiiPKiPKfS2_S2_Pfii_param_3];
	ld.param.u64 	%rd8, [_Z27facet2facet_filter_backwardiiiiPKiPKfS2_S2_Pfii_param_4];
	ld.param.u64 	%rd9, [_Z27facet2facet_filter_backwardiiiiPKiPKfS2_S2_Pfii_param_5];
	ld.param.u64 	%rd10, [_Z27facet2facet_filter_backwardiiiiPKiPKfS2_S2_Pfii_param_6];
	ld.param.u64 	%rd6, [_Z27facet2facet_filter_backwardiiiiPKiPKfS2_S2_Pfii_param_7];
	ld.param.u64 	%rd7, [_Z27facet2facet_filter_backwardiiiiPKiPKfS2_S2_Pfii_param_8];
	ld.param.u32 	%r50, [_Z27facet2facet_filter_backwardiiiiPKiPKfS2_S2_Pfii_param_9];
	ld.param.u32 	%r51, [_Z27facet2facet_filter_backwardiiiiPKiPKfS2_S2_Pfii_param_10];
	cvta.to.global.u64 	%rd1, %rd9;
	cvta.to.global.u64 	%rd2, %rd10;
	cvta.to.global.u64 	%rd3, %rd8;
	mov.u32 	%r91, %tid.x;
	setp.ge.s32 	%p1, %r91, %r50;
	@%p1 bra 	$L__BB2_3;
	mov.u32 	%r2, %ntid.x;
	mov.u32 	%r80, %r91;
$L__BB2_2:
	shl.b32 	%r52, %r80, 2;
	mov.u32 	%r53, gradPerBlock;
	add.s32 	%r54, %r53, %r52;
	mov.b32 	%r55, 0;
	st.shared.u32 	[%r54], %r55;
	add.s32 	%r80, %r80, %r2;
	setp.lt.s32 	%p2, %r80, %r50;
	@%p2 bra 	$L__BB2_2;
$L__BB2_3:
	bar.sync 	0;
	mov.u32 	%r56, %ctaid.x;
	mov.u32 	%r5, %ntid.x;
	mad.lo.s32 	%r6, %r56, %r5, %r91;
	div.s32 	%r7, %r6, %r49;
	setp.ge.s32 	%p3, %r7, %r46;
	@%p3 bra 	$L__BB2_26;
	mul.wide.s32 	%rd11, %r7, 4;
	add.s64 	%rd12, %rd3, %rd11;
	ld.global.u32 	%r8, [%rd12];
	setp.lt.s32 	%p4, %r7, 1;
	mov.b32 	%r81, 0;
	@%p4 bra 	$L__BB2_6;
	add.s32 	%r58, %r7, -1;
	mul.wide.u32 	%rd13, %r58, 4;
	add.s64 	%rd14, %rd3, %rd13;
	ld.global.u32 	%r81, [%rd14];
$L__BB2_6:
	sub.s32 	%r11, %r8, %r81;
	setp.lt.s32 	%p5, %r48, 1;
	@%p5 bra 	$L__BB2_26;
	rem.s32 	%r12, %r6, %r49;
	setp.lt.s32 	%p6, %r47, 1;
	mad.lo.s32 	%r59, %r7, %r49, %r12;
	cvta.to.global.u64 	%rd15, %rd6;
	mul.wide.s32 	%rd16, %r59, 4;
	add.s64 	%rd4, %rd15, %rd16;
	cvt.rn.f32.s32 	%f1, %r11;
	@%p6 bra 	$L__BB2_26;
	and.b32  	%r13, %r11, 7;
	and.b32  	%r14, %r11, 3;
	and.b32  	%r15, %r11, 1;
	mul.lo.s32 	%r16, %r81, %r47;
	shl.b32 	%r17, %r47, 3;
	mul.lo.s32 	%r18, %r81, %r48;
	shl.b32 	%r19, %r48, 3;
	and.b32  	%r61, %r11, -8;
	neg.s32 	%r20, %r61;
	add.s32 	%r21, %r51, %r50;
	mul.lo.s32 	%r22, %r12, %r48;
	mov.b32 	%r82, 0;
	mul.wide.u32 	%rd53, %r48, 4;
	mul.wide.u32 	%rd55, %r47, 4;
$L__BB2_9:
	add.s32 	%r63, %r82, %r22;
	mul.lo.s32 	%r24, %r63, %r47;
	mov.b32 	%r83, 0;
	add.s32 	%r27, %r18, %r82;
$L__BB2_10:
	add.s32 	%r26, %r24, %r83;
	setp.lt.s32 	%p7, %r26, %r51;
	setp.ge.s32 	%p8, %r26, %r21;
	or.pred  	%p9, %p7, %p8;
	@%p9 bra 	$L__BB2_24;
	setp.ge.s32 	%p10, %r81, %r8;
	mov.f32 	%f102, 0f00000000;
	@%p10 bra 	$L__BB2_23;
	sub.s32 	%r64, %r81, %r8;
	setp.gt.u32 	%p11, %r64, -8;
	ld.global.f32 	%f2, [%rd4];
	mov.f32 	%f102, 0f00000000;
	mov.u32 	%r88, %r81;
	@%p11 bra 	$L__BB2_15;
	add.s32 	%r86, %r16, %r83;
	mov.f32 	%f102, 0f00000000;
	mov.u32 	%r84, %r20;
	mov.u32 	%r85, %r27;
	mov.u32 	%r88, %r81;
$L__BB2_14:
	.pragma "nounroll";
	mul.wide.s32 	%rd17, %r85, 4;
	add.s64 	%rd18, %rd2, %rd17;
	ld.global.f32 	%f19, [%rd18];
	mul.f32 	%f20, %f2, %f19;
	div.rn.f32 	%f21, %f20, %f1;
	mul.wide.s32 	%rd19, %r86, 4;
	add.s64 	%rd20, %rd1, %rd19;
	ld.global.f32 	%f22, [%rd20];
	fma.rn.f32 	%f23, %f22, %f21, %f102;
	mul.wide.u32 	%rd21, %r48, 4;
	add.s64 	%rd22, %rd18, %rd21;
	ld.global.f32 	%f24, [%rd22];
	mul.f32 	%f25, %f2, %f24;
	div.rn.f32 	%f26, %f25, %f1;
	mul.wide.u32 	%rd23, %r47, 4;
	add.s64 	%rd24, %rd20, %rd23;
	ld.global.f32 	%f27, [%rd24];
	fma.rn.f32 	%f28, %f27, %f26, %f23;
	add.s64 	%rd25, %rd22, %rd21;
	ld.global.f32 	%f29, [%rd25];
	mul.f32 	%f30, %f2, %f29;
	div.rn.f32 	%f31, %f30, %f1;
	add.s64 	%rd26, %rd24, %rd23;
	ld.global.f32 	%f32, [%rd26];
	fma.rn.f32 	%f33, %f32, %f31, %f28;
	add.s64 	%rd27, %rd25, %rd21;
	ld.global.f32 	%f34, [%rd27];
	mul.f32 	%f35, %f2, %f34;
	div.rn.f32 	%f36, %f35, %f1;
	add.s64 	%rd28, %rd26, %rd23;
	ld.global.f32 	%f37, [%rd28];
	fma.rn.f32 	%f38, %f37, %f36, %f33;
	add.s64 	%rd29, %rd27, %rd21;
	ld.global.f32 	%f39, [%rd29];
	mul.f32 	%f40, %f2, %f39;
	div.rn.f32 	%f41, %f40, %f1;
	add.s64 	%rd30, %rd28, %rd23;
	ld.global.f32 	%f42, [%rd30];
	fma.rn.f32 	%f43, %f42, %f41, %f38;
	add.s64 	%rd31, %rd29, %rd21;
	ld.global.f32 	%f44, [%rd31];
	mul.f32 	%f45, %f2, %f44;
	div.rn.f32 	%f46, %f45, %f1;
	add.s64 	%rd32, %rd30, %rd23;
	ld.global.f32 	%f47, [%rd32];
	fma.rn.f32 	%f48, %f47, %f46, %f43;
	add.s64 	%rd33, %rd31, %rd21;
	ld.global.f32 	%f49, [%rd33];
	mul.f32 	%f50, %f2, %f49;
	div.rn.f32 	%f51, %f50, %f1;
	add.s64 	%rd34, %rd32, %rd23;
	ld.global.f32 	%f52, [%rd34];
	fma.rn.f32 	%f53, %f52, %f51, %f48;
	add.s64 	%rd35, %rd33, %rd21;
	ld.global.f32 	%f54, [%rd35];
	mul.f32 	%f55, %f2, %f54;
	div.rn.f32 	%f56, %f55, %f1;
	add.s64 	%rd36, %rd34, %rd23;
	ld.global.f32 	%f57, [%rd36];
	fma.rn.f32 	%f102, %f57, %f56, %f53;
	add.s32 	%r88, %r88, 8;
	add.s32 	%r86, %r86, %r17;
	add.s32 	%r85, %r85, %r19;
	add.s32 	%r84, %r84, 8;
	setp.ne.s32 	%p12, %r84, 0;
	@%p12 bra 	$L__BB2_14;
$L__BB2_15:
	setp.eq.s32 	%p13, %r13, 0;
	@%p13 bra 	$L__BB2_23;
	add.s32 	%r65, %r13, -1;
	setp.lt.u32 	%p14, %r65, 3;
	@%p14 bra 	$L__BB2_18;
	mad.lo.s32 	%r66, %r88, %r48, %r82;
	mul.wide.s32 	%rd37, %r66, 4;
	add.s64 	%rd38, %rd2, %rd37;
	ld.global.f32 	%f59, [%rd38];
	mul.f32 	%f60, %f2, %f59;
	div.rn.f32 	%f61, %f60, %f1;
	mad.lo.s32 	%r67, %r88, %r47, %r83;
	mul.wide.s32 	%rd39, %r67, 4;
	add.s64 	%rd40, %rd1, %rd39;
	ld.global.f32 	%f62, [%rd40];
	fma.rn.f32 	%f63, %f62, %f61, %f102;
	add.s64 	%rd42, %rd38, %rd53;
	ld.global.f32 	%f64, [%rd42];
	mul.f32 	%f65, %f2, %f64;
	div.rn.f32 	%f66, %f65, %f1;
	add.s64 	%rd44, %rd40, %rd55;
	ld.global.f32 	%f67, [%rd44];
	fma.rn.f32 	%f68, %f67, %f66, %f63;
	add.s64 	%rd45, %rd42, %rd53;
	ld.global.f32 	%f69, [%rd45];
	mul.f32 	%f70, %f2, %f69;
	div.rn.f32 	%f71, %f70, %f1;
	add.s64 	%rd46, %rd44, %rd55;
	ld.global.f32 	%f72, [%rd46];
	fma.rn.f32 	%f73, %f72, %f71, %f68;
	add.s64 	%rd47, %rd45, %rd53;
	ld.global.f32 	%f74, [%rd47];
	mul.f32 	%f75, %f2, %f74;
	div.rn.f32 	%f76, %f75, %f1;
	add.s64 	%rd48, %rd46, %rd55;
	ld.global.f32 	%f77, [%rd48];
	fma.rn.f32 	%f102, %f77, %f76, %f73;
	add.s32 	%r88, %r88, 4;
$L__BB2_18:
	setp.eq.s32 	%p15, %r14, 0;
	@%p15 bra 	$L__BB2_23;
	setp.eq.s32 	%p16, %r14, 1;
	@%p16 bra 	$L__BB2_21;
	mad.lo.s32 	%r68, %r88, %r48, %r82;
	mul.wide.s32 	%rd49, %r68, 4;
	add.s64 	%rd50, %rd2, %rd49;
	ld.global.f32 	%f79, [%rd50];
	mul.f32 	%f80, %f2, %f79;
	div.rn.f32 	%f81, %f80, %f1;
	mad.lo.s32 	%r69, %r88, %r47, %r83;
	mul.wide.s32 	%rd51, %r69, 4;
	add.s64 	%rd52, %rd1, %rd51;
	ld.global.f32 	%f82, [%rd52];
	fma.rn.f32 	%f83, %f82, %f81, %f102;
	add.s64 	%rd54, %rd50, %rd53;
	ld.global.f32 	%f84, [%rd54];
	mul.f32 	%f85, %f2, %f84;
	div.rn.f32 	%f86, %f85, %f1;
	add.s64 	%rd56, %rd52, %rd55;
	ld.global.f32 	%f87, [%rd56];
	fma.rn.f32 	%f102, %f87, %f86, %f83;
	add.s32 	%r88, %r88, 2;
$L__BB2_21:
	setp.eq.s32 	%p17, %r15, 0;
	@%p17 bra 	$L__BB2_23;
	mad.lo.s32 	%r70, %r88, %r48, %r82;
	mul.wide.s32 	%rd57, %r70, 4;
	add.s64 	%rd58, %rd2, %rd57;
	ld.global.f32 	%f88, [%rd58];
	mul.f32 	%f89, %f2, %f88;
	div.rn.f32 	%f90, %f89, %f1;
	mad.lo.s32 	%r71, %r88, %r47, %r83;
	mul.wide.s32 	%rd59, %r71, 4;
	add.s64 	%rd60, %rd1, %rd59;
	ld.global.f32 	%f91, [%rd60];
	fma.rn.f32 	%f102, %f91, %f90, %f102;
$L__BB2_23:
	sub.s32 	%r72, %r26, %r51;
	shl.b32 	%r73, %r72, 2;
	mov.u32 	%r74, gradPerBlock;
	add.s32 	%r75, %r74, %r73;
	atom.shared.add.f32 	%f92, [%r75], %f102;
$L__BB2_24:
	add.s32 	%r83, %r83, 1;
	setp.ne.s32 	%p18, %r83, %r47;
	@%p18 bra 	$L__BB2_10;
	add.s32 	%r82, %r82, 1;
	setp.ne.s32 	%p19, %r82, %r48;
	@%p19 bra 	$L__BB2_9;
$L__BB2_26:
	setp.ge.s32 	%p20, %r91, %r50;
	bar.sync 	0;
	@%p20 bra 	$L__BB2_29;
	cvta.to.global.u64 	%rd5, %rd7;
	mov.u32 	%r78, gradPerBlock;
$L__BB2_28:
	add.s32 	%r76, %r91, %r51;
	mul.wide.s32 	%rd61, %r76, 4;
	add.s64 	%rd62, %rd5, %rd61;
	shl.b32 	%r77, %r91, 2;
	add.s32 	%r79, %r78, %r77;
	ld.shared.f32 	%f93, [%r79];
	atom.global.add.f32 	%f94, [%rd62], %f93;
	add.s32 	%r91, %r91, %r5;
	setp.lt.s32 	%p21, %r91, %r50;
	@%p21 bra 	$L__BB2_28;
$L__BB2_29:
	ret;

}
	// .globl	_Z27vertex2facet_conv3d_forwardiiiPKiPKfS2_Pf
.visible .entry _Z27vertex2facet_conv3d_forwardiiiPKiPKfS2_Pf(
	.param .u32 _Z27vertex2facet_conv3d_forwardiiiPKiPKfS2_Pf_param_0,
	.param .u32 _Z27vertex2facet_conv3d_forwardiiiPKiPKfS2_Pf_param_1,
	.param .u32 _Z27vertex2facet_conv3d_forwardiiiPKiPKfS2_Pf_param_2,
	.param .u64 .ptr .align 1 _Z27vertex2facet_conv3d_forwardiiiPKiPKfS2_Pf_param_3,
	.param .u64 .ptr .align 1 _Z27vertex2facet_conv3d_forwardiiiPKiPKfS2_Pf_param_4,
	.param .u64 .ptr .align 1 _Z27vertex2facet_conv3d_forwardiiiPKiPKfS2_Pf_param_5,
	.param .u64 .ptr .align 1 _Z27vertex2facet_conv3d_forwardiiiPKiPKfS2_Pf_param_6
)
{
	.reg .pred 	%p<2>;
	.reg .b32 	%r<20>;
	.reg .b32 	%f<10>;
	.reg .b64 	%rd<24>;

	ld.param.u32 	%r6, [_Z27vertex2facet_conv3d_forwardiiiPKiPKfS2_Pf_param_0];
	ld.param.u32 	%r4, [_Z27vertex2facet_conv3d_forwardiiiPKiPKfS2_Pf_param_1];
	ld.param.u32 	%r5, [_Z27vertex2facet_conv3d_forwardiiiPKiPKfS2_Pf_param_2];
	ld.param.u64 	%rd1, [_Z27vertex2facet_conv3d_forwardiiiPKiPKfS2_Pf_param_3];
	ld.param.u64 	%rd2, [_Z27vertex2facet_conv3d_forwardiiiPKiPKfS2_Pf_param_4];
	ld.param.u64 	%rd3, [_Z27vertex2facet_conv3d_forwardiiiPKiPKfS2_Pf_param_5];
	ld.param.u64 	%rd4, [_Z27vertex2facet_conv3d_forwardiiiPKiPKfS2_Pf_param_6];
	mov.u32 	%r7, %ctaid.x;
	mov.u32 	%r8, %ntid.x;
	mov.u32 	%r9, %tid.x;
	mad.lo.s32 	%r1, %r7, %r8, %r9;
	mul.lo.s32 	%r2, %r5, %r4;
	div.s32 	%r3, %r1, %r2;
	setp.ge.s32 	%p1, %r3, %r6;
	@%p1 bra 	$L__BB3_2;
	rem.s32 	%r10, %r1, %r2;
	div.s32 	%r11, %r10, %r5;
	cvta.to.global.u64 	%rd5, %rd4;
	cvta.to.global.u64 	%rd6, %rd3;
	cvta.to.global.u64 	%rd7, %rd2;
	cvta.to.global.u64 	%rd8, %rd1;
	mul.lo.s32 	%r12, %r3, 3;
	mul.wide.s32 	%rd9, %r12, 4;
	add.s64 	%rd10, %rd8, %rd9;
	ld.global.u32 	%r13, [%rd10];
	ld.global.u32 	%r14, [%rd10+4];
	ld.global.u32 	%r15, [%rd10+8];
	mul.wide.s32 	%rd11, %r10, 4;
	add.s64 	%rd12, %rd6, %rd11;
	ld.global.f32 	%f1, [%rd12];
	mad.lo.s32 	%r16, %r13, %r4, %r11;
	mul.wide.s32 	%rd13, %r16, 4;
	add.s64 	%rd14, %rd7, %rd13;
	ld.global.f32 	%f2, [%rd14];
	fma.rn.f32 	%f3, %f1, %f2, 0f00000000;
	mul.wide.s32 	%rd15, %r2, 4;
	add.s64 	%rd16, %rd12, %rd15;
	ld.global.f32 	%f4, [%rd16];
	mad.lo.s32 	%r17, %r14, %r4, %r11;
	mul.wide.s32 	%rd17, %r17, 4;
	add.s64 	%rd18, %rd7, %rd17;
	ld.global.f32 	%f5, [%rd18];
	fma.rn.f32 	%f6, %f4, %f5, %f3;
	add.s64 	%rd19, %rd16, %rd15;
	ld.global.f32 	%f7, [%rd19];
	mad.lo.s32 	%r18, %r15, %r4, %r11;
	mul.wide.s32 	%rd20, %r18, 4;
	add.s64 	%rd21, %rd7, %rd20;
	ld.global.f32 	%f8, [%rd21];
	fma.rn.f32 	%f9, %f7, %f8, %f6;
	mad.lo.s32 	%r19, %r2, %r3, %r10;
	mul.wide.s32 	%rd22, %r19, 4;
	add.s64 	%rd23, %rd5, %rd22;
	st.global.f32 	[%rd23], %f9;
$L__BB3_2:
	ret;

}
	// .globl	_Z27vertex2facet_input_backwardiiiPKiPKfS2_Pf
.visible .entry _Z27vertex2facet_input_backwardiiiPKiPKfS2_Pf(
	.param .u32 _Z27vertex2facet_input_backwardiiiPKiPKfS2_Pf_param_0,
	.param .u32 _Z27vertex2facet_input_backwardiiiPKiPKfS2_Pf_param_1,
	.param .u32 _Z27vertex2facet_input_backwardiiiPKiPKfS2_Pf_param_2,
	.param .u64 .ptr .align 1 _Z27vertex2facet_input_backwardiiiPKiPKfS2_Pf_param_3,
	.param .u64 .ptr .align 1 _Z27vertex2facet_input_backwardiiiPKiPKfS2_Pf_param_4,
	.param .u64 .ptr .align 1 _Z27vertex2facet_input_backwardiiiPKiPKfS2_Pf_param_5,
	.param .u64 .ptr .align 1 _Z27vertex2facet_input_backwardiiiPKiPKfS2_Pf_param_6
)
{
	.reg .pred 	%p<2>;
	.reg .b32 	%r<20>;
	.reg .b32 	%f<13>;
	.reg .b64 	%rd<24>;

	ld.param.u32 	%r6, [_Z27vertex2facet_input_backwardiiiPKiPKfS2_Pf_param_0];
	ld.param.u32 	%r4, [_Z27vertex2facet_input_backwardiiiPKiPKfS2_Pf_param_1];
	ld.param.u32 	%r5, [_Z27vertex2facet_input_backwardiiiPKiPKfS2_Pf_param_2];
	ld.param.u64 	%rd1, [_Z27vertex2facet_input_backwardiiiPKiPKfS2_Pf_param_3];
	ld.param.u64 	%rd2, [_Z27vertex2facet_input_backwardiiiPKiPKfS2_Pf_param_4];
	ld.param.u64 	%rd3, [_Z27vertex2facet_input_backwardiiiPKiPKfS2_Pf_param_5];
	ld.param.u64 	%rd4, [_Z27vertex2facet_input_backwardiiiPKiPKfS2_Pf_param_6];
	mov.u32 	%r7, %ctaid.x;
	mov.u32 	%r8, %ntid.x;
	mov.u32 	%r9, %tid.x;
	mad.lo.s32 	%r1, %r7, %r8, %r9;
	mul.lo.s32 	%r2, %r5, %r4;
	div.s32 	%r3, %r1, %r2;
	setp.ge.s32 	%p1, %r3, %r6;
	@%p1 bra 	$L__BB4_2;
	rem.s32 	%r10, %r1, %r2;
	div.s32 	%r11, %r10, %r5;
	cvta.to.global.u64 	%rd5, %rd2;
	cvta.to.global.u64 	%rd6, %rd4;
	cvta.to.global.u64 	%rd7, %rd3;
	cvta.to.global.u64 	%rd8, %rd1;
	mul.lo.s32 	%r12, %r3, 3;
	mul.wide.s32 	%rd9, %r12, 4;
	add.s64 	%rd10, %rd8, %rd9;
	ld.global.u32 	%r13, [%rd10];
	ld.global.u32 	%r14, [%rd10+4];
	ld.global.u32 	%r15, [%rd10+8];
	mad.lo.s32 	%r16, %r2, %r3, %r10;
	mul.wide.s32 	%rd11, %r16, 4;
	add.s64 	%rd12, %rd7, %rd11;
	mad.lo.s32 	%r17, %r13, %r4, %r11;
	mul.wide.s32 	%rd13, %r17, 4;
	add.s64 	%rd14, %rd6, %rd13;
	ld.global.f32 	%f1, [%rd12];
	mul.wide.s32 	%rd15, %r10, 4;
	add.s64 	%rd16, %rd5, %rd15;
	ld.global.f32 	%f2, [%rd16];
	mul.f32 	%f3, %f1, %f2;
	atom.global.add.f32 	%f4, [%rd14], %f3;
	mad.lo.s32 	%r18, %r14, %r4, %r11;
	mul.wide.s32 	%rd17, %r18, 4;
	add.s64 	%rd18, %rd6, %rd17;
	ld.global.f32 	%f5, [%rd12];
	mul.wide.s32 	%rd19, %r2, 4;
	add.s64 	%rd20, %rd16, %rd19;
	ld.global.f32 	%f6, [%rd20];
	mul.f32 	%f7, %f5, %f6;
	atom.global.add.f32 	%f8, [%rd18], %f7;
	mad.lo.s32 	%r19, %r15, %r4, %r11;
	mul.wide.s32 	%rd21, %r19, 4;
	add.s64 	%rd22, %rd6, %rd21;
	ld.global.f32 	%f9, [%rd12];
	add.s64 	%rd23, %rd20, %rd19;
	ld.global.f32 	%f10, [%rd23];
	mul.f32 	%f11, %f9, %f10;
	atom.global.add.f32 	%f12, [%rd22], %f11;
$L__BB4_2:
	ret;

}
	// .globl	_Z28vertex2facet_filter_backwardiiiPKiPKfS2_Pfii
.visible .entry _Z28vertex2facet_filter_backwardiiiPKiPKfS2_Pfii(
	.param .u32 _Z28vertex2facet_filter_backwardiiiPKiPKfS2_Pfii_param_0,
	.param .u32 _Z28vertex2facet_filter_backwardiiiPKiPKfS2_Pfii_param_1,
	.param .u32 _Z28vertex2facet_filter_backwardiiiPKiPKfS2_Pfii_param_2,
	.param .u64 .ptr .align 1 _Z28vertex2facet_filter_backwardiiiPKiPKfS2_Pfii_param_3,
	.param .u64 .ptr .align 1 _Z28vertex2facet_filter_backwardiiiPKiPKfS2_Pfii_param_4,
	.param .u64 .ptr .align 1 _Z28vertex2facet_filter_backwardiiiPKiPKfS2_Pfii_param_5,
	.param .u64 .ptr .align 1 _Z28vertex2facet_filter_backwardiiiPKiPKfS2_Pfii_param_6,
	.param .u32 _Z28vertex2facet_filter_backwardiiiPKiPKfS2_Pfii_param_7,
	.param .u32 _Z28vertex2facet_filter_backwardiiiPKiPKfS2_Pfii_param_8
)
{
	.reg .pred 	%p<15>;
	.reg .b32 	%r<53>;
	.reg .b32 	%f<15>;
	.reg .b64 	%rd<21>;

	ld.param.u32 	%r17, [_Z28vertex2facet_filter_backwardiiiPKiPKfS2_Pfii_param_0];
	ld.param.u32 	%r18, [_Z28vertex2facet_filter_backwardiiiPKiPKfS2_Pfii_param_1];
	ld.param.u32 	%r19, [_Z28vertex2facet_filter_backwardiiiPKiPKfS2_Pfii_param_2];
	ld.param.u64 	%rd5, [_Z28vertex2facet_filter_backwardiiiPKiPKfS2_Pfii_param_3];
	ld.param.u64 	%rd8, [_Z28vertex2facet_filter_backwardiiiPKiPKfS2_Pfii_param_4];
	ld.param.u64 	%rd6, [_Z28vertex2facet_filter_backwardiiiPKiPKfS2_Pfii_param_5];
	ld.param.u64 	%rd7, [_Z28vertex2facet_filter_backwardiiiPKiPKfS2_Pfii_param_6];
	ld.param.u32 	%r20, [_Z28vertex2facet_filter_backwardiiiPKiPKfS2_Pfii_param_7];
	ld.param.u32 	%r21, [_Z28vertex2facet_filter_backwardiiiPKiPKfS2_Pfii_param_8];
	cvta.to.global.u64 	%rd1, %rd8;
	mov.u32 	%r52, %tid.x;
	setp.ge.s32 	%p1, %r52, %r20;
	@%p1 bra 	$L__BB5_3;
	mov.u32 	%r2, %ntid.x;
	mov.u32 	%r51, %r52;
$L__BB5_2:
	shl.b32 	%r22, %r51, 2;
	mov.u32 	%r23, gradPerBlock;
	add.s32 	%r24, %r23, %r22;
	mov.b32 	%r25, 0;
	st.shared.u32 	[%r24], %r25;
	add.s32 	%r51, %r51, %r2;
	setp.lt.s32 	%p2, %r51, %r20;
	@%p2 bra 	$L__BB5_2;
$L__BB5_3:
	bar.sync 	0;
	mov.u32 	%r26, %ctaid.x;
	mov.u32 	%r5, %ntid.x;
	mad.lo.s32 	%r27, %r26, %r5, %r52;
	mul.lo.s32 	%r6, %r19, %r18;
	div.s32 	%r7, %r27, %r6;
	mul.lo.s32 	%r28, %r7, %r6;
	sub.s32 	%r8, %r27, %r28;
	div.s32 	%r9, %r8, %r19;
	add.s32 	%r10, %r21, %r20;
	setp.ge.s32 	%p3, %r7, %r17;
	@%p3 bra 	$L__BB5_10;
	mul.lo.s32 	%r29, %r7, 3;
	cvta.to.global.u64 	%rd9, %rd5;
	mul.wide.s32 	%rd10, %r29, 4;
	add.s64 	%rd2, %rd9, %rd10;
	ld.global.u32 	%r11, [%rd2+4];
	ld.global.u32 	%r12, [%rd2+8];
	mad.lo.s32 	%r30, %r6, %r7, %r8;
	cvta.to.global.u64 	%rd11, %rd6;
	mul.wide.s32 	%rd12, %r30, 4;
	add.s64 	%rd3, %rd11, %rd12;
	setp.lt.s32 	%p4, %r8, %r21;
	setp.ge.s32 	%p5, %r8, %r10;
	or.pred  	%p6, %p4, %p5;
	@%p6 bra 	$L__BB5_6;
	ld.global.u32 	%r31, [%rd2];
	sub.s32 	%r32, %r8, %r21;
	shl.b32 	%r33, %r32, 2;
	mov.u32 	%r34, gradPerBlock;
	add.s32 	%r35, %r34, %r33;
	ld.global.f32 	%f1, [%rd3];
	mad.lo.s32 	%r36, %r31, %r18, %r9;
	mul.wide.s32 	%rd13, %r36, 4;
	add.s64 	%rd14, %rd1, %rd13;
	ld.global.f32 	%f2, [%rd14];
	mul.f32 	%f3, %f1, %f2;
	atom.shared.add.f32 	%f4, [%r35], %f3;
$L__BB5_6:
	add.s32 	%r13, %r6, %r8;
	setp.lt.s32 	%p7, %r13, %r21;
	setp.ge.s32 	%p8, %r13, %r10;
	or.pred  	%p9, %p7, %p8;
	@%p9 bra 	$L__BB5_8;
	sub.s32 	%r37, %r13, %r21;
	shl.b32 	%r38, %r37, 2;
	mov.u32 	%r39, gradPerBlock;
	add.s32 	%r40, %r39, %r38;
	ld.global.f32 	%f5, [%rd3];
	mad.lo.s32 	%r41, %r11, %r18, %r9;
	mul.wide.s32 	%rd15, %r41, 4;
	add.s64 	%rd16, %rd1, %rd15;
	ld.global.f32 	%f6, [%rd16];
	mul.f32 	%f7, %f5, %f6;
	atom.shared.add.f32 	%f8, [%r40], %f7;
$L__BB5_8:
	add.s32 	%r14, %r13, %r6;
	setp.lt.s32 	%p10, %r14, %r21;
	setp.ge.s32 	%p11, %r14, %r10;
	or.pred  	%p12, %p10, %p11;
	@%p12 bra 	$L__BB5_10;
	sub.s32 	%r42, %r14, %r21;
	shl.b32 	%r43, %r42, 2;
	mov.u32 	%r44, gradPerBlock;
	add.s32 	%r45, %r44, %r43;
	ld.global.f32 	%f9, [%rd3];
	mad.lo.s32 	%r46, %r12, %r18, %r9;
	mul.wide.s32 	%rd17, %r46, 4;
	add.s64 	%rd18, %rd1, %rd17;
	ld.global.f32 	%f10, [%rd18];
	mul.f32 	%f11, %f9, %f10;
	atom.shared.add.f32 	%f12, [%r45], %f11;
$L__BB5_10:
	setp.ge.s32 	%p13, %r52, %r20;
	bar.sync 	0;
	@%p13 bra 	$L__BB5_13;
	cvta.to.global.u64 	%rd4, %rd7;
	mov.u32 	%r49, gradPerBlock;
$L__BB5_12:
	add.s32 	%r47, %r52, %r21;
	mul.wide.s32 	%rd19, %r47, 4;
	add.s64 	%rd20, %rd4, %rd19;
	shl.b32 	%r48, %r52, 2;
	add.s32 	%r50, %r49, %r48;
	ld.shared.f32 	%f13, [%r50];
	atom.global.add.f32 	%f14, [%rd20], %f13;
	add.s32 	%r52, %r52, %r5;
	setp.lt.s32 	%p14, %r52, %r20;
	@%p14 bra 	$L__BB5_12;
$L__BB5_13:
	ret;

}
	// .globl	_Z27facet2vertex_conv3d_forwardiiiiPKiS0_S0_PKfS2_S2_Pf
.visible .entry _Z27facet2vertex_conv3d_forwardiiiiPKiS0_S0_PKfS2_S2_Pf(
	.param .u32 _Z27facet2vertex_conv3d_forwardiiiiPKiS0_S0_PKfS2_S2_Pf_param_0,
	.param .u32 _Z27facet2vertex_conv3d_forwardiiiiPKiS0_S0_PKfS2_S2_Pf_param_1,
	.param .u32 _Z27facet2vertex_conv3d_forwardiiiiPKiS0_S0_PKfS2_S2_Pf_param_2,
	.param .u32 _Z27facet2vertex_conv3d_forwardiiiiPKiS0_S0_PKfS2_S2_Pf_param_3,
	.param .u64 .ptr .align 1 _Z27facet2vertex_conv3d_forwardiiiiPKiS0_S0_PKfS2_S2_Pf_param_4,
	.param .u64 .ptr .align 1 _Z27facet2vertex_conv3d_forwardiiiiPKiS0_S0_PKfS2_S2_Pf_param_5,
	.param .u64 .ptr .align 1 _Z27facet2vertex_conv3d_forwardiiiiPKiS0_S0_PKfS2_S2_Pf_param_6,
	.param .u64 .ptr .align 1 _Z27facet2vertex_conv3d_forwardiiiiPKiS0_S0_PKfS2_S2_Pf_param_7,
	.param .u64 .ptr .align 1 _Z27facet2vertex_conv3d_forwardiiiiPKiS0_S0_PKfS2_S2_Pf_param_8,
	.param .u64 .ptr .align 1 _Z27facet2vertex_conv3d_forwardiiiiPKiS0_S0_PKfS2_S2_Pf_param_9,
	.param .u64 .ptr .align 1 _Z27facet2vertex_conv3d_forwardiiiiPKiS0_S0_PKfS2_S2_Pf_param_10
)
{
	.reg .pred 	%p<14>;
	.reg .b32 	%r<59>;
	.reg .b32 	%f<79>;
	.reg .b64 	%rd<69>;

	ld.param.u32 	%r28, [_Z27facet2vertex_conv3d_forwardiiiiPKiS0_S0_PKfS2_S2_Pf_param_0];
	ld.param.u32 	%r25, [_Z27facet2vertex_conv3d_forwardiiiiPKiS0_S0_PKfS2_S2_Pf_param_1];
	ld.param.u32 	%r26, [_Z27facet2vertex_conv3d_forwardiiiiPKiS0_S0_PKfS2_S2_Pf_param_2];
	ld.param.u32 	%r27, [_Z27facet2vertex_conv3d_forwardiiiiPKiS0_S0_PKfS2_S2_Pf_param_3];
	ld.param.u64 	%rd8, [_Z27facet2vertex_conv3d_forwardiiiiPKiS0_S0_PKfS2_S2_Pf_param_4];
	ld.param.u64 	%rd9, [_Z27facet2vertex_conv3d_forwardiiiiPKiS0_S0_PKfS2_S2_Pf_param_5];
	ld.param.u64 	%rd10, [_Z27facet2vertex_conv3d_forwardiiiiPKiS0_S0_PKfS2_S2_Pf_param_7];
	ld.param.u64 	%rd11, [_Z27facet2vertex_conv3d_forwardiiiiPKiS0_S0_PKfS2_S2_Pf_param_9];
	ld.param.u64 	%rd12, [_Z27facet2vertex_conv3d_forwardiiiiPKiS0_S0_PKfS2_S2_Pf_param_10];
	cvta.to.global.u64 	%rd1, %rd11;
	cvta.to.global.u64 	%rd2, %rd10;
	cvta.to.global.u64 	%rd3, %rd12;
	cvta.to.global.u64 	%rd4, %rd9;
	cvta.to.global.u64 	%rd5, %rd8;
	mov.u32 	%r29, %ctaid.x;
	mov.u32 	%r30, %ntid.x;
	mov.u32 	%r31, %tid.x;
	mad.lo.s32 	%r32, %r29, %r30, %r31;
	mul.lo.s32 	%r1, %r26, %r25;
	div.s32 	%r2, %r32, %r1;
	mul.lo.s32 	%r33, %r2, %r1;
	sub.s32 	%r3, %r32, %r33;
	setp.ge.s32 	%p1, %r2, %r28;
	@%p1 bra 	$L__BB6_19;
	setp.lt.s32 	%p2, %r27, 1;
	mov.f32 	%f78, 0f00000000;
	@%p2 bra 	$L__BB6_13;
	mul.lo.s32 	%r4, %r2, %r27;
	and.b32  	%r5, %r27, 7;
	setp.lt.u32 	%p3, %r27, 8;
	mov.f32 	%f78, 0f00000000;
	mov.b32 	%r57, 0;
	@%p3 bra 	$L__BB6_5;
	and.b32  	%r57, %r27, 2147483640;
	neg.s32 	%r55, %r57;
	mov.f32 	%f78, 0f00000000;
	mul.wide.s32 	%rd17, %r1, 4;
	mov.u32 	%r53, %r4;
	mov.u32 	%r54, %r3;
$L__BB6_4:
	.pragma "nounroll";
	mul.wide.s32 	%rd13, %r53, 4;
	add.s64 	%rd14, %rd2, %rd13;
	ld.global.f32 	%f18, [%rd14];
	mul.wide.s32 	%rd15, %r54, 4;
	add.s64 	%rd16, %rd1, %rd15;
	ld.global.f32 	%f19, [%rd16];
	fma.rn.f32 	%f20, %f18, %f19, %f78;
	ld.global.f32 	%f21, [%rd14+4];
	add.s64 	%rd18, %rd16, %rd17;
	ld.global.f32 	%f22, [%rd18];
	fma.rn.f32 	%f23, %f21, %f22, %f20;
	ld.global.f32 	%f24, [%rd14+8];
	add.s64 	%rd19, %rd18, %rd17;
	ld.global.f32 	%f25, [%rd19];
	fma.rn.f32 	%f26, %f24, %f25, %f23;
	ld.global.f32 	%f27, [%rd14+12];
	add.s64 	%rd20, %rd19, %rd17;
	ld.global.f32 	%f28, [%rd20];
	fma.rn.f32 	%f29, %f27, %f28, %f26;
	ld.global.f32 	%f30, [%rd14+16];
	add.s64 	%rd21, %rd20, %rd17;
	ld.global.f32 	%f31, [%rd21];
	fma.rn.f32 	%f32, %f30, %f31, %f29;
	ld.global.f32 	%f33, [%rd14+20];
	add.s64 	%rd22, %rd21, %rd17;
	ld.global.f32 	%f34, [%rd22];
	fma.rn.f32 	%f35, %f33, %f34, %f32;
	ld.global.f32 	%f36, [%rd14+24];
	add.s64 	%rd23, %rd22, %rd17;
	ld.global.f32 	%f37, [%rd23];
	fma.rn.f32 	%f38, %f36, %f37, %f35;
	ld.global.f32 	%f39, [%rd14+28];
	add.s64 	%rd24, %rd23, %rd17;
	ld.global.f32 	%f40, [%rd24];
	fma.rn.f32 	%f78, %f39, %f40, %f38;
	add.s32 	%r55, %r55, 8;
	shl.b32 	%r35, %r1, 3;
	add.s32 	%r54, %r54, %r35;
	add.s32 	%r53, %r53, 8;
	setp.ne.s32 	%p4, %r55, 0;
	@%p4 bra 	$L__BB6_4;
$L__BB6_5:
	setp.eq.s32 	%p5, %r5, 0;
	@%p5 bra 	$L__BB6_13;
	and.b32  	%r15, %r27, 3;
	setp.lt.u32 	%p6, %r5, 4;
	@%p6 bra 	$L__BB6_8;
	add.s32 	%r36, %r57, %r4;
	mul.wide.s32 	%rd25, %r36, 4;
	add.s64 	%rd26, %rd2, %rd25;
	ld.global.f32 	%f42, [%rd26];
	mad.lo.s32 	%r37, %r1, %r57, %r3;
	mul.wide.s32 	%rd27, %r37, 4;
	add.s64 	%rd28, %rd1, %rd27;
	ld.global.f32 	%f43, [%rd28];
	fma.rn.f32 	%f44, %f42, %f43, %f78;
	ld.global.f32 	%f45, [%rd26+4];
	mul.wide.s32 	%rd29, %r1, 4;
	add.s64 	%rd30, %rd28, %rd29;
	ld.global.f32 	%f46, [%rd30];
	fma.rn.f32 	%f47, %f45, %f46, %f44;
	ld.global.f32 	%f48, [%rd26+8];
	add.s64 	%rd31, %rd30, %rd29;
	ld.global.f32 	%f49, [%rd31];
	fma.rn.f32 	%f50, %f48, %f49, %f47;
	ld.global.f32 	%f51, [%rd26+12];
	add.s64 	%rd32, %rd31, %rd29;
	ld.global.f32 	%f52, [%rd32];
	fma.rn.f32 	%f78, %f51, %f52, %f50;
	add.s32 	%r57, %r57, 4;
$L__BB6_8:
	setp.eq.s32 	%p7, %r15, 0;
	@%p7 bra 	$L__BB6_13;
	setp.eq.s32 	%p8, %r15, 1;
	@%p8 bra 	$L__BB6_11;
	add.s32 	%r38, %r57, %r4;
	mul.wide.s32 	%rd33, %r38, 4;
	add.s64 	%rd34, %rd2, %rd33;
	ld.global.f32 	%f54, [%rd34];
	mad.lo.s32 	%r39, %r1, %r57, %r3;
	mul.wide.s32 	%rd35, %r39, 4;
	add.s64 	%rd36, %rd1, %rd35;
	ld.global.f32 	%f55, [%rd36];
	fma.rn.f32 	%f56, %f54, %f55, %f78;
	ld.global.f32 	%f57, [%rd34+4];
	mul.wide.s32 	%rd37, %r1, 4;
	add.s64 	%rd38, %rd36, %rd37;
	ld.global.f32 	%f58, [%rd38];
	fma.rn.f32 	%f78, %f57, %f58, %f56;
	add.s32 	%r57, %r57, 2;
$L__BB6_11:
	and.b32  	%r40, %r27, 1;
	setp.eq.b32 	%p9, %r40, 1;
	not.pred 	%p10, %p9;
	@%p10 bra 	$L__BB6_13;
	add.s32 	%r41, %r57, %r4;
	mul.wide.s32 	%rd39, %r41, 4;
	add.s64 	%rd40, %rd2, %rd39;
	ld.global.f32 	%f59, [%rd40];
	mad.lo.s32 	%r42, %r1, %r57, %r3;
	mul.wide.s32 	%rd41, %r42, 4;
	add.s64 	%rd42, %rd1, %rd41;
	ld.global.f32 	%f60, [%rd42];
	fma.rn.f32 	%f78, %f59, %f60, %f78;
$L__BB6_13:
	ld.param.u64 	%rd68, [_Z27facet2vertex_conv3d_forwardiiiiPKiS0_S0_PKfS2_S2_Pf_param_8];
	ld.param.u64 	%rd67, [_Z27facet2vertex_conv3d_forwardiiiiPKiS0_S0_PKfS2_S2_Pf_param_6];
	div.s32 	%r43, %r3, %r26;
	mad.lo.s32 	%r44, %r2, %r25, %r43;
	cvta.to.global.u64 	%rd43, %rd68;
	mul.wide.s32 	%rd44, %r44, 4;
	add.s64 	%rd45, %rd43, %rd44;
	ld.global.f32 	%f61, [%rd45];
	mul.f32 	%f13, %f78, %f61;
	mul.lo.s32 	%r45, %r2, 3;
	cvta.to.global.u64 	%rd46, %rd67;
	mul.wide.s32 	%rd47, %r45, 4;
	add.s64 	%rd48, %rd46, %rd47;
	ld.global.u32 	%r46, [%rd48];
	ld.global.u32 	%r20, [%rd48+4];
	ld.global.u32 	%r21, [%rd48+8];
	mul.wide.s32 	%rd49, %r46, 4;
	add.s64 	%rd50, %rd5, %rd49;
	ld.global.u32 	%r22, [%rd50];
	setp.lt.s32 	%p11, %r22, 0;
	@%p11 bra 	$L__BB6_15;
	mul.wide.s32 	%rd51, %r22, 4;
	add.s64 	%rd52, %rd4, %rd51;
	ld.global.u32 	%r47, [%rd52];
	mad.lo.s32 	%r48, %r1, %r22, %r3;
	mul.wide.s32 	%rd53, %r48, 4;
	add.s64 	%rd54, %rd3, %rd53;
	cvt.rn.f32.s32 	%f62, %r47;
	div.rn.f32 	%f63, %f13, %f62;
	atom.global.add.f32 	%f64, [%rd54], %f63;
$L__BB6_15:
	mul.wide.s32 	%rd55, %r20, 4;
	add.s64 	%rd56, %rd5, %rd55;
	ld.global.u32 	%r23, [%rd56];
	setp.lt.s32 	%p12, %r23, 0;
	@%p12 bra 	$L__BB6_17;
	mul.wide.s32 	%rd57, %r23, 4;
	add.s64 	%rd58, %rd4, %rd57;
	ld.global.u32 	%r49, [%rd58];
	mad.lo.s32 	%r50, %r1, %r23, %r3;
	mul.wide.s32 	%rd59, %r50, 4;
	add.s64 	%rd60, %rd3, %rd59;
	cvt.rn.f32.s32 	%f65, %r49;
	div.rn.f32 	%f66, %f13, %f65;
	atom.global.add.f32 	%f67, [%rd60], %f66;
$L__BB6_17:
	mul.wide.s32 	%rd61, %r21, 4;
	add.s64 	%rd62, %rd5, %rd61;
	ld.global.u32 	%r24, [%rd62];
	setp.lt.s32 	%p13, %r24, 0;
	@%p13 bra 	$L__BB6_19;
	mul.wide.s32 	%rd63, %r24, 4;
	add.s64 	%rd64, %rd4, %rd63;
	ld.global.u32 	%r51, [%rd64];
	mad.lo.s32 	%r52, %r1, %r24, %r3;
	mul.wide.s32 	%rd65, %r52, 4;
	add.s64 	%rd66, %rd3, %rd65;
	cvt.rn.f32.s32 	%f68, %r51;
	div.rn.f32 	%f69, %f13, %f68;
	atom.global.add.f32 	%f70, [%rd66], %f69;
$L__BB6_19:
	ret;

}
	// .globl	_Z27facet2vertex_input_backwardiiiiPKiS0_S0_PKfS2_S2_Pf
.visible .entry _Z27facet2vertex_input_backwardiiiiPKiS0_S0_PKfS2_S2_Pf(
	.param .u32 _Z27facet2vertex_input_backwardiiiiPKiS0_S0_PKfS2_S2_Pf_param_0,
	.param .u32 _Z27facet2vertex_input_backwardiiiiPKiS0_S0_PKfS2_S2_Pf_param_1,
	.param .u32 _Z27facet2vertex_input_backwardiiiiPKiS0_S0_PKfS2_S2_Pf_param_2,
	.param .u32 _Z27facet2vertex_input_backwardiiiiPKiS0_S0_PKfS2_S2_Pf_param_3,
	.param .u64 .ptr .align 1 _Z27facet2vertex_input_backwardiiiiPKiS0_S0_PKfS2_S2_Pf_param_4,
	.param .u64 .ptr .align 1 _Z27facet2vertex_input_backwardiiiiPKiS0_S0_PKfS2_S2_Pf_param_5,
	.param .u64 .ptr .align 1 _Z27facet2vertex_input_backwardiiiiPKiS0_S0_PKfS2_S2_Pf_param_6,
	.param .u64 .ptr .align 1 _Z27facet2vertex_input_backwardiiiiPKiS0_S0_PKfS2_S2_Pf_param_7,
	.param .u64 .ptr .align 1 _Z27facet2vertex_input_backwardiiiiPKiS0_S0_PKfS2_S2_Pf_param_8,
	.param .u64 .ptr .align 1 _Z27facet2vertex_input_backwardiiiiPKiS0_S0_PKfS2_S2_Pf_param_9,
	.param .u64 .ptr .align 1 _Z27facet2vertex_input_backwardiiiiPKiS0_S0_PKfS2_S2_Pf_param_10
)
{
	.reg .pred 	%p<14>;
	.reg .b32 	%r<59>;
	.reg .b32 	%f<83>;
	.reg .b64 	%rd<69>;

	ld.param.u32 	%r28, [_Z27facet2vertex_input_backwardiiiiPKiS0_S0_PKfS2_S2_Pf_param_0];
	ld.param.u32 	%r25, [_Z27facet2vertex_input_backwardiiiiPKiS0_S0_PKfS2_S2_Pf_param_1];
	ld.param.u32 	%r26, [_Z27facet2vertex_input_backwardiiiiPKiS0_S0_PKfS2_S2_Pf_param_2];
	ld.param.u32 	%r27, [_Z27facet2vertex_input_backwardiiiiPKiS0_S0_PKfS2_S2_Pf_param_3];
	ld.param.u64 	%rd9, [_Z27facet2vertex_input_backwardiiiiPKiS0_S0_PKfS2_S2_Pf_param_4];
	ld.param.u64 	%rd10, [_Z27facet2vertex_input_backwardiiiiPKiS0_S0_PKfS2_S2_Pf_param_5];
	ld.param.u64 	%rd11, [_Z27facet2vertex_input_backwardiiiiPKiS0_S0_PKfS2_S2_Pf_param_7];
	ld.param.u64 	%rd12, [_Z27facet2vertex_input_backwardiiiiPKiS0_S0_PKfS2_S2_Pf_param_8];
	ld.param.u64 	%rd13, [_Z27facet2vertex_input_backwardiiiiPKiS0_S0_PKfS2_S2_Pf_param_9];
	cvta.to.global.u64 	%rd1, %rd12;
	cvta.to.global.u64 	%rd2, %rd11;
	cvta.to.global.u64 	%rd3, %rd13;
	cvta.to.global.u64 	%rd4, %rd10;
	cvta.to.global.u64 	%rd5, %rd9;
	mov.u32 	%r29, %ctaid.x;
	mov.u32 	%r30, %ntid.x;
	mov.u32 	%r31, %tid.x;
	mad.lo.s32 	%r32, %r29, %r30, %r31;
	mul.lo.s32 	%r1, %r26, %r25;
	div.s32 	%r2, %r32, %r1;
	mul.lo.s32 	%r33, %r2, %r1;
	sub.s32 	%r3, %r32, %r33;
	setp.ge.s32 	%p1, %r2, %r28;
	@%p1 bra 	$L__BB7_19;
	setp.lt.s32 	%p2, %r27, 1;
	mov.f32 	%f82, 0f00000000;
	@%p2 bra 	$L__BB7_13;
	mul.lo.s32 	%r4, %r2, %r27;
	and.b32  	%r5, %r27, 7;
	setp.lt.u32 	%p3, %r27, 8;
	mov.f32 	%f82, 0f00000000;
	mov.b32 	%r57, 0;
	@%p3 bra 	$L__BB7_5;
	and.b32  	%r57, %r27, 2147483640;
	neg.s32 	%r55, %r57;
	mov.f32 	%f82, 0f00000000;
	mul.wide.s32 	%rd18, %r1, 4;
	mov.u32 	%r53, %r4;
	mov.u32 	%r54, %r3;
$L__BB7_4:
	.pragma "nounroll";
	mul.wide.s32 	%rd14, %r53, 4;
	add.s64 	%rd15, %rd2, %rd14;
	ld.global.f32 	%f17, [%rd15];
	mul.wide.s32 	%rd16, %r54, 4;
	add.s64 	%rd17, %rd1, %rd16;
	ld.global.f32 	%f18, [%rd17];
	fma.rn.f32 	%f19, %f17, %f18, %f82;
	ld.global.f32 	%f20, [%rd15+4];
	add.s64 	%rd19, %rd17, %rd18;
	ld.global.f32 	%f21, [%rd19];
	fma.rn.f32 	%f22, %f20, %f21, %f19;
	ld.global.f32 	%f23, [%rd15+8];
	add.s64 	%rd20, %rd19, %rd18;
	ld.global.f32 	%f24, [%rd20];
	fma.rn.f32 	%f25, %f23, %f24, %f22;
	ld.global.f32 	%f26, [%rd15+12];
	add.s64 	%rd21, %rd20, %rd18;
	ld.global.f32 	%f27, [%rd21];
	fma.rn.f32 	%f28, %f26, %f27, %f25;
	ld.global.f32 	%f29, [%rd15+16];
	add.s64 	%rd22, %rd21, %rd18;
	ld.global.f32 	%f30, [%rd22];
	fma.rn.f32 	%f31, %f29, %f30, %f28;
	ld.global.f32 	%f32, [%rd15+20];
	add.s64 	%rd23, %rd22, %rd18;
	ld.global.f32 	%f33, [%rd23];
	fma.rn.f32 	%f34, %f32, %f33, %f31;
	ld.global.f32 	%f35, [%rd15+24];
	add.s64 	%rd24, %rd23, %rd18;
	ld.global.f32 	%f36, [%rd24];
	fma.rn.f32 	%f37, %f35, %f36, %f34;
	ld.global.f32 	%f38, [%rd15+28];
	add.s64 	%rd25, %rd24, %rd18;
	ld.global.f32 	%f39, [%rd25];
	fma.rn.f32 	%f82, %f38, %f39, %f37;
	add.s32 	%r55, %r55, 8;
	shl.b32 	%r35, %r1, 3;
	add.s32 	%r54, %r54, %r35;
	add.s32 	%r53, %r53, 8;
	setp.ne.s32 	%p4, %r55, 0;
	@%p4 bra 	$L__BB7_4;
$L__BB7_5:
	setp.eq.s32 	%p5, %r5, 0;
	@%p5 bra 	$L__BB7_13;
	and.b32  	%r15, %r27, 3;
	setp.lt.u32 	%p6, %r5, 4;
	@%p6 bra 	$L__BB7_8;
	add.s32 	%r36, %r57, %r4;
	mul.wide.s32 	%rd26, %r36, 4;
	add.s64 	%rd27, %rd2, %rd26;
	ld.global.f32 	%f41, [%rd27];
	mad.lo.s32 	%r37, %r1, %r57, %r3;
	mul.wide.s32 	%rd28, %r37, 4;
	add.s64 	%rd29, %rd1, %rd28;
	ld.global.f32 	%f42, [%rd29];
	fma.rn.f32 	%f43, %f41, %f42, %f82;
	ld.global.f32 	%f44, [%rd27+4];
	mul.wide.s32 	%rd30, %r1, 4;
	add.s64 	%rd31, %rd29, %rd30;
	ld.global.f32 	%f45, [%rd31];
	fma.rn.f32 	%f46, %f44, %f45, %f43;
	ld.global.f32 	%f47, [%rd27+8];
	add.s64 	%rd32, %rd31, %rd30;
	ld.global.f32 	%f48, [%rd32];
	fma.rn.f32 	%f49, %f47, %f48, %f46;
	ld.global.f32 	%f50, [%rd27+12];
	add.s64 	%rd33, %rd32, %rd30;
	ld.global.f32 	%f51, [%rd33];
	fma.rn.f32 	%f82, %f50, %f51, %f49;
	add.s32 	%r57, %r57, 4;
$L__BB7_8:
	setp.eq.s32 	%p7, %r15, 0;
	@%p7 bra 	$L__BB7_13;
	setp.eq.s32 	%p8, %r15, 1;
	@%p8 bra 	$L__BB7_11;
	add.s32 	%r38, %r57, %r4;
	mul.wide.s32 	%rd34, %r38, 4;
	add.s64 	%rd35, %rd2, %rd34;
	ld.global.f32 	%f53, [%rd35];
	mad.lo.s32 	%r39, %r1, %r57, %r3;
	mul.wide.s32 	%rd36, %r39, 4;
	add.s64 	%rd37, %rd1, %rd36;
	ld.global.f32 	%f54, [%rd37];
	fma.rn.f32 	%f55, %f53, %f54, %f82;
	ld.global.f32 	%f56, [%rd35+4];
	mul.wide.s32 	%rd38, %r1, 4;
	add.s64 	%rd39, %rd37, %rd38;
	ld.global.f32 	%f57, [%rd39];
	fma.rn.f32 	%f82, %f56, %f57, %f55;
	add.s32 	%r57, %r57, 2;
$L__BB7_11:
	and.b32  	%r40, %r27, 1;
	setp.eq.b32 	%p9, %r40, 1;
	not.pred 	%p10, %p9;
	@%p10 bra 	$L__BB7_13;
	add.s32 	%r41, %r57, %r4;
	mul.wide.s32 	%rd40, %r41, 4;
	add.s64 	%rd41, %rd2, %rd40;
	ld.global.f32 	%f58, [%rd41];
	mad.lo.s32 	%r42, %r1, %r57, %r3;
	mul.wide.s32 	%rd42, %r42, 4;
	add.s64 	%rd43, %rd1, %rd42;
	ld.global.f32 	%f59, [%rd43];
	fma.rn.f32 	%f82, %f58, %f59, %f82;
$L__BB7_13:
	ld.param.u64 	%rd68, [_Z27facet2vertex_input_backwardiiiiPKiS0_S0_PKfS2_S2_Pf_param_10];
	ld.param.u64 	%rd67, [_Z27facet2vertex_input_backwardiiiiPKiS0_S0_PKfS2_S2_Pf_param_6];
	mul.lo.s32 	%r43, %r2, 3;
	cvta.to.global.u64 	%rd44, %rd67;
	mul.wide.s32 	%rd45, %r43, 4;
	add.s64 	%rd46, %rd44, %rd45;
	ld.global.u32 	%r44, [%rd46];
	ld.global.u32 	%r20, [%rd46+4];
	ld.global.u32 	%r21, [%rd46+8];
	div.s32 	%r45, %r3, %r26;
	mad.lo.s32 	%r46, %r2, %r25, %r45;
	cvta.to.global.u64 	%rd47, %rd68;
	mul.wide.s32 	%rd48, %r46, 4;
	add.s64 	%rd6, %rd47, %rd48;
	mul.wide.s32 	%rd49, %r44, 4;
	add.s64 	%rd50, %rd5, %rd49;
	ld.global.u32 	%r22, [%rd50];
	setp.lt.s32 	%p11, %r22, 0;
	@%p11 bra 	$L__BB7_15;
	mul.wide.s32 	%rd51, %r22, 4;
	add.s64 	%rd52, %rd4, %rd51;
	ld.global.u32 	%r47, [%rd52];
	mad.lo.s32 	%r48, %r1, %r22, %r3;
	mul.wide.s32 	%rd53, %r48, 4;
	add.s64 	%rd54, %rd3, %rd53;
	ld.global.f32 	%f60, [%rd54];
	mul.f32 	%f61, %f82, %f60;
	cvt.rn.f32.s32 	%f62, %r47;
	div.rn.f32 	%f63, %f61, %f62;
	atom.global.add.f32 	%f64, [%rd6], %f63;
$L__BB7_15:
	mul.wide.s32 	%rd55, %r20, 4;
	add.s64 	%rd56, %rd5, %rd55;
	ld.global.u32 	%r23, [%rd56];
	setp.lt.s32 	%p12, %r23, 0;
	@%p12 bra 	$L__BB7_17;
	mul.wide.s32 	%rd57, %r23, 4;
	add.s64 	%rd58, %rd4, %rd57;
	ld.global.u32 	%r49, [%rd58];
	mad.lo.s32 	%r50, %r1, %r23, %r3;
	mul.wide.s32 	%rd59, %r50, 4;
	add.s64 	%rd60, %rd3, %rd59;
	ld.global.f32 	%f65, [%rd60];
	mul.f32 	%f66, %f82, %f65;
	cvt.rn.f32.s32 	%f67, %r49;
	div.rn.f32 	%f68, %f66, %f67;
	atom.global.add.f32 	%f69, [%rd6], %f68;
$L__BB7_17:
	mul.wide.s32 	%rd61, %r21, 4;
	add.s64 	%rd62, %rd5, %rd61;
	ld.global.u32 	%r24, [%rd62];
	setp.lt.s32 	%p13, %r24, 0;
	@%p13 bra 	$L__BB7_19;
	mul.wide.s32 	%rd63, %r24, 4;
	add.s64 	%rd64, %rd4, %rd63;
	ld.global.u32 	%r51, [%rd64];
	mad.lo.s32 	%r52, %r1, %r24, %r3;
	mul.wide.s32 	%rd65, %r52, 4;
	add.s64 	%rd66, %rd3, %rd65;
	ld.global.f32 	%f70, [%rd66];
	mul.f32 	%f71, %f82, %f70;
	cvt.rn.f32.s32 	%f72, %r51;
	div.rn.f32 	%f73, %f71, %f72;
	atom.global.add.f32 	%f74, [%rd6], %f73;
$L__BB7_19:
	ret;

}
	// .globl	_Z28facet2vertex_filter_backwardiiiiPKiS0_S0_PKfS2_S2_Pfii
.visible .entry _Z28facet2vertex_filter_backwardiiiiPKiS0_S0_PKfS2_S2_Pfii(
	.param .u32 _Z28facet2vertex_filter_backwardiiiiPKiS0_S0_PKfS2_S2_Pfii_param_0,
	.param .u32 _Z28facet2vertex_filter_backwardiiiiPKiS0_S0_PKfS2_S2_Pfii_param_1,
	.param .u32 _Z28facet2vertex_filter_backwardiiiiPKiS0_S0_PKfS2_S2_Pfii_param_2,
	.param .u32 _Z28facet2vertex_filter_backwardiiiiPKiS0_S0_PKfS2_S2_Pfii_param_3,
	.param .u64 .ptr .align 1 _Z28facet2vertex_filter_backwardiiiiPKiS0_S0_PKfS2_S2_Pfii_param_4,
	.param .u64 .ptr .align 1 _Z28facet2vertex_filter_backwardiiiiPKiS0_S0_PKfS2_S2_Pfii_param_5,
	.param .u64 .ptr .align 1 _Z28facet2vertex_filter_backwardiiiiPKiS0_S0_PKfS2_S2_Pfii_param_6,
	.param .u64 .ptr .align 1 _Z28facet2vertex_filter_backwardiiiiPKiS0_S0_PKfS2_S2_Pfii_param_7,
	.param .u64 .ptr .align 1 _Z28facet2vertex_filter_backwardiiiiPKiS0_S0_PKfS2_S2_Pfii_param_8,
	.param .u64 .ptr .align 1 _Z28facet2vertex_filter_backwardiiiiPKiS0_S0_PKfS2_S2_Pfii_param_9,
	.param .u64 .ptr .align 1 _Z28facet2vertex_filter_backwardiiiiPKiS0_S0_PKfS2_S2_Pfii_param_10,
	.param .u32 _Z28facet2vertex_filter_backwardiiiiPKiS0_S0_PKfS2_S2_Pfii_param_11,
	.param .u32 _Z28facet2vertex_filter_backwardiiiiPKiS0_S0_PKfS2_S2_Pfii_param_12
)
{
	.reg .pred 	%p<29>;
	.reg .b32 	%r<109>;
	.reg .b32 	%f<57>;
	.reg .b64 	%rd<72>;

	ld.param.u32 	%r44, [_Z28facet2vertex_filter_backwardiiiiPKiS0_S0_PKfS2_S2_Pfii_param_0];
	ld.param.u32 	%r45, [_Z28facet2vertex_filter_backwardiiiiPKiS0_S0_PKfS2_S2_Pfii_param_1];
	ld.param.u32 	%r46, [_Z28facet2vertex_filter_backwardiiiiPKiS0_S0_PKfS2_S2_Pfii_param_2];
	ld.param.u32 	%r47, [_Z28facet2vertex_filter_backwardiiiiPKiS0_S0_PKfS2_S2_Pfii_param_3];
	ld.param.u64 	%rd9, [_Z28facet2vertex_filter_backwardiiiiPKiS0_S0_PKfS2_S2_Pfii_param_4];
	ld.param.u64 	%rd13, [_Z28facet2vertex_filter_backwardiiiiPKiS0_S0_PKfS2_S2_Pfii_param_5];
	ld.param.u64 	%rd10, [_Z28facet2vertex_filter_backwardiiiiPKiS0_S0_PKfS2_S2_Pfii_param_6];
	ld.param.u64 	%rd14, [_Z28facet2vertex_filter_backwardiiiiPKiS0_S0_PKfS2_S2_Pfii_param_7];
	ld.param.u64 	%rd11, [_Z28facet2vertex_filter_backwardiiiiPKiS0_S0_PKfS2_S2_Pfii_param_8];
	ld.param.u64 	%rd15, [_Z28facet2vertex_filter_backwardiiiiPKiS0_S0_PKfS2_S2_Pfii_param_9];
	ld.param.u64 	%rd12, [_Z28facet2vertex_filter_backwardiiiiPKiS0_S0_PKfS2_S2_Pfii_param_10];
	ld.param.u32 	%r48, [_Z28facet2vertex_filter_backwardiiiiPKiS0_S0_PKfS2_S2_Pfii_param_11];
	ld.param.u32 	%r49, [_Z28facet2vertex_filter_backwardiiiiPKiS0_S0_PKfS2_S2_Pfii_param_12];
	cvta.to.global.u64 	%rd1, %rd15;
	cvta.to.global.u64 	%rd2, %rd13;
	cvta.to.global.u64 	%rd3, %rd14;
	mov.u32 	%r108, %tid.x;
	setp.ge.s32 	%p1, %r108, %r48;
	@%p1 bra 	$L__BB8_3;
	mov.u32 	%r2, %ntid.x;
	mov.u32 	%r100, %r108;
$L__BB8_2:
	shl.b32 	%r50, %r100, 2;
	mov.u32 	%r51, gradPerBlock;
	add.s32 	%r52, %r51, %r50;
	mov.b32 	%r53, 0;
	st.shared.u32 	[%r52], %r53;
	add.s32 	%r100, %r100, %r2;
	setp.lt.s32 	%p2, %r100, %r48;
	@%p2 bra 	$L__BB8_2;
$L__BB8_3:
	bar.sync 	0;
	mov.u32 	%r54, %ctaid.x;
	mov.u32 	%r5, %ntid.x;
	mad.lo.s32 	%r55, %r54, %r5, %r108;
	mul.lo.s32 	%r6, %r46, %r45;
	div.s32 	%r7, %r55, %r6;
	mul.lo.s32 	%r56, %r7, %r6;
	sub.s32 	%r8, %r55, %r56;
	add.s32 	%r9, %r49, %r48;
	setp.ge.s32 	%p3, %r7, %r44;
	@%p3 bra 	$L__BB8_30;
	setp.lt.s32 	%p4, %r47, 1;
	@%p4 bra 	$L__BB8_30;
	cvta.to.global.u64 	%rd16, %rd10;
	mul.lo.s32 	%r58, %r7, 3;
	mul.wide.s32 	%rd17, %r58, 4;
	add.s64 	%rd18, %rd16, %rd17;
	cvta.to.global.u64 	%rd19, %rd9;
	ld.global.u32 	%r59, [%rd18+8];
	ld.global.u32 	%r60, [%rd18+4];
	ld.global.u32 	%r61, [%rd18];
	mul.lo.s32 	%r10, %r7, %r47;
	div.s32 	%r62, %r8, %r46;
	mad.lo.s32 	%r63, %r7, %r45, %r62;
	cvta.to.global.u64 	%rd20, %rd11;
	mul.wide.s32 	%rd21, %r63, 4;
	add.s64 	%rd4, %rd20, %rd21;
	setp.eq.s32 	%p5, %r47, 1;
	mul.wide.s32 	%rd22, %r61, 4;
	add.s64 	%rd5, %rd19, %rd22;
	mul.wide.s32 	%rd23, %r60, 4;
	add.s64 	%rd6, %rd19, %rd23;
	mul.wide.s32 	%rd24, %r59, 4;
	add.s64 	%rd7, %rd19, %rd24;
	mov.b32 	%r107, 0;
	@%p5 bra 	$L__BB8_22;
	and.b32  	%r107, %r47, 2147483646;
	neg.s32 	%r105, %r107;
	add.s32 	%r103, %r8, %r6;
	shl.b32 	%r65, %r6, 2;
	mov.u32 	%r66, gradPerBlock;
	add.s32 	%r14, %r66, %r65;
	shl.b32 	%r67, %r8, 2;
	shl.b32 	%r68, %r49, 2;
	sub.s32 	%r102, %r67, %r68;
	mov.b32 	%r106, 0;
	mov.u32 	%r101, %r8;
	mov.u32 	%r104, %r10;
$L__BB8_7:
	setp.lt.s32 	%p6, %r101, %r49;
	setp.ge.s32 	%p7, %r101, %r9;
	or.pred  	%p8, %p6, %p7;
	@%p8 bra 	$L__BB8_14;
	mul.wide.s32 	%rd25, %r104, 4;
	add.s64 	%rd26, %rd3, %rd25;
	ld.global.f32 	%f4, [%rd26];
	ld.global.f32 	%f5, [%rd4];
	mul.f32 	%f1, %f4, %f5;
	mov.u32 	%r69, gradPerBlock;
	add.s32 	%r22, %r69, %r102;
	ld.global.u32 	%r23, [%rd5];
	setp.lt.s32 	%p9, %r23, 0;
	@%p9 bra 	$L__BB8_10;
	mul.wide.s32 	%rd27, %r23, 4;
	add.s64 	%rd28, %rd2, %rd27;
	ld.global.u32 	%r70, [%rd28];
	mad.lo.s32 	%r71, %r6, %r23, %r8;
	mul.wide.s32 	%rd29, %r71, 4;
	add.s64 	%rd30, %rd1, %rd29;
	ld.global.f32 	%f6, [%rd30];
	mul.f32 	%f7, %f1, %f6;
	cvt.rn.f32.s32 	%f8, %r70;
	div.rn.f32 	%f9, %f7, %f8;
	atom.shared.add.f32 	%f10, [%r22], %f9;
$L__BB8_10:
	ld.global.u32 	%r24, [%rd6];
	setp.lt.s32 	%p10, %r24, 0;
	@%p10 bra 	$L__BB8_12;
	mul.wide.s32 	%rd31, %r24, 4;
	add.s64 	%rd32, %rd2, %rd31;
	ld.global.u32 	%r72, [%rd32];
	mad.lo.s32 	%r73, %r6, %r24, %r8;
	mul.wide.s32 	%rd33, %r73, 4;
	add.s64 	%rd34, %rd1, %rd33;
	ld.global.f32 	%f11, [%rd34];
	mul.f32 	%f12, %f1, %f11;
	cvt.rn.f32.s32 	%f13, %r72;
	div.rn.f32 	%f14, %f12, %f13;
	atom.shared.add.f32 	%f15, [%r22], %f14;
$L__BB8_12:
	ld.global.u32 	%r25, [%rd7];
	setp.lt.s32 	%p11, %r25, 0;
	@%p11 bra 	$L__BB8_14;
	mul.wide.s32 	%rd35, %r25, 4;
	add.s64 	%rd36, %rd2, %rd35;
	ld.global.u32 	%r74, [%rd36];
	mad.lo.s32 	%r75, %r6, %r25, %r8;
	mul.wide.s32 	%rd37, %r75, 4;
	add.s64 	%rd38, %rd1, %rd37;
	ld.global.f32 	%f16, [%rd38];
	mul.f32 	%f17, %f1, %f16;
	cvt.rn.f32.s32 	%f18, %r74;
	div.rn.f32 	%f19, %f17, %f18;
	atom.shared.add.f32 	%f20, [%r22], %f19;
$L__BB8_14:
	setp.lt.s32 	%p12, %r103, %r49;
	setp.ge.s32 	%p13, %r103, %r9;
	or.pred  	%p14, %p12, %p13;
	@%p14 bra 	$L__BB8_21;
	cvt.s64.s32 	%rd39, %r10;
	cvt.s64.s32 	%rd40, %r106;
	add.s64 	%rd41, %rd40, %rd39;
	shl.b64 	%rd42, %rd41, 2;
	add.s64 	%rd43, %rd3, %rd42;
	ld.global.f32 	%f21, [%rd43+4];
	ld.global.f32 	%f22, [%rd4];
	mul.f32 	%f2, %f21, %f22;
	add.s32 	%r26, %r14, %r102;
	ld.global.u32 	%r27, [%rd5];
	setp.lt.s32 	%p15, %r27, 0;
	@%p15 bra 	$L__BB8_17;
	mul.wide.s32 	%rd44, %r27, 4;
	add.s64 	%rd45, %rd2, %rd44;
	ld.global.u32 	%r76, [%rd45];
	mad.lo.s32 	%r77, %r6, %r27, %r8;
	mul.wide.s32 	%rd46, %r77, 4;
	add.s64 	%rd47, %rd1, %rd46;
	ld.global.f32 	%f23, [%rd47];
	mul.f32 	%f24, %f2, %f23;
	cvt.rn.f32.s32 	%f25, %r76;
	div.rn.f32 	%f26, %f24, %f25;
	atom.shared.add.f32 	%f27, [%r26], %f26;
$L__BB8_17:
	ld.global.u32 	%r28, [%rd6];
	setp.lt.s32 	%p16, %r28, 0;
	@%p16 bra 	$L__BB8_19;
	mul.wide.s32 	%rd48, %r28, 4;
	add.s64 	%rd49, %rd2, %rd48;
	ld.global.u32 	%r78, [%rd49];
	mad.lo.s32 	%r79, %r6, %r28, %r8;
	mul.wide.s32 	%rd50, %r79, 4;
	add.s64 	%rd51, %rd1, %rd50;
	ld.global.f32 	%f28, [%rd51];
	mul.f32 	%f29, %f2, %f28;
	cvt.rn.f32.s32 	%f30, %r78;
	div.rn.f32 	%f31, %f29, %f30;
	atom.shared.add.f32 	%f32, [%r26], %f31;
$L__BB8_19:
	ld.global.u32 	%r29, [%rd7];
	setp.lt.s32 	%p17, %r29, 0;
	@%p17 bra 	$L__BB8_21;
	mul.wide.s32 	%rd52, %r29, 4;
	add.s64 	%rd53, %rd2, %rd52;
	ld.global.u32 	%r80, [%rd53];
	mad.lo.s32 	%r81, %r6, %r29, %r8;
	mul.wide.s32 	%rd54, %r81, 4;
	add.s64 	%rd55, %rd1, %rd54;
	ld.global.f32 	%f33, [%rd55];
	mul.f32 	%f34, %f2, %f33;
	cvt.rn.f32.s32 	%f35, %r80;
	div.rn.f32 	%f36, %f34, %f35;
	atom.shared.add.f32 	%f37, [%r26], %f36;
$L__BB8_21:
	add.s32 	%r106, %r106, 2;
	add.s32 	%r105, %r105, 2;
	add.s32 	%r104, %r104, 2;
	shl.b32 	%r82, %r6, 1;
	add.s32 	%r103, %r103, %r82;
	shl.b32 	%r83, %r6, 3;
	add.s32 	%r102, %r102, %r83;
	add.s32 	%r101, %r101, %r82;
	setp.ne.s32 	%p18, %r105, 0;
	@%p18 bra 	$L__BB8_7;
$L__BB8_22:
	and.b32  	%r84, %r47, 1;
	setp.eq.b32 	%p19, %r84, 1;
	not.pred 	%p20, %p19;
	@%p20 bra 	$L__BB8_30;
	mad.lo.s32 	%r37, %r6, %r107, %r8;
	setp.lt.s32 	%p21, %r37, %r49;
	setp.ge.s32 	%p22, %r37, %r9;
	or.pred  	%p23, %p21, %p22;
	@%p23 bra 	$L__BB8_30;
	add.s32 	%r86, %r107, %r10;
	mul.wide.s32 	%rd56, %r86, 4;
	add.s64 	%rd57, %rd3, %rd56;
	ld.global.f32 	%f38, [%rd57];
	ld.global.f32 	%f39, [%rd4];
	mul.f32 	%f3, %f38, %f39;
	sub.s32 	%r87, %r37, %r49;
	shl.b32 	%r88, %r87, 2;
	mov.u32 	%r89, gradPerBlock;
	add.s32 	%r38, %r89, %r88;
	ld.global.u32 	%r39, [%rd5];
	setp.lt.s32 	%p24, %r39, 0;
	@%p24 bra 	$L__BB8_26;
	mul.wide.s32 	%rd58, %r39, 4;
	add.s64 	%rd59, %rd2, %rd58;
	ld.global.u32 	%r90, [%rd59];
	mad.lo.s32 	%r91, %r6, %r39, %r8;
	mul.wide.s32 	%rd60, %r91, 4;
	add.s64 	%rd61, %rd1, %rd60;
	ld.global.f32 	%f40, [%rd61];
	mul.f32 	%f41, %f3, %f40;
	cvt.rn.f32.s32 	%f42, %r90;
	div.rn.f32 	%f43, %f41, %f42;
	atom.shared.add.f32 	%f44, [%r38], %f43;
$L__BB8_26:
	ld.global.u32 	%r40, [%rd6];
	setp.lt.s32 	%p25, %r40, 0;
	@%p25 bra 	$L__BB8_28;
	mul.wide.s32 	%rd62, %r40, 4;
	add.s64 	%rd63, %rd2, %rd62;
	ld.global.u32 	%r92, [%rd63];
	mad.lo.s32 	%r93, %r6, %r40, %r8;
	mul.wide.s32 	%rd64, %r93, 4;
	add.s64 	%rd65, %rd1, %rd64;
	ld.global.f32 	%f45, [%rd65];
	mul.f32 	%f46, %f3, %f45;
	cvt.rn.f32.s32 	%f47, %r92;
	div.rn.f32 	%f48, %f46, %f47;
	atom.shared.add.f32 	%f49, [%r38], %f48;
$L__BB8_28:
	ld.global.u32 	%r41, [%rd7];
	setp.lt.s32 	%p26, %r41, 0;
	@%p26 bra 	$L__BB8_30;
	mul.wide.s32 	%rd66, %r41, 4;
	add.s64 	%rd67, %rd2, %rd66;
	ld.global.u32 	%r94, [%rd67];
	mad.lo.s32 	%r95, %r6, %r41, %r8;
	mul.wide.s32 	%rd68, %r95, 4;
	add.s64 	%rd69, %rd1, %rd68;
	ld.global.f32 	%f50, [%rd69];
	mul.f32 	%f51, %f3, %f50;
	cvt.rn.f32.s32 	%f52, %r94;
	div.rn.f32 	%f53, %f51, %f52;
	atom.shared.add.f32 	%f54, [%r38], %f53;
$L__BB8_30:
	setp.ge.s32 	%p27, %r108, %r48;
	bar.sync 	0;
	@%p27 bra 	$L__BB8_33;
	cvta.to.global.u64 	%rd8, %rd12;
	mov.u32 	%r98, gradPerBlock;
$L__BB8_32:
	add.s32 	%r96, %r108, %r49;
	mul.wide.s32 	%rd70, %r96, 4;
	add.s64 	%rd71, %rd8, %rd70;
	shl.b32 	%r97, %r108, 2;
	add.s32 	%r99, %r98, %r97;
	ld.shared.f32 	%f55, [%r99];
	atom.global.add.f32 	%f56, [%rd71], %f55;
	add.s32 	%r108, %r108, %r5;
	setp.lt.s32 	%p28, %r108, %r48;
	@%p28 bra 	$L__BB8_32;
$L__BB8_33:
	ret;

}


// ===== COMPILED SASS (sm_100) =====

	.target	sm_100

	.elftype	@"ET_EXEC"


//--------------------- .note.nv.tkinfo           --------------------------
	.section	.note.nv.tkinfo,"",@"SHT_NOTE"
	.sectionflags	@"SHF_NOTE_NV_TKINFO"
	.tkinfo
        /*0018*/ 	.word	0x00000002
        /*0030*/ 	.string	""
        /*0030*/ 	.string	"ptxas"
        /*0030*/ 	.string	"Cuda compilation tools, release 13.0, V13.0.88"
        /*0030*/ 	.string	"Build cuda_13.0.r13.0/compiler.36424714_0"
        /*0030*/ 	.string	"-arch sm_100 -m 64 "



//--------------------- .note.nv.cuinfo           --------------------------
	.section	.note.nv.cuinfo,"",@"SHT_NOTE"
	.sectionflags	@"SHF_NOTE_NV_CUINFO"
        /*0018*/ 	.short	0x0002
        /*001a*/ 	.short	0x0064
        /*001c*/ 	.short	0x0082
	.zero		2


//--------------------- .nv.info                  --------------------------
	.section	.nv.info,"",@"SHT_CUDA_INFO"
	.align	4


	//----- nvinfo : EIATTR_REGCOUNT
	.align		4
        /*0000*/ 	.byte	0x04, 0x2f
        /*0002*/ 	.short	(.L_1 - .L_0)
	.align		4
.L_0:
        /*0004*/ 	.word	index@(_Z26facet2facet_conv3d_forwardiiiiPKiPKfS2_S2_Pf)
        /*0008*/ 	.word	0x00000020


	//----- nvinfo : EIATTR_FRAME_SIZE
	.align		4
.L_1:
        /*000c*/ 	.byte	0x04, 0x11
        /*000e*/ 	.short	(.L_3 - .L_2)
	.align		4
.L_2:
        /*0010*/ 	.word	index@($__internal_5_$__cuda_sm3x_div_rn_noftz_f32_slowpath)
        /*0014*/ 	.word	0x00000000


	//----- nvinfo : EIATTR_FRAME_SIZE
	.align		4
.L_3:
        /*0018*/ 	.byte	0x04, 0x11
        /*001a*/ 	.short	(.L_5 - .L_4)
	.align		4
.L_4:
        /*001c*/ 	.word	index@(_Z26facet2facet_conv3d_forwardiiiiPKiPKfS2_S2_Pf)
        /*0020*/ 	.word	0x00000000


	//----- nvinfo : EIATTR_REGCOUNT
	.align		4
.L_5:
        /*0024*/ 	.byte	0x04, 0x2f
        /*0026*/ 	.short	(.L_7 - .L_6)
	.align		4
.L_6:
        /*0028*/ 	.word	index@(_Z26facet2facet_input_backwardiiiiPKiPKfS2_S2_Pf)
        /*002c*/ 	.word	0x00000020


	//----- nvinfo : EIATTR_FRAME_SIZE
	.align		4
.L_7:
        /*0030*/ 	.byte	0x04, 0x11
        /*0032*/ 	.short	(.L_9 - .L_8)
	.align		4
.L_8:
        /*0034*/ 	.word	index@($__internal_4_$__cuda_sm3x_div_rn_noftz_f32_slowpath)
        /*0038*/ 	.word	0x00000000


	//----- nvinfo : EIATTR_FRAME_SIZE
	.align		4
.L_9:
        /*003c*/ 	.byte	0x04, 0x11
        /*003e*/ 	.short	(.L_11 - .L_10)
	.align		4
.L_10:
        /*0040*/ 	.word	index@(_Z26facet2facet_input_backwardiiiiPKiPKfS2_S2_Pf)
        /*0044*/ 	.word	0x00000000


	//----- nvinfo : EIATTR_REGCOUNT
	.align		4
.L_11:
        /*0048*/ 	.byte	0x04, 0x2f
        /*004a*/ 	.short	(.L_13 - .L_12)
	.align		4
.L_12:
        /*004c*/ 	.word	index@(_Z27facet2facet_filter_backwardiiiiPKiPKfS2_S2_Pfii)
        /*0050*/ 	.word	0x00000027


	//----- nvinfo : EIATTR_FRAME_SIZE
	.align		4
.L_13:
        /*0054*/ 	.byte	0x04, 0x11
        /*0056*/ 	.short	(.L_15 - .L_14)
	.align		4
.L_14:
        /*0058*/ 	.word	index@($__internal_3_$__cuda_sm3x_div_rn_noftz_f32_slowpath)
        /*005c*/ 	.word	0x00000000


	//----- nvinfo : EIATTR_FRAME_SIZE
	.align		4
.L_15:
        /*0060*/ 	.byte	0x04, 0x11
        /*0062*/ 	.short	(.L_17 - .L_16)
	.align		4
.L_16:
        /*0064*/ 	.word	index@(_Z27facet2facet_filter_backwardiiiiPKiPKfS2_S2_Pfii)
        /*0068*/ 	.word	0x00000000


	//----- nvinfo : EIATTR_REGCOUNT
	.align		4
.L_17:
        /*006c*/ 	.byte	0x04, 0x2f
        /*006e*/ 	.short	(.L_19 - .L_18)
	.align		4
.L_18:
        /*0070*/ 	.word	index@(_Z27vertex2facet_conv3d_forwardiiiPKiPKfS2_Pf)
        /*0074*/ 	.word	0x00000016


	//----- nvinfo : EIATTR_FRAME_SIZE
	.align		4
.L_19:
        /*0078*/ 	.byte	0x04, 0x11
        /*007a*/ 	.short	(.L_21 - .L_20)
	.align		4
.L_20:
        /*007c*/ 	.word	index@(_Z27vertex2facet_conv3d_forwardiiiPKiPKfS2_Pf)
        /*0080*/ 	.word	0x00000000


	//----- nvinfo : EIATTR_REGCOUNT
	.align		4
.L_21:
        /*0084*/ 	.byte	0x04, 0x2f
        /*0086*/ 	.short	(.L_23 - .L_22)
	.align		4
.L_22:
        /*0088*/ 	.word	index@(_Z27vertex2facet_input_backwardiiiPKiPKfS2_Pf)
        /*008c*/ 	.word	0x00000018


	//----- nvinfo : EIATTR_FRAME_SIZE
	.align		4
.L_23:
        /*0090*/ 	.byte	0x04, 0x11
        /*0092*/ 	.short	(.L_25 - .L_24)
	.align		4
.L_24:
        /*0094*/ 	.word	index@(_Z27vertex2facet_input_backwardiiiPKiPKfS2_Pf)
        /*0098*/ 	.word	0x00000000


	//----- nvinfo : EIATTR_REGCOUNT
	.align		4
.L_25:
        /*009c*/ 	.byte	0x04, 0x2f
        /*009e*/ 	.short	(.L_27 - .L_26)
	.align		4
.L_26:
        /*00a0*/ 	.word	index@(_Z28vertex2facet_filter_backwardiiiPKiPKfS2_Pfii)
        /*00a4*/ 	.word	0x00000018


	//----- nvinfo : EIATTR_FRAME_SIZE
	.align		4
.L_27:
        /*00a8*/ 	.byte	0x04, 0x11
        /*00aa*/ 	.short	(.L_29 - .L_28)
	.align		4
.L_28:
        /*00ac*/ 	.word	index@(_Z28vertex2facet_filter_backwardiiiPKiPKfS2_Pfii)
        /*00b0*/ 	.word	0x00000000


	//----- nvinfo : EIATTR_REGCOUNT
	.align		4
.L_29:
        /*00b4*/ 	.byte	0x04, 0x2f
        /*00b6*/ 	.short	(.L_31 - .L_30)
	.align		4
.L_30:
        /*00b8*/ 	.word	index@(_Z27facet2vertex_conv3d_forwardiiiiPKiS0_S0_PKfS2_S2_Pf)
        /*00bc*/ 	.word	0x00000020


	//----- nvinfo : EIATTR_FRAME_SIZE
	.align		4
.L_31:
        /*00c0*/ 	.byte	0x04, 0x11
        /*00c2*/ 	.short	(.L_33 - .L_32)
	.align		4
.L_32:
        /*00c4*/ 	.word	index@($__internal_2_$__cuda_sm3x_div_rn_noftz_f32_slowpath)
        /*00c8*/ 	.word	0x00000000


	//----- nvinfo : EIATTR_FRAME_SIZE
	.align		4
.L_33:
        /*00cc*/ 	.byte	0x04, 0x11
        /*00ce*/ 	.short	(.L_35 - .L_34)
	.align		4
.L_34:
        /*00d0*/ 	.word	index@(_Z27facet2vertex_conv3d_forwardiiiiPKiS0_S0_PKfS2_S2_Pf)
        /*00d4*/ 	.word	0x00000000


	//----- nvinfo : EIATTR_REGCOUNT
	.align		4
.L_35:
        /*00d8*/ 	.byte	0x04, 0x2f
        /*00da*/ 	.short	(.L_37 - .L_36)
	.align		4
.L_36:
        /*00dc*/ 	.word	index@(_Z27facet2vertex_input_backwardiiiiPKiS0_S0_PKfS2_S2_Pf)
        /*00e0*/ 	.word	0x00000020


	//----- nvinfo : EIATTR_FRAME_SIZE
	.align		4
.L_37:
        /*00e4*/ 	.byte	0x04, 0x11
        /*00e6*/ 	.short	(.L_39 - .L_38)
	.align		4
.L_38:
        /*00e8*/ 	.word	index@($__internal_1_$__cuda_sm3x_div_rn_noftz_f32_slowpath)
        /*00ec*/ 	.word	0x00000000


	//----- nvinfo : EIATTR_FRAME_SIZE
	.align		4
.L_39:
        /*00f0*/ 	.byte	0x04, 0x11
        /*00f2*/ 	.short	(.L_41 - .L_40)
	.align		4
.L_40:
        /*00f4*/ 	.word	index@(_Z27facet2vertex_input_backwardiiiiPKiS0_S0_PKfS2_S2_Pf)
        /*00f8*/ 	.word	0x00000000


	//----- nvinfo : EIATTR_REGCOUNT
	.align		4
.L_41:
        /*00fc*/ 	.byte	0x04, 0x2f
        /*00fe*/ 	.short	(.L_43 - .L_42)
	.align		4
.L_42:
        /*0100*/ 	.word	index@(_Z28facet2vertex_filter_backwardiiiiPKiS0_S0_PKfS2_S2_Pfii)
        /*0104*/ 	.word	0x00000025


	//----- nvinfo : EIATTR_FRAME_SIZE
	.align		4
.L_43:
        /*0108*/ 	.byte	0x04, 0x11
        /*010a*/ 	.short	(.L_45 - .L_44)
	.align		4
.L_44:
        /*010c*/ 	.word	index@($__internal_0_$__cuda_sm3x_div_rn_noftz_f32_slowpath)
        /*0110*/ 	.word	0x00000000


	//----- nvinfo : EIATTR_FRAME_SIZE
	.align		4
.L_45:
        /*0114*/ 	.byte	0x04, 0x11
        /*0116*/ 	.short	(.L_47 - .L_46)
	.align		4
.L_46:
        /*0118*/ 	.word	index@(_Z28facet2vertex_filter_backwardiiiiPKiS0_S0_PKfS2_S2_Pfii)
        /*011c*/ 	.word	0x00000000


	//----- nvinfo : EIATTR_MIN_STACK_SIZE
	.align		4
.L_47:
        /*0120*/ 	.byte	0x04, 0x12
        /*0122*/ 	.short	(.L_49 - .L_48)
	.align		4
.L_48:
        /*0124*/ 	.word	index@(_Z28facet2vertex_filter_backwardiiiiPKiS0_S0_PKfS2_S2_Pfii)
        /*0128*/ 	.word	0x00000000


	//----- nvinfo : EIATTR_MIN_STACK_SIZE
	.align		4
.L_49:
        /*012c*/ 	.byte	0x04, 0x12
        /*012e*/ 	.short	(.L_51 - .L_50)
	.align		4
.L_50:
        /*0130*/ 	.word	index@(_Z27facet2vertex_input_backwardiiiiPKiS0_S0_PKfS2_S2_Pf)
        /*0134*/ 	.word	0x00000000


	//----- nvinfo : EIATTR_MIN_STACK_SIZE
	.align		4
.L_51:
        /*0138*/ 	.byte	0x04, 0x12
        /*013a*/ 	.short	(.L_53 - .L_52)
	.align		4
.L_52:
        /*013c*/ 	.word	index@(_Z27facet2vertex_conv3d_forwardiiiiPKiS0_S0_PKfS2_S2_Pf)
        /*0140*/ 	.word	0x00000000


	//----- nvinfo : EIATTR_MIN_STACK_SIZE
	.align		4
.L_53:
        /*0144*/ 	.byte	0x04, 0x12
        /*0146*/ 	.short	(.L_55 - .L_54)
	.align		4
.L_54:
        /*0148*/ 	.word	index@(_Z28vertex2facet_filter_backwardiiiPKiPKfS2_Pfii)
        /*014c*/ 	.word	0x00000000


	//----- nvinfo : EIATTR_MIN_STACK_SIZE
	.align		4
.L_55:
        /*0150*/ 	.byte	0x04, 0x12
        /*0152*/ 	.short	(.L_57 - .L_56)
	.align		4
.L_56:
        /*0154*/ 	.word	index@(_Z27vertex2facet_input_backwardiiiPKiPKfS2_Pf)
        /*0158*/ 	.word	0x00000000


	//----- nvinfo : EIATTR_MIN_STACK_SIZE
	.align		4
.L_57:
        /*015c*/ 	.byte	0x04, 0x12
        /*015e*/ 	.short	(.L_59 - .L_58)
	.align		4
.L_58:
        /*0160*/ 	.word	index@(_Z27vertex2facet_conv3d_forwardiiiPKiPKfS2_Pf)
        /*0164*/ 	.word	0x00000000


	//----- nvinfo : EIATTR_MIN_STACK_SIZE
	.align		4
.L_59:
        /*0168*/ 	.byte	0x04, 0x12
        /*016a*/ 	.short	(.L_61 - .L_60)
	.align		4
.L_60:
        /*016c*/ 	.word	index@(_Z27facet2facet_filter_backwardiiiiPKiPKfS2_S2_Pfii)
        /*0170*/ 	.word	0x00000000


	//----- nvinfo : EIATTR_MIN_STACK_SIZE
	.align		4
.L_61:
        /*0174*/ 	.byte	0x04, 0x12
        /*0176*/ 	.short	(.L_63 - .L_62)
	.align		4
.L_62:
        /*0178*/ 	.word	index@(_Z26facet2facet_input_backwardiiiiPKiPKfS2_S2_Pf)
        /*017c*/ 	.word	0x00000000


	//----- nvinfo : EIATTR_MIN_STACK_SIZE
	.align		4
.L_63:
        /*0180*/ 	.byte	0x04, 0x12
        /*0182*/ 	.short	(.L_65 - .L_64)
	.align		4
.L_64:
        /*0184*/ 	.word	index@(_Z26facet2facet_conv3d_forwardiiiiPKiPKfS2_S2_Pf)
        /*0188*/ 	.word	0x00000000
.L_65:


//--------------------- .nv.compat                --------------------------
	.section	.nv.compat,"",@"SHT_CUDA_COMPAT_INFO"
	.align	4
        /*0000*/ 	.byte	0x02, 0x09, 0x00, 0x00, 0x02, 0x02, 0x01, 0x00, 0x02, 0x05, 0x05, 0x00, 0x03, 0x07, 0x01, 0x01
        /*0010*/ 	.byte	0x02, 0x03, 0x00, 0x00, 0x02, 0x06, 0x01, 0x00, 0x04, 0x0b, 0x08, 0x00, 0x01, 0x00, 0x00, 0x00
        /*0020*/ 	.byte	0x00, 0x00, 0x00, 0x00


//--------------------- .nv.info._Z28facet2vertex_filter_backwardiiiiPKiS0_S0_PKfS2_S2_Pfii --------------------------
	.section	.nv.info._Z28facet2vertex_filter_backwardiiiiPKiS0_S0_PKfS2_S2_Pfii,"",@"SHT_CUDA_INFO"
	.sectionflags	@""
	.align	4


	//----- nvinfo : EIATTR_CUDA_API_VERSION
	.align		4
        /*0000*/ 	.byte	0x04, 0x37
        /*0002*/ 	.short	(.L_67 - .L_66)
.L_66:
        /*0004*/ 	.word	0x00000082


	//----- nvinfo : EIATTR_KPARAM_INFO
	.align		4
.L_67:
        /*0008*/ 	.byte	0x04, 0x17
        /*000a*/ 	.short	(.L_69 - .L_68)
.L_68:
        /*000c*/ 	.word	0x00000000
        /*0010*/ 	.short	0x000c
        /*0012*/ 	.short	0x004c
        /*0014*/ 	.byte	0x00, 0xf0, 0x11, 0x00


	//----- nvinfo : EIATTR_KPARAM_INFO
	.align		4
.L_69:
        /*0018*/ 	.byte	0x04, 0x17
        /*001a*/ 	.short	(.L_71 - .L_70)
.L_70:
        /*001c*/ 	.word	0x00000000
        /*0020*/ 	.short	0x000b
        /*0022*/ 	.short	0x0048
        /*0024*/ 	.byte	0x00, 0xf0, 0x11, 0x00


	//----- nvinfo : EIATTR_KPARAM_INFO
	.align		4
.L_71:
        /*0028*/ 	.byte	0x04, 0x17
        /*002a*/ 	.short	(.L_73 - .L_72)
.L_72:
        /*002c*/ 	.word	0x00000000
        /*0030*/ 	.short	0x000a
        /*0032*/ 	.short	0x0040
        /*0034*/ 	.byte	0x00, 0xf5, 0x21, 0x00


	//----- nvinfo : EIATTR_KPARAM_INFO
	.align		4
.L_73:
        /*0038*/ 	.byte	0x04, 0x17
        /*003a*/ 	.short	(.L_75 - .L_74)
.L_74:
        /*003c*/ 	.word	0x00000000
        /*0040*/ 	.short	0x0009
        /*0042*/ 	.short	0x0038
        /*0044*/ 	.byte	0x00, 0xf5, 0x21, 0x00


	//----- nvinfo : EIATTR_KPARAM_INFO
	.align		4
.L_75:
        /*0048*/ 	.byte	0x04, 0x17
        /*004a*/ 	.short	(.L_77 - .L_76)
.L_76:
        /*004c*/ 	.word	0x00000000
        /*0050*/ 	.short	0x0008
        /*0052*/ 	.short	0x0030
        /*0054*/ 	.byte	0x00, 0xf5, 0x21, 0x00


	//----- nvinfo : EIATTR_KPARAM_INFO
	.align		4
.L_77:
        /*0058*/ 	.byte	0x04, 0x17
        /*005a*/ 	.short	(.L_79 - .L_78)
.L_78:
        /*005c*/ 	.word	0x00000000
        /*0060*/ 	.short	0x0007
        /*0062*/ 	.short	0x0028
        /*0064*/ 	.byte	0x00, 0xf5, 0x21, 0x00


	//----- nvinfo : EIATTR_KPARAM_INFO
	.align		4
.L_79:
        /*0068*/ 	.byte	0x04, 0x17
        /*006a*/ 	.short	(.L_81 - .L_80)
.L_80:
        /*006c*/ 	.word	0x00000000
        /*0070*/ 	.short	0x0006
        /*0072*/ 	.short	0x0020
        /*0074*/ 	.byte	0x00, 0xf5, 0x21, 0x00


	//----- nvinfo : EIATTR_KPARAM_INFO
	.align		4
.L_81:
        /*0078*/ 	.byte	0x04, 0x17
        /*007a*/ 	.short	(.L_83 - .L_82)
.L_82:
        /*007c*/ 	.word	0x00000000
        /*0080*/ 	.short	0x0005
        /*0082*/ 	.short	0x0018
        /*0084*/ 	.byte	0x00, 0xf5, 0x21, 0x00


	//----- nvinfo : EIATTR_KPARAM_INFO
	.align		4
.L_83:
        /*0088*/ 	.byte	0x04, 0x17
        /*008a*/ 	.short	(.L_85 - .L_84)
.L_84:
        /*008c*/ 	.word	0x00000000
        /*0090*/ 	.short	0x0004
        /*0092*/ 	.short	0x0010
        /*0094*/ 	.byte	0x00, 0xf5, 0x21, 0x00


	//----- nvinfo : EIATTR_KPARAM_INFO
	.align		4
.L_85:
        /*0098*/ 	.byte	0x04, 0x17
        /*009a*/ 	.short	(.L_87 - .L_86)
.L_86:
        /*009c*/ 	.word	0x00000000
        /*00a0*/ 	.short	0x0003
        /*00a2*/ 	.short	0x000c
        /*00a4*/ 	.byte	0x00, 0xf0, 0x11, 0x00


	//----- nvinfo : EIATTR_KPARAM_INFO
	.align		4
.L_87:
        /*00a8*/ 	.byte	0x04, 0x17
        /*00aa*/ 	.short	(.L_89 - .L_88)
.L_88:
        /*00ac*/ 	.word	0x00000000
        /*00b0*/ 	.short	0x0002
        /*00b2*/ 	.short	0x0008
        /*00b4*/ 	.byte	0x00, 0xf0, 0x11, 0x00


	//----- nvinfo : EIATTR_KPARAM_INFO
	.align		4
.L_89:
        /*00b8*/ 	.byte	0x04, 0x17
        /*00ba*/ 	.short	(.L_91 - .L_90)
.L_90:
        /*00bc*/ 	.word	0x00000000
        /*00c0*/ 	.short	0x0001
        /*00c2*/ 	.short	0x0004
        /*00c4*/ 	.byte	0x00, 0xf0, 0x11, 0x00


	//----- nvinfo : EIATTR_KPARAM_INFO
	.align		4
.L_91:
        /*00c8*/ 	.byte	0x04, 0x17
        /*00ca*/ 	.short	(.L_93 - .L_92)
.L_92:
        /*00cc*/ 	.word	0x00000000
        /*00d0*/ 	.short	0x0000
        /*00d2*/ 	.short	0x0000
        /*00d4*/ 	.byte	0x00, 0xf0, 0x11, 0x00


	//----- nvinfo : EIATTR_SPARSE_MMA_MASK
	.align		4
.L_93:
        /*00d8*/ 	.byte	0x03, 0x50
        /*00da*/ 	.short	0x0000


	//----- nvinfo : EIATTR_MAXREG_COUNT
	.align		4
        /*00dc*/ 	.byte	0x03, 0x1b
        /*00de*/ 	.short	0x00ff


	//----- nvinfo : EIATTR_NUM_BARRIERS
	.align		4
        /*00e0*/ 	.byte	0x02, 0x4c
        /*00e2*/ 	.byte	0x01
	.zero		1


	//----- nvinfo : EIATTR_MERCURY_ISA_VERSION
	.align		4
        /*00e4*/ 	.byte	0x03, 0x5f
        /*00e6*/ 	.short	0x0101


	//----- nvinfo : EIATTR_VRC_CTA_INIT_COUNT
	.align		4
        /*00e8*/ 	.byte	0x02, 0x4a
	.zero		1
	.zero		1


	//----- nvinfo : EIATTR_EXIT_INSTR_OFFSETS
	.align		4
        /*00ec*/ 	.byte	0x04, 0x1c
        /*00ee*/ 	.short	(.L_95 - .L_94)


	//   ....[0]....
.L_94:
        /*00f0*/ 	.word	0x00001c10


	//   ....[1]....
        /*00f4*/ 	.word	0x00001cf0


	//----- nvinfo : EIATTR_CRS_STACK_SIZE
	.align		4
.L_95:
        /*00f8*/ 	.byte	0x04, 0x1e
        /*00fa*/ 	.short	(.L_97 - .L_96)
.L_96:
        /*00fc*/ 	.word	0x00000000


	//----- nvinfo : EIATTR_CBANK_PARAM_SIZE
	.align		4
.L_97:
        /*0100*/ 	.byte	0x03, 0x19
        /*0102*/ 	.short	0x0050


	//----- nvinfo : EIATTR_PARAM_CBANK
	.align		4
        /*0104*/ 	.byte	0x04, 0x0a
        /*0106*/ 	.short	(.L_99 - .L_98)
	.align		4
.L_98:
        /*0108*/ 	.word	index@(.nv.constant0._Z28facet2vertex_filter_backwardiiiiPKiS0_S0_PKfS2_S2_Pfii)
        /*010c*/ 	.short	0x0380
        /*010e*/ 	.short	0x0050


	//----- nvinfo : EIATTR_SW_WAR
	.align		4
.L_99:
        /*0110*/ 	.byte	0x04, 0x36
        /*0112*/ 	.short	(.L_101 - .L_100)
.L_100:
        /*0114*/ 	.word	0x00000008
.L_101:


//--------------------- .nv.info._Z27facet2vertex_input_backwardiiiiPKiS0_S0_PKfS2_S2_Pf --------------------------
	.section	.nv.info._Z27facet2vertex_input_backwardiiiiPKiS0_S0_PKfS2_S2_Pf,"",@"SHT_CUDA_INFO"
	.sectionflags	@""
	.align	4


	//----- nvinfo : EIATTR_CUDA_API_VERSION
	.align		4
        /*0000*/ 	.byte	0x04, 0x37
        /*0002*/ 	.short	(.L_103 - .L_102)
.L_102:
        /*0004*/ 	.word	0x00000082


	//----- nvinfo : EIATTR_KPARAM_INFO
	.align		4
.L_103:
        /*0008*/ 	.byte	0x04, 0x17
        /*000a*/ 	.short	(.L_105 - .L_104)
.L_104:
        /*000c*/ 	.word	0x00000000
        /*0010*/ 	.short	0x000a
        /*0012*/ 	.short	0x0040
        /*0014*/ 	.byte	0x00, 0xf5, 0x21, 0x00


	//----- nvinfo : EIATTR_KPARAM_INFO
	.align		4
.L_105:
        /*0018*/ 	.byte	0x04, 0x17
        /*001a*/ 	.short	(.L_107 - .L_106)
.L_106:
        /*001c*/ 	.word	0x00000000
        /*0020*/ 	.short	0x0009
        /*0022*/ 	.short	0x0038
        /*0024*/ 	.byte	0x00, 0xf5, 0x21, 0x00


	//----- nvinfo : EIATTR_KPARAM_INFO
	.align		4
.L_107:
        /*0028*/ 	.byte	0x04, 0x17
        /*002a*/ 	.short	(.L_109 - .L_108)
.L_108:
        /*002c*/ 	.word	0x00000000
        /*0030*/ 	.short	0x0008
        /*0032*/ 	.short	0x0030
        /*0034*/ 	.byte	0x00, 0xf5, 0x21, 0x00


	//----- nvinfo : EIATTR_KPARAM_INFO
	.align		4
.L_109:
        /*0038*/ 	.byte	0x04, 0x17
        /*003a*/ 	.short	(.L_111 - .L_110)
.L_110:
        /*003c*/ 	.word	0x00000000
        /*0040*/ 	.short	0x0007
        /*0042*/ 	.short	0x0028
        /*0044*/ 	.byte	0x00, 0xf5, 0x21, 0x00


	//----- nvinfo : EIATTR_KPARAM_INFO
	.align		4
.L_111:
        /*0048*/ 	.byte	0x04, 0x17
        /*004a*/ 	.short	(.L_113 - .L_112)
.L_112:
        /*004c*/ 	.word	0x00000000
        /*0050*/ 	.short	0x0006
        /*0052*/ 	.short	0x0020
        /*0054*/ 	.byte	0x00, 0xf5, 0x21, 0x00


	//----- nvinfo : EIATTR_KPARAM_INFO
	.align		4
.L_113:
        /*0058*/ 	.byte	0x04, 0x17
        /*005a*/ 	.short	(.L_115 - .L_114)
.L_114:
        /*005c*/ 	.word	0x00000000
        /*0060*/ 	.short	0x0005
        /*0062*/ 	.short	0x0018
        /*0064*/ 	.byte	0x00, 0xf5, 0x21, 0x00


	//----- nvinfo : EIATTR_KPARAM_INFO
	.align		4
.L_115:
        /*0068*/ 	.byte	0x04, 0x17
        /*006a*/ 	.short	(.L_117 - .L_116)
.L_116:
        /*006c*/ 	.word	0x00000000
        /*0070*/ 	.short	0x0004
        /*0072*/ 	.short	0x0010
        /*0074*/ 	.byte	0x00, 0xf5, 0x21, 0x00


	//----- nvinfo : EIATTR_KPARAM_INFO
	.align		4
.L_117:
        /*0078*/ 	.byte	0x04, 0x17
        /*007a*/ 	.short	(.L_119 - .L_118)
.L_118:
        /*007c*/ 	.word	0x00000000
        /*0080*/ 	.short	0x0003
        /*0082*/ 	.short	0x000c
        /*0084*/ 	.byte	0x00, 0xf0, 0x11, 0x00


	//----- nvinfo : EIATTR_KPARAM_INFO
	.align		4
.L_119:
        /*0088*/ 	.byte	0x04, 0x17
        /*008a*/ 	.short	(.L_121 - .L_120)
.L_120:
        /*008c*/ 	.word	0x00000000
        /*0090*/ 	.short	0x0002
        /*0092*/ 	.short	0x0008
        /*0094*/ 	.byte	0x00, 0xf0, 0x11, 0x00


	//----- nvinfo : EIATTR_KPARAM_INFO
	.align		4
.L_121:
        /*0098*/ 	.byte	0x04, 0x17
        /*009a*/ 	.short	(.L_123 - .L_122)
.L_122:
        /*009c*/ 	.word	0x00000000
        /*00a0*/ 	.short	0x0001
        /*00a2*/ 	.short	0x0004
        /*00a4*/ 	.byte	0x00, 0xf0, 0x11, 0x00


	//----- nvinfo : EIATTR_KPARAM_INFO
	.align		4
.L_123:
        /*00a8*/ 	.byte	0x04, 0x17
        /*00aa*/ 	.short	(.L_125 - .L_124)
.L_124:
        /*00ac*/ 	.word	0x00000000
        /*00b0*/ 	.short	0x0000
        /*00b2*/ 	.short	0x0000
        /*00b4*/ 	.byte	0x00, 0xf0, 0x11, 0x00


	//----- nvinfo : EIATTR_SPARSE_MMA_MASK
	.align		4
.L_125:
        /*00b8*/ 	.byte	0x03, 0x50
        /*00ba*/ 	.short	0x0000


	//----- nvinfo : EIATTR_MAXREG_COUNT
	.align		4
        /*00bc*/ 	.byte	0x03, 0x1b
        /*00be*/ 	.short	0x00ff


	//----- nvinfo : EIATTR_MERCURY_ISA_VERSION
	.align		4
        /*00c0*/ 	.byte	0x03, 0x5f
        /*00c2*/ 	.short	0x0101


	//----- nvinfo : EIATTR_VRC_CTA_INIT_COUNT
	.align		4
        /*00c4*/ 	.byte	0x02, 0x4a
	.zero		1
	.zero		1


	//----- nvinfo : EIATTR_EXIT_INSTR_OFFSETS
	.align		4
        /*00c8*/ 	.byte	0x04, 0x1c
        /*00ca*/ 	.short	(.L_127 - .L_126)


	//   ....[0]....
.L_126:
        /*00cc*/ 	.word	0x00000220


	//   ....[1]....
        /*00d0*/ 	.word	0x00000f40


	//   ....[2]....
        /*00d4*/ 	.word	0x000010c0


	//----- nvinfo : EIATTR_CRS_STACK_SIZE
	.align		4
.L_127:
        /*00d8*/ 	.byte	0x04, 0x1e
        /*00da*/ 	.short	(.L_129 - .L_128)
.L_128:
        /*00dc*/ 	.word	0x00000000


	//----- nvinfo : EIATTR_CBANK_PARAM_SIZE
	.align		4
.L_129:
        /*00e0*/ 	.byte	0x03, 0x19
        /*00e2*/ 	.short	0x0048


	//----- nvinfo : EIATTR_PARAM_CBANK
	.align		4
        /*00e4*/ 	.byte	0x04, 0x0a
        /*00e6*/ 	.short	(.L_131 - .L_130)
	.align		4
.L_130:
        /*00e8*/ 	.word	index@(.nv.constant0._Z27facet2vertex_input_backwardiiiiPKiS0_S0_PKfS2_S2_Pf)
        /*00ec*/ 	.short	0x0380
        /*00ee*/ 	.short	0x0048


	//----- nvinfo : EIATTR_SW_WAR
	.align		4
.L_131:
        /*00f0*/ 	.byte	0x04, 0x36
        /*00f2*/ 	.short	(.L_133 - .L_132)
.L_132:
        /*00f4*/ 	.word	0x00000008
.L_133:


//--------------------- .nv.info._Z27facet2vertex_conv3d_forwardiiiiPKiS0_S0_PKfS2_S2_Pf --------------------------
	.section	.nv.info._Z27facet2vertex_conv3d_forwardiiiiPKiS0_S0_PKfS2_S2_Pf,"",@"SHT_CUDA_INFO"
	.sectionflags	@""
	.align	4


	//----- nvinfo : EIATTR_CUDA_API_VERSION
	.align		4
        /*0000*/ 	.byte	0x04, 0x37
        /*0002*/ 	.short	(.L_135 - .L_134)
.L_134:
        /*0004*/ 	.word	0x00000082


	//----- nvinfo : EIATTR_KPARAM_INFO
	.align		4
.L_135:
        /*0008*/ 	.byte	0x04, 0x17
        /*000a*/ 	.short	(.L_137 - .L_136)
.L_136:
        /*000c*/ 	.word	0x00000000
        /*0010*/ 	.short	0x000a
        /*0012*/ 	.short	0x0040
        /*0014*/ 	.byte	0x00, 0xf5, 0x21, 0x00


	//----- nvinfo : EIATTR_KPARAM_INFO
	.align		4
.L_137:
        /*0018*/ 	.byte	0x04, 0x17
        /*001a*/ 	.short	(.L_139 - .L_138)
.L_138:
        /*001c*/ 	.word	0x00000000
        /*0020*/ 	.short	0x0009
        /*0022*/ 	.short	0x0038
        /*0024*/ 	.byte	0x00, 0xf5, 0x21, 0x00


	//----- nvinfo : EIATTR_KPARAM_INFO
	.align		4
.L_139:
        /*0028*/ 	.byte	0x04, 0x17
        /*002a*/ 	.short	(.L_141 - .L_140)
.L_140:
        /*002c*/ 	.word	0x00000000
        /*0030*/ 	.short	0x0008
        /*0032*/ 	.short	0x0030
        /*0034*/ 	.byte	0x00, 0xf5, 0x21, 0x00


	//----- nvinfo : EIATTR_KPARAM_INFO
	.align		4
.L_141:
        /*0038*/ 	.byte	0x04, 0x17
        /*003a*/ 	.short	(.L_143 - .L_142)
.L_142:
        /*003c*/ 	.word	0x00000000
        /*0040*/ 	.short	0x0007
        /*0042*/ 	.short	0x0028
        /*0044*/ 	.byte	0x00, 0xf5, 0x21, 0x00


	//----- nvinfo : EIATTR_KPARAM_INFO
	.align		4
.L_143:
        /*0048*/ 	.byte	0x04, 0x17
        /*004a*/ 	.short	(.L_145 - .L_144)
.L_144:
        /*004c*/ 	.word	0x00000000
        /*0050*/ 	.short	0x0006
        /*0052*/ 	.short	0x0020
        /*0054*/ 	.byte	0x00, 0xf5, 0x21, 0x00


	//----- nvinfo : EIATTR_KPARAM_INFO
	.align		4
.L_145:
        /*0058*/ 	.byte	0x04, 0x17
        /*005a*/ 	.short	(.L_147 - .L_146)
.L_146:
        /*005c*/ 	.word	0x00000000
        /*0060*/ 	.short	0x0005
        /*0062*/ 	.short	0x0018
        /*0064*/ 	.byte	0x00, 0xf5, 0x21, 0x00


	//----- nvinfo : EIATTR_KPARAM_INFO
	.align		4
.L_147:
        /*0068*/ 	.byte	0x04, 0x17
        /*006a*/ 	.short	(.L_149 - .L_148)
.L_148:
        /*006c*/ 	.word	0x00000000
        /*0070*/ 	.short	0x0004
        /*0072*/ 	.short	0x0010
        /*0074*/ 	.byte	0x00, 0xf5, 0x21, 0x00


	//----- nvinfo : EIATTR_KPARAM_INFO
	.align		4
.L_149:
        /*0078*/ 	.byte	0x04, 0x17
        /*007a*/ 	.short	(.L_151 - .L_150)
.L_150:
        /*007c*/ 	.word	0x00000000
        /*0080*/ 	.short	0x0003
        /*0082*/ 	.short	0x000c
        /*0084*/ 	.byte	0x00, 0xf0, 0x11, 0x00


	//----- nvinfo : EIATTR_KPARAM_INFO
	.align		4
.L_151:
        /*0088*/ 	.byte	0x04, 0x17
        /*008a*/ 	.short	(.L_153 - .L_152)
.L_152:
        /*008c*/ 	.word	0x00000000
        /*0090*/ 	.short	0x0002
        /*0092*/ 	.short	0x0008
        /*0094*/ 	.byte	0x00, 0xf0, 0x11, 0x00


	//----- nvinfo : EIATTR_KPARAM_INFO
	.align		4
.L_153:
        /*0098*/ 	.byte	0x04, 0x17
        /*009a*/ 	.short	(.L_155 - .L_154)
.L_154:
        /*009c*/ 	.word	0x00000000
        /*00a0*/ 	.short	0x0001
        /*00a2*/ 	.short	0x0004
        /*00a4*/ 	.byte	0x00, 0xf0, 0x11, 0x00


	//----- nvinfo : EIATTR_KPARAM_INFO
	.align		4
.L_155:
        /*00a8*/ 	.byte	0x04, 0x17
        /*00aa*/ 	.short	(.L_157 - .L_156)
.L_156:
        /*00ac*/ 	.word	0x00000000
        /*00b0*/ 	.short	0x0000
        /*00b2*/ 	.short	0x0000
        /*00b4*/ 	.byte	0x00, 0xf0, 0x11, 0x00


	//----- nvinfo : EIATTR_SPARSE_MMA_MASK
	.align		4
.L_157:
        /*00b8*/ 	.byte	0x03, 0x50
        /*00ba*/ 	.short	0x0000


	//----- nvinfo : EIATTR_MAXREG_COUNT
	.align		4
        /*00bc*/ 	.byte	0x03, 0x1b
        /*00be*/ 	.short	0x00ff


	//----- nvinfo : EIATTR_MERCURY_ISA_VERSION
	.align		4
        /*00c0*/ 	.byte	0x03, 0x5f
        /*00c2*/ 	.short	0x0101


	//----- nvinfo : EIATTR_VRC_CTA_INIT_COUNT
	.align		4
        /*00c4*/ 	.byte	0x02, 0x4a
	.zero		1
	.zero		1


	//----- nvinfo : EIATTR_EXIT_INSTR_OFFSETS
	.align		4
        /*00c8*/ 	.byte	0x04, 0x1c
        /*00ca*/ 	.short	(.L_159 - .L_158)


	//   ....[0]....
.L_158:
        /*00cc*/ 	.word	0x00000220


	//   ....[1]....
        /*00d0*/ 	.word	0x00000f40


	//   ....[2]....
        /*00d4*/ 	.word	0x000010b0


	//----- nvinfo : EIATTR_CRS_STACK_SIZE
	.align		4
.L_159:
        /*00d8*/ 	.byte	0x04, 0x1e
        /*00da*/ 	.short	(.L_161 - .L_160)
.L_160:
        /*00dc*/ 	.word	0x00000000


	//----- nvinfo : EIATTR_CBANK_PARAM_SIZE
	.align		4
.L_161:
        /*00e0*/ 	.byte	0x03, 0x19
        /*00e2*/ 	.short	0x0048


	//----- nvinfo : EIATTR_PARAM_CBANK
	.align		4
        /*00e4*/ 	.byte	0x04, 0x0a
        /*00e6*/ 	.short	(.L_163 - .L_162)
	.align		4
.L_162:
        /*00e8*/ 	.word	index@(.nv.constant0._Z27facet2vertex_conv3d_forwardiiiiPKiS0_S0_PKfS2_S2_Pf)
        /*00ec*/ 	.short	0x0380
        /*00ee*/ 	.short	0x0048


	//----- nvinfo : EIATTR_SW_WAR
	.align		4
.L_163:
        /*00f0*/ 	.byte	0x04, 0x36
        /*00f2*/ 	.short	(.L_165 - .L_164)
.L_164:
        /*00f4*/ 	.word	0x00000008
.L_165:


//--------------------- .nv.info._Z28vertex2facet_filter_backwardiiiPKiPKfS2_Pfii --------------------------
	.section	.nv.info._Z28vertex2facet_filter_backwardiiiPKiPKfS2_Pfii,"",@"SHT_CUDA_INFO"
	.sectionflags	@""
	.align	4


	//----- nvinfo : EIATTR_CUDA_API_VERSION
	.align		4
        /*0000*/ 	.byte	0x04, 0x37
        /*0002*/ 	.short	(.L_167 - .L_166)
.L_166:
        /*0004*/ 	.word	0x00000082


	//----- nvinfo : EIATTR_KPARAM_INFO
	.align		4
.L_167:
        /*0008*/ 	.byte	0x04, 0x17
        /*000a*/ 	.short	(.L_169 - .L_168)
.L_168:
        /*000c*/ 	.word	0x00000000
        /*0010*/ 	.short	0x0008
        /*0012*/ 	.short	0x0034
        /*0014*/ 	.byte	0x00, 0xf0, 0x11, 0x00


	//----- nvinfo : EIATTR_KPARAM_INFO
	.align		4
.L_169:
        /*0018*/ 	.byte	0x04, 0x17
        /*001a*/ 	.short	(.L_171 - .L_170)
.L_170:
        /*001c*/ 	.word	0x00000000
        /*0020*/ 	.short	0x0007
        /*0022*/ 	.short	0x0030
        /*0024*/ 	.byte	0x00, 0xf0, 0x11, 0x00


	//----- nvinfo : EIATTR_KPARAM_INFO
	.align		4
.L_171:
        /*0028*/ 	.byte	0x04, 0x17
        /*002a*/ 	.short	(.L_173 - .L_172)
.L_172:
        /*002c*/ 	.word	0x00000000
        /*0030*/ 	.short	0x0006
        /*0032*/ 	.short	0x0028
        /*0034*/ 	.byte	0x00, 0xf5, 0x21, 0x00


	//----- nvinfo : EIATTR_KPARAM_INFO
	.align		4
.L_173:
        /*0038*/ 	.byte	0x04, 0x17
        /*003a*/ 	.short	(.L_175 - .L_174)
.L_174:
        /*003c*/ 	.word	0x00000000
        /*0040*/ 	.short	0x0005
        /*0042*/ 	.short	0x0020
        /*0044*/ 	.byte	0x00, 0xf5, 0x21, 0x00


	//----- nvinfo : EIATTR_KPARAM_INFO
	.align		4
.L_175:
        /*0048*/ 	.byte	0x04, 0x17
        /*004a*/ 	.short	(.L_177 - .L_176)
.L_176:
        /*004c*/ 	.word	0x00000000
        /*0050*/ 	.short	0x0004
        /*0052*/ 	.short	0x0018
        /*0054*/ 	.byte	0x00, 0xf5, 0x21, 0x00


	//----- nvinfo : EIATTR_KPARAM_INFO
	.align		4
.L_177:
        /*0058*/ 	.byte	0x04, 0x17
        /*005a*/ 	.short	(.L_179 - .L_178)
.L_178:
        /*005c*/ 	.word	0x00000000
        /*0060*/ 	.short	0x0003
        /*0062*/ 	.short	0x0010
        /*0064*/ 	.byte	0x00, 0xf5, 0x21, 0x00


	//----- nvinfo : EIATTR_KPARAM_INFO
	.align		4
.L_179:
        /*0068*/ 	.byte	0x04, 0x17
        /*006a*/ 	.short	(.L_181 - .L_180)
.L_180:
        /*006c*/ 	.word	0x00000000
        /*0070*/ 	.short	0x0002
        /*0072*/ 	.short	0x0008
        /*0074*/ 	.byte	0x00, 0xf0, 0x11, 0x00


	//----- nvinfo : EIATTR_KPARAM_INFO
	.align		4
.L_181:
        /*0078*/ 	.byte	0x04, 0x17
        /*007a*/ 	.short	(.L_183 - .L_182)
.L_182:
        /*007c*/ 	.word	0x00000000
        /*0080*/ 	.short	0x0001
        /*0082*/ 	.short	0x0004
        /*0084*/ 	.byte	0x00, 0xf0, 0x11, 0x00


	//----- nvinfo : EIATTR_KPARAM_INFO
	.align		4
.L_183:
        /*0088*/ 	.byte	0x04, 0x17
        /*008a*/ 	.short	(.L_185 - .L_184)
.L_184:
        /*008c*/ 	.word	0x00000000
        /*0090*/ 	.short	0x0000
        /*0092*/ 	.short	0x0000
        /*0094*/ 	.byte	0x00, 0xf0, 0x11, 0x00


	//----- nvinfo : EIATTR_SPARSE_MMA_MASK
	.align		4
.L_185:
        /*0098*/ 	.byte	0x03, 0x50
        /*009a*/ 	.short	0x0000


	//----- nvinfo : EIATTR_MAXREG_COUNT
	.align		4
        /*009c*/ 	.byte	0x03, 0x1b
        /*009e*/ 	.short	0x00ff


	//----- nvinfo : EIATTR_NUM_BARRIERS
	.align		4
        /*00a0*/ 	.byte	0x02, 0x4c
        /*00a2*/ 	.byte	0x01
	.zero		1


	//----- nvinfo : EIATTR_MERCURY_ISA_VERSION
	.align		4
        /*00a4*/ 	.byte	0x03, 0x5f
        /*00a6*/ 	.short	0x0101


	//----- nvinfo : EIATTR_VRC_CTA_INIT_COUNT
	.align		4
        /*00a8*/ 	.byte	0x02, 0x4a
	.zero		1
	.zero		1


	//----- nvinfo : EIATTR_EXIT_INSTR_OFFSETS
	.align		4
        /*00ac*/ 	.byte	0x04, 0x1c
        /*00ae*/ 	.short	(.L_187 - .L_186)


	//   ....[0]....
.L_186:
        /*00b0*/ 	.word	0x000009b0


	//   ....[1]....
        /*00b4*/ 	.word	0x00000a80


	//----- nvinfo : EIATTR_CRS_STACK_SIZE
	.align		4
.L_187:
        /*00b8*/ 	.byte	0x04, 0x1e
        /*00ba*/ 	.short	(.L_189 - .L_188)
.L_188:
        /*00bc*/ 	.word	0x00000000


	//----- nvinfo : EIATTR_CBANK_PARAM_SIZE
	.align		4
.L_189:
        /*00c0*/ 	.byte	0x03, 0x19
        /*00c2*/ 	.short	0x0038


	//----- nvinfo : EIATTR_PARAM_CBANK
	.align		4
        /*00c4*/ 	.byte	0x04, 0x0a
        /*00c6*/ 	.short	(.L_191 - .L_190)
	.align		4
.L_190:
        /*00c8*/ 	.word	index@(.nv.constant0._Z28vertex2facet_filter_backwardiiiPKiPKfS2_Pfii)
        /*00cc*/ 	.short	0x0380
        /*00ce*/ 	.short	0x0038


	//----- nvinfo : EIATTR_SW_WAR
	.align		4
.L_191:
        /*00d0*/ 	.byte	0x04, 0x36
        /*00d2*/ 	.short	(.L_193 - .L_192)
.L_192:
        /*00d4*/ 	.word	0x00000008
.L_193:


//--------------------- .nv.info._Z27vertex2facet_input_backwardiiiPKiPKfS2_Pf --------------------------
	.section	.nv.info._Z27vertex2facet_input_backwardiiiPKiPKfS2_Pf,"",@"SHT_CUDA_INFO"
	.sectionflags	@""
	.align	4


	//----- nvinfo : EIATTR_CUDA_API_VERSION
	.align		4
        /*0000*/ 	.byte	0x04, 0x37
        /*0002*/ 	.short	(.L_195 - .L_194)
.L_194:
        /*0004*/ 	.word	0x00000082


	//----- nvinfo : EIATTR_KPARAM_INFO
	.align		4
.L_195:
        /*0008*/ 	.byte	0x04, 0x17
        /*000a*/ 	.short	(.L_197 - .L_196)
.L_196:
        /*000c*/ 	.word	0x00000000
        /*0010*/ 	.short	0x0006
        /*0012*/ 	.short	0x0028
        /*0014*/ 	.byte	0x00, 0xf5, 0x21, 0x00


	//----- nvinfo : EIATTR_KPARAM_INFO
	.align		4
.L_197:
        /*0018*/ 	.byte	0x04, 0x17
        /*001a*/ 	.short	(.L_199 - .L_198)
.L_198:
        /*001c*/ 	.word	0x00000000
        /*0020*/ 	.short	0x0005
        /*0022*/ 	.short	0x0020
        /*0024*/ 	.byte	0x00, 0xf5, 0x21, 0x00


	//----- nvinfo : EIATTR_KPARAM_INFO
	.align		4
.L_199:
        /*0028*/ 	.byte	0x04, 0x17
        /*002a*/ 	.short	(.L_201 - .L_200)
.L_200:
        /*002c*/ 	.word	0x00000000
        /*0030*/ 	.short	0x0004
        /*0032*/ 	.short	0x0018
        /*0034*/ 	.byte	0x00, 0xf5, 0x21, 0x00


	//----- nvinfo : EIATTR_KPARAM_INFO
	.align		4
.L_201:
        /*0038*/ 	.byte	0x04, 0x17
        /*003a*/ 	.short	(.L_203 - .L_202)
.L_202:
        /*003c*/ 	.word	0x00000000
        /*0040*/ 	.short	0x0003
        /*0042*/ 	.short	0x0010
        /*0044*/ 	.byte	0x00, 0xf5, 0x21, 0x00


	//----- nvinfo : EIATTR_KPARAM_INFO
	.align		4
.L_203:
        /*0048*/ 	.byte	0x04, 0x17
        /*004a*/ 	.short	(.L_205 - .L_204)
.L_204:
        /*004c*/ 	.word	0x00000000
        /*0050*/ 	.short	0x0002
        /*0052*/ 	.short	0x0008
        /*0054*/ 	.byte	0x00, 0xf0, 0x11, 0x00


	//----- nvinfo : EIATTR_KPARAM_INFO
	.align		4
.L_205:
        /*0058*/ 	.byte	0x04, 0x17
        /*005a*/ 	.short	(.L_207 - .L_206)
.L_206:
        /*005c*/ 	.word	0x00000000
        /*0060*/ 	.short	0x0001
        /*0062*/ 	.short	0x0004
        /*0064*/ 	.byte	0x00, 0xf0, 0x11, 0x00


	//----- nvinfo : EIATTR_KPARAM_INFO
	.align		4
.L_207:
        /*0068*/ 	.byte	0x04, 0x17
        /*006a*/ 	.short	(.L_209 - .L_208)
.L_208:
        /*006c*/ 	.word	0x00000000
        /*0070*/ 	.short	0x0000
        /*0072*/ 	.short	0x0000
        /*0074*/ 	.byte	0x00, 0xf0, 0x11, 0x00


	//----- nvinfo : EIATTR_SPARSE_MMA_MASK
	.align		4
.L_209:
        /*0078*/ 	.byte	0x03, 0x50
        /*007a*/ 	.short	0x0000


	//----- nvinfo : EIATTR_MAXREG_COUNT
	.align		4
        /*007c*/ 	.byte	0x03, 0x1b
        /*007e*/ 	.short	0x00ff


	//----- nvinfo : EIATTR_MERCURY_ISA_VERSION
	.align		4
        /*0080*/ 	.byte	0x03, 0x5f
        /*0082*/ 	.short	0x0101


	//----- nvinfo : EIATTR_VRC_CTA_INIT_COUNT
	.align		4
        /*0084*/ 	.byte	0x02, 0x4a
	.zero		1
	.zero		1


	//----- nvinfo : EIATTR_EXIT_INSTR_OFFSETS
	.align		4
        /*0088*/ 	.byte	0x04, 0x1c
        /*008a*/ 	.short	(.L_211 - .L_210)


	//   ....[0]....
.L_210:
        /*008c*/ 	.word	0x00000240


	//   ....[1]....
        /*0090*/ 	.word	0x00000650


	//----- nvinfo : EIATTR_CBANK_PARAM_SIZE
	.align		4
.L_211:
        /*0094*/ 	.byte	0x03, 0x19
        /*0096*/ 	.short	0x0030


	//----- nvinfo : EIATTR_PARAM_CBANK
	.align		4
        /*0098*/ 	.byte	0x04, 0x0a
        /*009a*/ 	.short	(.L_213 - .L_212)
	.align		4
.L_212:
        /*009c*/ 	.word	index@(.nv.constant0._Z27vertex2facet_input_backwardiiiPKiPKfS2_Pf)
        /*00a0*/ 	.short	0x0380
        /*00a2*/ 	.short	0x0030


	//----- nvinfo : EIATTR_SW_WAR
	.align		4
.L_213:
        /*00a4*/ 	.byte	0x04, 0x36
        /*00a6*/ 	.short	(.L_215 - .L_214)
.L_214:
        /*00a8*/ 	.word	0x00000008
.L_215:


//--------------------- .nv.info._Z27vertex2facet_conv3d_forwardiiiPKiPKfS2_Pf --------------------------
	.section	.nv.info._Z27vertex2facet_conv3d_forwardiiiPKiPKfS2_Pf,"",@"SHT_CUDA_INFO"
	.sectionflags	@""
	.align	4


	//----- nvinfo : EIATTR_CUDA_API_VERSION
	.align		4
        /*0000*/ 	.byte	0x04, 0x37
        /*0002*/ 	.short	(.L_217 - .L_216)
.L_216:
        /*0004*/ 	.word	0x00000082


	//----- nvinfo : EIATTR_KPARAM_INFO
	.align		4
.L_217:
        /*0008*/ 	.byte	0x04, 0x17
        /*000a*/ 	.short	(.L_219 - .L_218)
.L_218:
        /*000c*/ 	.word	0x00000000
        /*0010*/ 	.short	0x0006
        /*0012*/ 	.short	0x0028
        /*0014*/ 	.byte	0x00, 0xf5, 0x21, 0x00


	//----- nvinfo : EIATTR_KPARAM_INFO
	.align		4
.L_219:
        /*0018*/ 	.byte	0x04, 0x17
        /*001a*/ 	.short	(.L_221 - .L_220)
.L_220:
        /*001c*/ 	.word	0x00000000
        /*0020*/ 	.short	0x0005
        /*0022*/ 	.short	0x0020
        /*0024*/ 	.byte	0x00, 0xf5, 0x21, 0x00


	//----- nvinfo : EIATTR_KPARAM_INFO
	.align		4
.L_221:
        /*0028*/ 	.byte	0x04, 0x17
        /*002a*/ 	.short	(.L_223 - .L_222)
.L_222:
        /*002c*/ 	.word	0x00000000
        /*0030*/ 	.short	0x0004
        /*0032*/ 	.short	0x0018
        /*0034*/ 	.byte	0x00, 0xf5, 0x21, 0x00


	//----- nvinfo : EIATTR_KPARAM_INFO
	.align		4
.L_223:
        /*0038*/ 	.byte	0x04, 0x17
        /*003a*/ 	.short	(.L_225 - .L_224)
.L_224:
        /*003c*/ 	.word	0x00000000
        /*0040*/ 	.short	0x0003
        /*0042*/ 	.short	0x0010
        /*0044*/ 	.byte	0x00, 0xf5, 0x21, 0x00


	//----- nvinfo : EIATTR_KPARAM_INFO
	.align		4
.L_225:
        /*0048*/ 	.byte	0x04, 0x17
        /*004a*/ 	.short	(.L_227 - .L_226)
.L_226:
        /*004c*/ 	.word	0x00000000
        /*0050*/ 	.short	0x0002
        /*0052*/ 	.short	0x0008
        /*0054*/ 	.byte	0x00, 0xf0, 0x11, 0x00


	//----- nvinfo : EIATTR_KPARAM_INFO
	.align		4
.L_227:
        /*0058*/ 	.byte	0x04, 0x17
        /*005a*/ 	.short	(.L_229 - .L_228)
.L_228:
        /*005c*/ 	.word	0x00000000
        /*0060*/ 	.short	0x0001
        /*0062*/ 	.short	0x0004
        /*0064*/ 	.byte	0x00, 0xf0, 0x11, 0x00


	//----- nvinfo : EIATTR_KPARAM_INFO
	.align		4
.L_229:
        /*0068*/ 	.byte	0x04, 0x17
        /*006a*/ 	.short	(.L_231 - .L_230)
.L_230:
        /*006c*/ 	.word	0x00000000
        /*0070*/ 	.short	0x0000
        /*0072*/ 	.short	0x0000
        /*0074*/ 	.byte	0x00, 0xf0, 0x11, 0x00


	//----- nvinfo : EIATTR_SPARSE_MMA_MASK
	.align		4
.L_231:
        /*0078*/ 	.byte	0x03, 0x50
        /*007a*/ 	.short	0x0000


	//----- nvinfo : EIATTR_MAXREG_COUNT
	.align		4
        /*007c*/ 	.byte	0x03, 0x1b
        /*007e*/ 	.short	0x00ff


	//----- nvinfo : EIATTR_MERCURY_ISA_VERSION
	.align		4
        /*0080*/ 	.byte	0x03, 0x5f
        /*0082*/ 	.short	0x0101


	//----- nvinfo : EIATTR_VRC_CTA_INIT_COUNT
	.align		4
        /*0084*/ 	.byte	0x02, 0x4a
	.zero		1
	.zero		1


	//----- nvinfo : EIATTR_EXIT_INSTR_OFFSETS
	.align		4
        /*0088*/ 	.byte	0x04, 0x1c
        /*008a*/ 	.short	(.L_233 - .L_232)


	//   ....[0]....
.L_232:
        /*008c*/ 	.word	0x00000230


	//   ....[1]....
        /*0090*/ 	.word	0x00000620


	//----- nvinfo : EIATTR_CBANK_PARAM_SIZE
	.align		4
.L_233:
        /*0094*/ 	.byte	0x03, 0x19
        /*0096*/ 	.short	0x0030


	//----- nvinfo : EIATTR_PARAM_CBANK
	.align		4
        /*0098*/ 	.byte	0x04, 0x0a
        /*009a*/ 	.short	(.L_235 - .L_234)
	.align		4
.L_234:
        /*009c*/ 	.word	index@(.nv.constant0._Z27vertex2facet_conv3d_forwardiiiPKiPKfS2_Pf)
        /*00a0*/ 	.short	0x0380
        /*00a2*/ 	.short	0x0030


	//----- nvinfo : EIATTR_SW_WAR
	.align		4
.L_235:
        /*00a4*/ 	.byte	0x04, 0x36
        /*00a6*/ 	.short	(.L_237 - .L_236)
.L_236:
        /*00a8*/ 	.word	0x00000008
.L_237:


//--------------------- .nv.info._Z27facet2facet_filter_backwardiiiiPKiPKfS2_S2_Pfii --------------------------
	.section	.nv.info._Z27facet2facet_filter_backwardiiiiPKiPKfS2_S2_Pfii,"",@"SHT_CUDA_INFO"
	.sectionflags	@""
	.align	4


	//----- nvinfo : EIATTR_CUDA_API_VERSION
	.align		4
        /*0000*/ 	.byte	0x04, 0x37
        /*0002*/ 	.short	(.L_239 - .L_238)
.L_238:
        /*0004*/ 	.word	0x00000082


	//----- nvinfo : EIATTR_KPARAM_INFO
	.align		4
.L_239:
        /*0008*/ 	.byte	0x04, 0x17
        /*000a*/ 	.short	(.L_241 - .L_240)
.L_240:
        /*000c*/ 	.word	0x00000000
        /*0010*/ 	.short	0x000a
        /*0012*/ 	.short	0x003c
        /*0014*/ 	.byte	0x00, 0xf0, 0x11, 0x00


	//----- nvinfo : EIATTR_KPARAM_INFO
	.align		4
.L_241:
        /*0018*/ 	.byte	0x04, 0x17
        /*001a*/ 	.short	(.L_243 - .L_242)
.L_242:
        /*001c*/ 	.word	0x00000000
        /*0020*/ 	.short	0x0009
        /*0022*/ 	.short	0x0038
        /*0024*/ 	.byte	0x00, 0xf0, 0x11, 0x00


	//----- nvinfo : EIATTR_KPARAM_INFO
	.align		4
.L_243:
        /*0028*/ 	.byte	0x04, 0x17
        /*002a*/ 	.short	(.L_245 - .L_244)
.L_244:
        /*002c*/ 	.word	0x00000000
        /*0030*/ 	.short	0x0008
        /*0032*/ 	.short	0x0030
        /*0034*/ 	.byte	0x00, 0xf5, 0x21, 0x00


	//----- nvinfo : EIATTR_KPARAM_INFO
	.align		4
.L_245:
        /*0038*/ 	.byte	0x04, 0x17
        /*003a*/ 	.short	(.L_247 - .L_246)
.L_246:
        /*003c*/ 	.word	0x00000000
        /*0040*/ 	.short	0x0007
        /*0042*/ 	.short	0x0028
        /*0044*/ 	.byte	0x00, 0xf5, 0x21, 0x00


	//----- nvinfo : EIATTR_KPARAM_INFO
	.align		4
.L_247:
        /*0048*/ 	.byte	0x04, 0x17
        /*004a*/ 	.short	(.L_249 - .L_248)
.L_248:
        /*004c*/ 	.word	0x00000000
        /*0050*/ 	.short	0x0006
        /*0052*/ 	.short	0x0020
        /*0054*/ 	.byte	0x00, 0xf5, 0x21, 0x00


	//----- nvinfo : EIATTR_KPARAM_INFO
	.align		4
.L_249:
        /*0058*/ 	.byte	0x04, 0x17
        /*005a*/ 	.short	(.L_251 - .L_250)
.L_250:
        /*005c*/ 	.word	0x00000000
        /*0060*/ 	.short	0x0005
        /*0062*/ 	.short	0x0018
        /*0064*/ 	.byte	0x00, 0xf5, 0x21, 0x00


	//----- nvinfo : EIATTR_KPARAM_INFO
	.align		4
.L_251:
        /*0068*/ 	.byte	0x04, 0x17
        /*006a*/ 	.short	(.L_253 - .L_252)
.L_252:
        /*006c*/ 	.word	0x00000000
        /*0070*/ 	.short	0x0004
        /*0072*/ 	.short	0x0010
        /*0074*/ 	.byte	0x00, 0xf5, 0x21, 0x00


	//----- nvinfo : EIATTR_KPARAM_INFO
	.align		4
.L_253:
        /*0078*/ 	.byte	0x04, 0x17
        /*007a*/ 	.short	(.L_255 - .L_254)
.L_254:
        /*007c*/ 	.word	0x00000000
        /*0080*/ 	.short	0x0003
        /*0082*/ 	.short	0x000c
        /*0084*/ 	.byte	0x00, 0xf0, 0x11, 0x00


	//----- nvinfo : EIATTR_KPARAM_INFO
	.align		4
.L_255:
        /*0088*/ 	.byte	0x04, 0x17
        /*008a*/ 	.short	(.L_257 - .L_256)
.L_256:
        /*008c*/ 	.word	0x00000000
        /*0090*/ 	.short	0x0002
        /*0092*/ 	.short	0x0008
        /*0094*/ 	.byte	0x00, 0xf0, 0x11, 0x00


	//----- nvinfo : EIATTR_KPARAM_INFO
	.align		4
.L_257:
        /*0098*/ 	.byte	0x04, 0x17
        /*009a*/ 	.short	(.L_259 - .L_258)
.L_258:
        /*009c*/ 	.word	0x00000000
        /*00a0*/ 	.short	0x0001
        /*00a2*/ 	.short	0x0004
        /*00a4*/ 	.byte	0x00, 0xf0, 0x11, 0x00


	//----- nvinfo : EIATTR_KPARAM_INFO
	.align		4
.L_259:
        /*00a8*/ 	.byte	0x04, 0x17
        /*00aa*/ 	.short	(.L_261 - .L_260)
.L_260:
        /*00ac*/ 	.word	0x00000000
        /*00b0*/ 	.short	0x0000
        /*00b2*/ 	.short	0x0000
        /*00b4*/ 	.byte	0x00, 0xf0, 0x11, 0x00


	//----- nvinfo : EIATTR_SPARSE_MMA_MASK
	.align		4
.L_261:
        /*00b8*/ 	.byte	0x03, 0x50
        /*00ba*/ 	.short	0x0000


	//----- nvinfo : EIATTR_MAXREG_COUNT
	.align		4
        /*00bc*/ 	.byte	0x03, 0x1b
        /*00be*/ 	.short	0x00ff


	//----- nvinfo : EIATTR_NUM_BARRIERS
	.align		4
        /*00c0*/ 	.byte	0x02, 0x4c
        /*00c2*/ 	.byte	0x01
	.zero		1


	//----- nvinfo : EIATTR_MERCURY_ISA_VERSION
	.align		4
        /*00c4*/ 	.byte	0x03, 0x5f
        /*00c6*/ 	.short	0x0101


	//----- nvinfo : EIATTR_VRC_CTA_INIT_COUNT
	.align		4
        /*00c8*/ 	.byte	0x02, 0x4a
	.zero		1
	.zero		1


	//----- nvinfo : EIATTR_EXIT_INSTR_OFFSETS
	.align		4
        /*00cc*/ 	.byte	0x04, 0x1c
        /*00ce*/ 	.short	(.L_263 - .L_262)


	//   ....[0]....
.L_262:
        /*00d0*/ 	.word	0x00001fa0


	//   ....[1]....
        /*00d4*/ 	.word	0x00002080


	//----- nvinfo : EIATTR_CRS_STACK_SIZE
	.align		4
.L_263:
        /*00d8*/ 	.byte	0x04, 0x1e
        /*00da*/ 	.short	(.L_265 - .L_264)
.L_264:
        /*00dc*/ 	.word	0x00000000


	//----- nvinfo : EIATTR_CBANK_PARAM_SIZE
	.align		4
.L_265:
        /*00e0*/ 	.byte	0x03, 0x19
        /*00e2*/ 	.short	0x0040


	//----- nvinfo : EIATTR_PARAM_CBANK
	.align		4
        /*00e4*/ 	.byte	0x04, 0x0a
        /*00e6*/ 	.short	(.L_267 - .L_266)
	.align		4
.L_266:
        /*00e8*/ 	.word	index@(.nv.constant0._Z27facet2facet_filter_backwardiiiiPKiPKfS2_S2_Pfii)
        /*00ec*/ 	.short	0x0380
        /*00ee*/ 	.short	0x0040


	//----- nvinfo : EIATTR_SW_WAR
	.align		4
.L_267:
        /*00f0*/ 	.byte	0x04, 0x36
        /*00f2*/ 	.short	(.L_269 - .L_268)
.L_268:
        /*00f4*/ 	.word	0x00000008
.L_269:


//--------------------- .nv.info._Z26facet2facet_input_backwardiiiiPKiPKfS2_S2_Pf --------------------------
	.section	.nv.info._Z26facet2facet_input_backwardiiiiPKiPKfS2_S2_Pf,"",@"SHT_CUDA_INFO"
	.sectionflags	@""
	.align	4


	//----- nvinfo : EIATTR_CUDA_API_VERSION
	.align		4
        /*0000*/ 	.byte	0x04, 0x37
        /*0002*/ 	.short	(.L_271 - .L_270)
.L_270:
        /*0004*/ 	.word	0x00000082


	//----- nvinfo : EIATTR_KPARAM_INFO
	.align		4
.L_271:
        /*0008*/ 	.byte	0x04, 0x17
        /*000a*/ 	.short	(.L_273 - .L_272)
.L_272:
        /*000c*/ 	.word	0x00000000
        /*0010*/ 	.short	0x0008
        /*0012*/ 	.short	0x0030
        /*0014*/ 	.byte	0x00, 0xf5, 0x21, 0x00


	//----- nvinfo : EIATTR_KPARAM_INFO
	.align		4
.L_273:
        /*0018*/ 	.byte	0x04, 0x17
        /*001a*/ 	.short	(.L_275 - .L_274)
.L_274:
        /*001c*/ 	.word	0x00000000
        /*0020*/ 	.short	0x0007
        /*0022*/ 	.short	0x0028
        /*0024*/ 	.byte	0x00, 0xf5, 0x21, 0x00


	//----- nvinfo : EIATTR_KPARAM_INFO
	.align		4
.L_275:
        /*0028*/ 	.byte	0x04, 0x17
        /*002a*/ 	.short	(.L_277 - .L_276)
.L_276:
        /*002c*/ 	.word	0x00000000
        /*0030*/ 	.short	0x0006
        /*0032*/ 	.short	0x0020
        /*0034*/ 	.byte	0x00, 0xf5, 0x21, 0x00


	//----- nvinfo : EIATTR_KPARAM_INFO
	.align		4
.L_277:
        /*0038*/ 	.byte	0x04, 0x17
        /*003a*/ 	.short	(.L_279 - .L_278)
.L_278:
        /*003c*/ 	.word	0x00000000
        /*0040*/ 	.short	0x0005
        /*0042*/ 	.short	0x0018
        /*0044*/ 	.byte	0x00, 0xf5, 0x21, 0x00


	//----- nvinfo : EIATTR_KPARAM_INFO
	.align		4
.L_279:
        /*0048*/ 	.byte	0x04, 0x17
        /*004a*/ 	.short	(.L_281 - .L_280)
.L_280:
        /*004c*/ 	.word	0x00000000
        /*0050*/ 	.short	0x0004
        /*0052*/ 	.short	0x0010
        /*0054*/ 	.byte	0x00, 0xf5, 0x21, 0x00


	//----- nvinfo : EIATTR_KPARAM_INFO
	.align		4
.L_281:
        /*0058*/ 	.byte	0x04, 0x17
        /*005a*/ 	.short	(.L_283 - .L_282)
.L_282:
        /*005c*/ 	.word	0x00000000
        /*0060*/ 	.short	0x0003
        /*0062*/ 	.short	0x000c
        /*0064*/ 	.byte	0x00, 0xf0, 0x11, 0x00


	//----- nvinfo : EIATTR_KPARAM_INFO
	.align		4
.L_283:
        /*0068*/ 	.byte	0x04, 0x17
        /*006a*/ 	.short	(.L_285 - .L_284)
.L_284:
        /*006c*/ 	.word	0x00000000
        /*0070*/ 	.short	0x0002
        /*0072*/ 	.short	0x0008
        /*0074*/ 	.byte	0x00, 0xf0, 0x11, 0x00


	//----- nvinfo : EIATTR_KPARAM_INFO
	.align		4
.L_285:
        /*0078*/ 	.byte	0x04, 0x17
        /*007a*/ 	.short	(.L_287 - .L_286)
.L_286:
        /*007c*/ 	.word	0x00000000
        /*0080*/ 	.short	0x0001
        /*0082*/ 	.short	0x0004
        /*0084*/ 	.byte	0x00, 0xf0, 0x11, 0x00


	//----- nvinfo : EIATTR_KPARAM_INFO
	.align		4
.L_287:
        /*0088*/ 	.byte	0x04, 0x17
        /*008a*/ 	.short	(.L_289 - .L_288)
.L_288:
        /*008c*/ 	.word	0x00000000
        /*0090*/ 	.short	0x0000
        /*0092*/ 	.short	0x0000
        /*0094*/ 	.byte	0x00, 0xf0, 0x11, 0x00


	//----- nvinfo : EIATTR_SPARSE_MMA_MASK
	.align		4
.L_289:
        /*0098*/ 	.byte	0x03, 0x50
        /*009a*/ 	.short	0x0000


	//----- nvinfo : EIATTR_MAXREG_COUNT
	.align		4
        /*009c*/ 	.byte	0x03, 0x1b
        /*009e*/ 	.short	0x00ff


	//----- nvinfo : EIATTR_MERCURY_ISA_VERSION
	.align		4
        /*00a0*/ 	.byte	0x03, 0x5f
        /*00a2*/ 	.short	0x0101


	//----- nvinfo : EIATTR_VRC_CTA_INIT_COUNT
	.align		4
        /*00a4*/ 	.byte	0x02, 0x4a
	.zero		1
	.zero		1


	//----- nvinfo : EIATTR_EXIT_INSTR_OFFSETS
	.align		4
        /*00a8*/ 	.byte	0x04, 0x1c
        /*00aa*/ 	.short	(.L_291 - .L_290)


	//   ....[0]....
.L_290:
        /*00ac*/ 	.word	0x00000200


	//   ....[1]....
        /*00b0*/ 	.word	0x00000290


	//   ....[2]....
        /*00b4*/ 	.word	0x00000f90


	//   ....[3]....
        /*00b8*/ 	.word	0x00002410


	//----- nvinfo : EIATTR_CRS_STACK_SIZE
	.align		4
.L_291:
        /*00bc*/ 	.byte	0x04, 0x1e
        /*00be*/ 	.short	(.L_293 - .L_292)
.L_292:
        /*00c0*/ 	.word	0x00000000


	//----- nvinfo : EIATTR_CBANK_PARAM_SIZE
	.align		4
.L_293:
        /*00c4*/ 	.byte	0x03, 0x19
        /*00c6*/ 	.short	0x0038


	//----- nvinfo : EIATTR_PARAM_CBANK
	.align		4
        /*00c8*/ 	.byte	0x04, 0x0a
        /*00ca*/ 	.short	(.L_295 - .L_294)
	.align		4
.L_294:
        /*00cc*/ 	.word	index@(.nv.constant0._Z26facet2facet_input_backwardiiiiPKiPKfS2_S2_Pf)
        /*00d0*/ 	.short	0x0380
        /*00d2*/ 	.short	0x0038


	//----- nvinfo : EIATTR_SW_WAR
	.align		4
.L_295:
        /*00d4*/ 	.byte	0x04, 0x36
        /*00d6*/ 	.short	(.L_297 - .L_296)
.L_296:
        /*00d8*/ 	.word	0x00000008
.L_297:


//--------------------- .nv.info._Z26facet2facet_conv3d_forwardiiiiPKiPKfS2_S2_Pf --------------------------
	.section	.nv.info._Z26facet2facet_conv3d_forwardiiiiPKiPKfS2_S2_Pf,"",@"SHT_CUDA_INFO"
	.sectionflags	@""
	.align	4


	//----- nvinfo : EIATTR_CUDA_API_VERSION
	.align		4
        /*0000*/ 	.byte	0x04, 0x37
        /*0002*/ 	.short	(.L_299 - .L_298)
.L_298:
        /*0004*/ 	.word	0x00000082


	//----- nvinfo : EIATTR_KPARAM_INFO
	.align		4
.L_299:
        /*0008*/ 	.byte	0x04, 0x17
        /*000a*/ 	.short	(.L_301 - .L_300)
.L_300:
        /*000c*/ 	.word	0x00000000
        /*0010*/ 	.short	0x0008
        /*0012*/ 	.short	0x0030
        /*0014*/ 	.byte	0x00, 0xf5, 0x21, 0x00


	//----- nvinfo : EIATTR_KPARAM_INFO
	.align		4
.L_301:
        /*0018*/ 	.byte	0x04, 0x17
        /*001a*/ 	.short	(.L_303 - .L_302)
.L_302:
        /*001c*/ 	.word	0x00000000
        /*0020*/ 	.short	0x0007
        /*0022*/ 	.short	0x0028
        /*0024*/ 	.byte	0x00, 0xf5, 0x21, 0x00


	//----- nvinfo : EIATTR_KPARAM_INFO
	.align		4
.L_303:
        /*0028*/ 	.byte	0x04, 0x17
        /*002a*/ 	.short	(.L_305 - .L_304)
.L_304:
        /*002c*/ 	.word	0x00000000
        /*0030*/ 	.short	0x0006
        /*0032*/ 	.short	0x0020
        /*0034*/ 	.byte	0x00, 0xf5, 0x21, 0x00


	//----- nvinfo : EIATTR_KPARAM_INFO
	.align		4
.L_305:
        /*0038*/ 	.byte	0x04, 0x17
        /*003a*/ 	.short	(.L_307 - .L_306)
.L_306:
        /*003c*/ 	.word	0x00000000
        /*0040*/ 	.short	0x0005
        /*0042*/ 	.short	0x0018
        /*0044*/ 	.byte	0x00, 0xf5, 0x21, 0x00


	//----- nvinfo : EIATTR_KPARAM_INFO
	.align		4
.L_307:
        /*0048*/ 	.byte	0x04, 0x17
        /*004a*/ 	.short	(.L_309 - .L_308)
.L_308:
        /*004c*/ 	.word	0x00000000
        /*0050*/ 	.short	0x0004
        /*0052*/ 	.short	0x0010
        /*0054*/ 	.byte	0x00, 0xf5, 0x21, 0x00


	//----- nvinfo : EIATTR_KPARAM_INFO
	.align		4
.L_309:
        /*0058*/ 	.byte	0x04, 0x17
        /*005a*/ 	.short	(.L_311 - .L_310)
.L_310:
        /*005c*/ 	.word	0x00000000
        /*0060*/ 	.short	0x0003
        /*0062*/ 	.short	0x000c
        /*0064*/ 	.byte	0x00, 0xf0, 0x11, 0x00


	//----- nvinfo : EIATTR_KPARAM_INFO
	.align		4
.L_311:
        /*0068*/ 	.byte	0x04, 0x17
        /*006a*/ 	.short	(.L_313 - .L_312)
.L_312:
        /*006c*/ 	.word	0x00000000
        /*0070*/ 	.short	0x0002
        /*0072*/ 	.short	0x0008
        /*0074*/ 	.byte	0x00, 0xf0, 0x11, 0x00


	//----- nvinfo : EIATTR_KPARAM_INFO
	.align		4
.L_313:
        /*0078*/ 	.byte	0x04, 0x17
        /*007a*/ 	.short	(.L_315 - .L_314)
.L_314:
        /*007c*/ 	.word	0x00000000
        /*0080*/ 	.short	0x0001
        /*0082*/ 	.short	0x0004
        /*0084*/ 	.byte	0x00, 0xf0, 0x11, 0x00


	//----- nvinfo : EIATTR_KPARAM_INFO
	.align		4
.L_315:
        /*0088*/ 	.byte	0x04, 0x17
        /*008a*/ 	.short	(.L_317 - .L_316)
.L_316:
        /*008c*/ 	.word	0x00000000
        /*0090*/ 	.short	0x0000
        /*0092*/ 	.short	0x0000
        /*0094*/ 	.byte	0x00, 0xf0, 0x11, 0x00


	//----- nvinfo : EIATTR_SPARSE_MMA_MASK
	.align		4
.L_317:
        /*0098*/ 	.byte	0x03, 0x50
        /*009a*/ 	.short	0x0000


	//----- nvinfo : EIATTR_MAXREG_COUNT
	.align		4
        /*009c*/ 	.byte	0x03, 0x1b
        /*009e*/ 	.short	0x00ff


	//----- nvinfo : EIATTR_MERCURY_ISA_VERSION
	.align		4
        /*00a0*/ 	.byte	0x03, 0x5f
        /*00a2*/ 	.short	0x0101


	//----- nvinfo : EIATTR_VRC_CTA_INIT_COUNT
	.align		4
        /*00a4*/ 	.byte	0x02, 0x4a
	.zero		1
	.zero		1


	//----- nvinfo : EIATTR_EXIT_INSTR_OFFSETS
	.align		4
        /*00a8*/ 	.byte	0x04, 0x1c
        /*00aa*/ 	.short	(.L_319 - .L_318)


	//   ....[0]....
.L_318:
        /*00ac*/ 	.word	0x00000200


	//   ....[1]....
        /*00b0*/ 	.word	0x00000290


	//   ....[2]....
        /*00b4*/ 	.word	0x00001010


	//   ....[3]....
        /*00b8*/ 	.word	0x00001a30


	//----- nvinfo : EIATTR_CRS_STACK_SIZE
	.align		4
.L_319:
        /*00bc*/ 	.byte	0x04, 0x1e
        /*00be*/ 	.short	(.L_321 - .L_320)
.L_320:
        /*00c0*/ 	.word	0x00000000


	//----- nvinfo : EIATTR_CBANK_PARAM_SIZE
	.align		4
.L_321:
        /*00c4*/ 	.byte	0x03, 0x19
        /*00c6*/ 	.short	0x0038


	//----- nvinfo : EIATTR_PARAM_CBANK
	.align		4
        /*00c8*/ 	.byte	0x04, 0x0a
        /*00ca*/ 	.short	(.L_323 - .L_322)
	.align		4
.L_322:
        /*00cc*/ 	.word	index@(.nv.constant0._Z26facet2facet_conv3d_forwardiiiiPKiPKfS2_S2_Pf)
        /*00d0*/ 	.short	0x0380
        /*00d2*/ 	.short	0x0038


	//----- nvinfo : EIATTR_SW_WAR
	.align		4
.L_323:
        /*00d4*/ 	.byte	0x04, 0x36
        /*00d6*/ 	.short	(.L_325 - .L_324)
.L_324:
        /*00d8*/ 	.word	0x00000008
.L_325:


//--------------------- .nv.callgraph             --------------------------
	.section	.nv.callgraph,"",@"SHT_CUDA_CALLGRAPH"
	.align	4
	.sectionentsize	8
	.align		4
        /*0000*/ 	.word	0x00000000
	.align		4
        /*0004*/ 	.word	0xffffffff
	.align		4
        /*0008*/ 	.word	0x00000000
	.align		4
        /*000c*/ 	.word	0xfffffffe
	.align		4
        /*0010*/ 	.word	0x00000000
	.align		4
        /*0014*/ 	.word	0xfffffffd
	.align		4
        /*0018*/ 	.word	0x00000000
	.align		4
        /*001c*/ 	.word	0xfffffffc


//--------------------- .text._Z28facet2vertex_filter_backwardiiiiPKiS0_S0_PKfS2_S2_Pfii --------------------------
	.section	.text._Z28facet2vertex_filter_backwardiiiiPKiS0_S0_PKfS2_S2_Pfii,"ax",@progbits
	.align	128
        .global         _Z28facet2vertex_filter_backwardiiiiPKiS0_S0_PKfS2_S2_Pfii
        .type           _Z28facet2vertex_filter_backwardiiiiPKiS0_S0_PKfS2_S2_Pfii,@function
        .size           _Z28facet2vertex_filter_backwardiiiiPKiS0_S0_PKfS2_S2_Pfii,(.L_x_291 - _Z28facet2vertex_filter_backwardiiiiPKiS0_S0_PKfS2_S2_Pfii)
        .other          _Z28facet2vertex_filter_backwardiiiiPKiS0_S0_PKfS2_S2_Pfii,@"STO_CUDA_ENTRY STV_DEFAULT"
_Z28facet2vertex_filter_backwardiiiiPKiS0_S0_PKfS2_S2_Pfii:
.text._Z28facet2vertex_filter_backwardiiiiPKiS0_S0_PKfS2_S2_Pfii:
[----:B------:R-:W-:Y:S08]  /*0000*/  LDC R1, c[0x0][0x37c] ;  /* 0x0000df00ff017b82 */ /* 0x000ff00000000800 */
[----:B------:R-:W0:Y:S01]  /*0010*/  LDC R4, c[0x0][0x388] ;  /* 0x0000e200ff047b82 */ /* 0x000e220000000800 */
[----:B------:R-:W0:Y:S01]  /*0020*/  LDCU UR9, c[0x0][0x384] ;  /* 0x00007080ff0977ac */ /* 0x000e220008000800 */
[----:B------:R-:W1:Y:S01]  /*0030*/  S2R R0, SR_TID.X ;  /* 0x0000000000007919 */ /* 0x000e620000002100 */
[----:B------:R-:W-:Y:S01]  /*0040*/  BSSY.RECONVERGENT B0, `(.L_x_0) ;  /* 0x0000012000007945 */ /* 0x000fe20003800200 */
[----:B------:R-:W1:Y:S01]  /*0050*/  LDCU UR8, c[0x0][0x3c8] ;  /* 0x00007900ff0877ac */ /* 0x000e620008000800 */
[----:B0-----:R-:W-:-:S05]  /*0060*/  IMAD R2, R4, UR9, RZ ;  /* 0x0000000904027c24 */ /* 0x001fca000f8e02ff */
[----:B------:R-:W-:-:S04]  /*0070*/  IABS R10, R2 ;  /* 0x00000002000a7213 */ /* 0x000fc80000000000 */
[----:B------:R-:W0:Y:S01]  /*0080*/  I2F.RP R3, R10 ;  /* 0x0000000a00037306 */ /* 0x000e220000209400 */
[----:B-1----:R-:W-:-:S07]  /*0090*/  ISETP.GE.AND P0, PT, R0, UR8, PT ;  /* 0x0000000800007c0c */ /* 0x002fce000bf06270 */
[----:B0-----:R0:W1:Y:S06]  /*00a0*/  MUFU.RCP R7, R3 ;  /* 0x0000000300077308 */ /* 0x00106c0000001000 */
[----:B------:R-:W-:Y:S05]  /*00b0*/  @P0 BRA `(.L_x_1) ;  /* 0x0000000000280947 */ /* 0x000fea0003800000 */
[----:B------:R-:W2:Y:S01]  /*00c0*/  S2R R6, SR_CgaCtaId ;  /* 0x0000000000067919 */ /* 0x000ea20000008800 */
[----:B------:R-:W3:Y:S01]  /*00d0*/  LDC R8, c[0x0][0x360] ;  /* 0x0000d800ff087b82 */ /* 0x000ee20000000800 */
[----:B------:R-:W-:Y:S02]  /*00e0*/  MOV R5, 0x400 ;  /* 0x0000040000057802 */ /* 0x000fe40000000f00 */
[----:B0-----:R-:W-:Y:S02]  /*00f0*/  MOV R3, R0 ;  /* 0x0000000000037202 */ /* 0x001fe40000000f00 */
[----:B--2---:R-:W-:-:S07]  /*0100*/  LEA R6, R6, R5, 0x18 ;  /* 0x0000000506067211 */ /* 0x004fce00078ec0ff */
.L_x_2:
[----:B------:R-:W-:Y:S01]  /*0110*/  IMAD R5, R3, 0x4, R6 ;  /* 0x0000000403057824 */ /* 0x000fe200078e0206 */
[----:B---3--:R-:W-:-:S04]  /*0120*/  IADD3 R3, PT, PT, R8, R3, RZ ;  /* 0x0000000308037210 */ /* 0x008fc80007ffe0ff */
[----:B------:R2:W-:Y:S01]  /*0130*/  STS [R5], RZ ;  /* 0x000000ff05007388 */ /* 0x0005e20000000800 */
[----:B------:R-:W-:-:S13]  /*0140*/  ISETP.GE.AND P0, PT, R3, UR8, PT ;  /* 0x0000000803007c0c */ /* 0x000fda000bf06270 */
[----:B--2---:R-:W-:Y:S05]  /*0150*/  @!P0 BRA `(.L_x_2) ;  /* 0xfffffffc00ec8947 */ /* 0x004fea000383ffff */
.L_x_1:
[----:B------:R-:W-:Y:S05]  /*0160*/  BSYNC.RECONVERGENT B0 ;  /* 0x0000000000007941 */ /* 0x000fea0003800200 */
.L_x_0:
[----:B------:R-:W2:Y:S01]  /*0170*/  S2UR UR4, SR_CTAID.X ;  /* 0x00000000000479c3 */ /* 0x000ea20000002500 */
[----:B-1----:R-:W-:Y:S01]  /*0180*/  VIADD R7, R7, 0xffffffe ;  /* 0x0ffffffe07077836 */ /* 0x002fe20000000000 */
[----:B------:R-:W-:-:S06]  /*0190*/  IABS R6, R2 ;  /* 0x0000000200067213 */ /* 0x000fcc0000000000 */
[----:B------:R-:W-:Y:S01]  /*01a0*/  BAR.SYNC.DEFER_BLOCKING 0x0 ;  /* 0x0000000000007b1d */ /* 0x000fe20000010000 */
[----:B------:R-:W-:Y:S02]  /*01b0*/  IMAD.MOV R11, RZ, RZ, -R6 ;  /* 0x000000ffff0b7224 */ /* 0x000fe400078e0a06 */
[----:B------:R-:W-:-:S05]  /*01c0*/  HFMA2 R6, -RZ, RZ, 0, 0 ;  /* 0x00000000ff067431 */ /* 0x000fca00000001ff */
[----:B0-----:R-:W2:Y:S01]  /*01d0*/  LDC R3, c[0x0][0x360] ;  /* 0x0000d800ff037b82 */ /* 0x001ea20000000800 */
[----:B------:R-:W0:Y:S01]  /*01e0*/  F2I.FTZ.U32.TRUNC.NTZ R7, R7 ;  /* 0x0000000700077305 */ /* 0x000e22000021f000 */
[----:B------:R-:W1:Y:S01]  /*01f0*/  LDCU.64 UR6, c[0x0][0x358] ;  /* 0x00006b00ff0677ac */ /* 0x000e620008000a00 */
[----:B0-----:R-:W-:-:S05]  /*0200*/  IADD3 R5, PT, PT, RZ, -R7, RZ ;  /* 0x80000007ff057210 */ /* 0x001fca0007ffe0ff */
[----:B------:R-:W-:Y:S02]  /*0210*/  IMAD R5, R5, R10, RZ ;  /* 0x0000000a05057224 */ /* 0x000fe400078e02ff */
[----:B--2---:R-:W-:Y:S01]  /*0220*/  IMAD R9, R3, UR4, R0 ;  /* 0x0000000403097c24 */ /* 0x004fe2000f8e0200 */
[----:B------:R-:W0:Y:S01]  /*0230*/  LDCU UR4, c[0x0][0x380] ;  /* 0x00007000ff0477ac */ /* 0x000e220008000800 */
[----:B------:R-:W-:-:S03]  /*0240*/  IMAD.HI.U32 R6, R7, R5, R6 ;  /* 0x0000000507067227 */ /* 0x000fc600078e0006 */
[----:B------:R-:W-:-:S05]  /*0250*/  IABS R8, R9 ;  /* 0x0000000900087213 */ /* 0x000fca0000000000 */
[----:B------:R-:W-:Y:S01]  /*0260*/  IMAD.MOV.U32 R5, RZ, RZ, R8 ;  /* 0x000000ffff057224 */ /* 0x000fe200078e0008 */
[----:B------:R-:W-:-:S03]  /*0270*/  MOV R8, R11 ;  /* 0x0000000b00087202 */ /* 0x000fc60000000f00 */
[----:B------:R-:W-:-:S04]  /*0280*/  IMAD.HI.U32 R7, R6, R5, RZ ;  /* 0x0000000506077227 */ /* 0x000fc800078e00ff */
[----:B------:R-:W-:Y:S02]  /*0290*/  IMAD R5, R7, R8, R5 ;  /* 0x0000000807057224 */ /* 0x000fe400078e0205 */
[----:B------:R-:W2:Y:S03]  /*02a0*/  LDC R8, c[0x0][0x38c] ;  /* 0x0000e300ff087b82 */ /* 0x000ea60000000800 */
[----:B------:R-:W-:-:S13]  /*02b0*/  ISETP.GT.U32.AND P1, PT, R10, R5, PT ;  /* 0x000000050a00720c */ /* 0x000fda0003f24070 */
[----:B------:R-:W-:Y:S01]  /*02c0*/  @!P1 IMAD.IADD R5, R5, 0x1, -R10 ;  /* 0x0000000105059824 */ /* 0x000fe200078e0a0a */
[----:B------:R-:W-:Y:S02]  /*02d0*/  @!P1 IADD3 R7, PT, PT, R7, 0x1, RZ ;  /* 0x0000000107079810 */ /* 0x000fe40007ffe0ff */
[----:B------:R-:W-:Y:S02]  /*02e0*/  ISETP.NE.AND P1, PT, R2, RZ, PT ;  /* 0x000000ff0200720c */ /* 0x000fe40003f25270 */
[----:B------:R-:W-:Y:S02]  /*02f0*/  ISETP.GE.U32.AND P0, PT, R5, R10, PT ;  /* 0x0000000a0500720c */ /* 0x000fe40003f06070 */
[----:B------:R-:W-:-:S04]  /*0300*/  LOP3.LUT R5, R9, R2, RZ, 0x3c, !PT ;  /* 0x0000000209057212 */ /* 0x000fc800078e3cff */
[----:B------:R-:W-:-:S07]  /*0310*/  ISETP.GE.AND P2, PT, R5, RZ, PT ;  /* 0x000000ff0500720c */ /* 0x000fce0003f46270 */
[----:B------:R-:W-:Y:S01]  /*0320*/  @P0 VIADD R7, R7, 0x1 ;  /* 0x0000000107070836 */ /* 0x000fe20000000000 */
[----:B--2---:R-:W-:-:S05]  /*0330*/  ISETP.GE.AND P0, PT, R8, 0x1, PT ;  /* 0x000000010800780c */ /* 0x004fca0003f06270 */
[----:B------:R-:W-:Y:S02]  /*0340*/  @!P2 IADD3 R7, PT, PT, -R7, RZ, RZ ;  /* 0x000000ff0707a210 */ /* 0x000fe40007ffe1ff */
[----:B------:R-:W-:-:S04]  /*0350*/  @!P1 LOP3.LUT R7, RZ, R2, RZ, 0x33, !PT ;  /* 0x00000002ff079212 */ /* 0x000fc800078e33ff */
[----:B0-----:R-:W-:Y:S01]  /*0360*/  ISETP.GE.OR P0, PT, R7, UR4, !P0 ;  /* 0x0000000407007c0c */ /* 0x001fe2000c706670 */
[----:B------:R-:W-:-:S04]  /*0370*/  IMAD.MOV R5, RZ, RZ, -R7 ;  /* 0x000000ffff057224 */ /* 0x000fc800078e0a07 */
[----:B------:R-:W-:-:S08]  /*0380*/  IMAD R5, R2, R5, R9 ;  /* 0x0000000502057224 */ /* 0x000fd000078e0209 */
[----:B-1----:R-:W-:Y:S05]  /*0390*/  @P0 BRA `(.L_x_3) ;  /* 0x00000018000c0947 */ /* 0x002fea0003800000 */
[----:B------:R-:W0:Y:S01]  /*03a0*/  LDC.64 R10, c[0x0][0x3a0] ;  /* 0x0000e800ff0a7b82 */ /* 0x000e220000000a00 */
[----:B------:R-:W-:-:S07]  /*03b0*/  IMAD R9, R7, 0x3, RZ ;  /* 0x0000000307097824 */ /* 0x000fce00078e02ff */
[----:B------:R-:W1:Y:S01]  /*03c0*/  LDC.64 R22, c[0x0][0x3b0] ;  /* 0x0000ec00ff167b82 */ /* 0x000e620000000a00 */
[----:B0-----:R-:W-:-:S05]  /*03d0*/  IMAD.WIDE R10, R9, 0x4, R10 ;  /* 0x00000004090a7825 */ /* 0x001fca00078e020a */
[----:B------:R-:W2:Y:S04]  /*03e0*/  LDG.E R17, desc[UR6][R10.64] ;  /* 0x000000060a117981 */ /* 0x000ea8000c1e1900 */
[----:B------:R-:W3:Y:S04]  /*03f0*/  LDG.E R18, desc[UR6][R10.64+0x4] ;  /* 0x000004060a127981 */ /* 0x000ee8000c1e1900 */
[----:B------:R0:W4:Y:S01]  /*0400*/  LDG.E R20, desc[UR6][R10.64+0x8] ;  /* 0x000008060a147981 */ /* 0x000122000c1e1900 */
[----:B------:R-:W-:-:S04]  /*0410*/  IABS R9, R4 ;  /* 0x0000000400097213 */ /* 0x000fc80000000000 */
[----:B------:R-:W5:Y:S01]  /*0420*/  I2F.RP R6, R9 ;  /* 0x0000000900067306 */ /* 0x000f620000209400 */
[----:B0-----:R-:W-:-:S07]  /*0430*/  IABS R10, R5 ;  /* 0x00000005000a7213 */ /* 0x001fce0000000000 */
[----:B-----5:R-:W0:Y:S02]  /*0440*/  MUFU.RCP R6, R6 ;  /* 0x0000000600067308 */ /* 0x020e240000001000 */
[----:B0-----:R-:W-:-:S06]  /*0450*/  IADD3 R12, PT, PT, R6, 0xffffffe, RZ ;  /* 0x0ffffffe060c7810 */ /* 0x001fcc0007ffe0ff */
[----:B------:R0:W5:Y:S02]  /*0460*/  F2I.FTZ.U32.TRUNC.NTZ R13, R12 ;  /* 0x0000000c000d7305 */ /* 0x000164000021f000 */
[----:B0-----:R-:W-:Y:S01]  /*0470*/  MOV R12, RZ ;  /* 0x000000ff000c7202 */ /* 0x001fe20000000f00 */
[----:B-----5:R-:W-:-:S04]  /*0480*/  IMAD.MOV R14, RZ, RZ, -R13 ;  /* 0x000000ffff0e7224 */ /* 0x020fc800078e0a0d */
[----:B------:R-:W-:-:S04]  /*0490*/  IMAD R15, R14, R9, RZ ;  /* 0x000000090e0f7224 */ /* 0x000fc800078e02ff */
[----:B------:R-:W-:-:S06]  /*04a0*/  IMAD.HI.U32 R13, R13, R15, R12 ;  /* 0x0000000f0d0d7227 */ /* 0x000fcc00078e000c */
[----:B------:R-:W-:-:S04]  /*04b0*/  IMAD.HI.U32 R13, R13, R10, RZ ;  /* 0x0000000a0d0d7227 */ /* 0x000fc800078e00ff */
[----:B------:R-:W-:-:S04]  /*04c0*/  IMAD.MOV R6, RZ, RZ, -R13 ;  /* 0x000000ffff067224 */ /* 0x000fc800078e0a0d */
[C---:B------:R-:W-:Y:S02]  /*04d0*/  IMAD R6, R9.reuse, R6, R10 ;  /* 0x0000000609067224 */ /* 0x040fe400078e020a */
[----:B------:R-:W2:Y:S03]  /*04e0*/  LDC.64 R10, c[0x0][0x390] ;  /* 0x0000e400ff0a7b82 */ /* 0x000ea60000000a00 */
[----:B------:R-:W-:-:S13]  /*04f0*/  ISETP.GT.U32.AND P2, PT, R9, R6, PT ;  /* 0x000000060900720c */ /* 0x000fda0003f44070 */
[-C--:B------:R-:W-:Y:S01]  /*0500*/  @!P2 IADD3 R6, PT, PT, R6, -R9.reuse, RZ ;  /* 0x800000090606a210 */ /* 0x080fe20007ffe0ff */
[----:B------:R-:W-:Y:S01]  /*0510*/  @!P2 VIADD R13, R13, 0x1 ;  /* 0x000000010d0da836 */ /* 0x000fe20000000000 */
[----:B------:R-:W-:Y:S02]  /*0520*/  ISETP.NE.AND P2, PT, R4, RZ, PT ;  /* 0x000000ff0400720c */ /* 0x000fe40003f45270 */
[----:B------:R-:W-:Y:S02]  /*0530*/  ISETP.GE.U32.AND P0, PT, R6, R9, PT ;  /* 0x000000090600720c */ /* 0x000fe40003f06070 */
[----:B------:R-:W-:Y:S01]  /*0540*/  LOP3.LUT R6, R5, R4, RZ, 0x3c, !PT ;  /* 0x0000000405067212 */ /* 0x000fe200078e3cff */
[----:B------:R-:W0:Y:S03]  /*0550*/  LDC R9, c[0x0][0x3cc] ;  /* 0x0000f300ff097b82 */ /* 0x000e260000000800 */
[----:B------:R-:W-:-:S07]  /*0560*/  ISETP.GE.AND P1, PT, R6, RZ, PT ;  /* 0x000000ff0600720c */ /* 0x000fce0003f26270 */
[----:B------:R-:W-:Y:S02]  /*0570*/  @P0 IADD3 R13, PT, PT, R13, 0x1, RZ ;  /* 0x000000010d0d0810 */ /* 0x000fe40007ffe0ff */
[----:B------:R-:W-:-:S04]  /*0580*/  ISETP.NE.AND P0, PT, R8, 0x1, PT ;  /* 0x000000010800780c */ /* 0x000fc80003f05270 */
[----:B------:R-:W-:Y:S01]  /*0590*/  @!P1 IMAD.MOV R13, RZ, RZ, -R13 ;  /* 0x000000ffff0d9224 */ /* 0x000fe200078e0a0d */
[----:B------:R-:W-:Y:S01]  /*05a0*/  @!P2 LOP3.LUT R13, RZ, R4, RZ, 0x33, !PT ;  /* 0x00000004ff0da212 */ /* 0x000fe200078e33ff */
[----:B------:R-:W-:-:S04]  /*05b0*/  IMAD R4, R7, R8, RZ ;  /* 0x0000000807047224 */ /* 0x000fc800078e02ff */
[----:B------:R-:W-:Y:S01]  /*05c0*/  IMAD R13, R7, UR9, R13 ;  /* 0x00000009070d7c24 */ /* 0x000fe2000f8e020d */
[----:B------:R-:W-:Y:S01]  /*05d0*/  MOV R7, RZ ;  /* 0x000000ff00077202 */ /* 0x000fe20000000f00 */
[----:B0-----:R-:W-:Y:S02]  /*05e0*/  VIADD R6, R9, UR8 ;  /* 0x0000000809067c36 */ /* 0x001fe40008000000 */
[----:B-1----:R-:W-:-:S04]  /*05f0*/  IMAD.WIDE R22, R13, 0x4, R22 ;  /* 0x000000040d167825 */ /* 0x002fc800078e0216 */
[----:B--2---:R-:W-:-:S04]  /*0600*/  IMAD.WIDE R16, R17, 0x4, R10 ;  /* 0x0000000411107825 */ /* 0x004fc800078e020a */
[----:B---3--:R-:W-:-:S04]  /*0610*/  IMAD.WIDE R18, R18, 0x4, R10 ;  /* 0x0000000412127825 */ /* 0x008fc800078e020a */
[----:B----4-:R-:W-:Y:S01]  /*0620*/  IMAD.WIDE R20, R20, 0x4, R10 ;  /* 0x0000000414147825 */ /* 0x010fe200078e020a */
[----:B------:R-:W-:Y:S06]  /*0630*/  @!P0 BRA `(.L_x_4) ;  /* 0x0000000c00a88947 */ /* 0x000fec0003800000 */
[----:B------:R-:W0:Y:S01]  /*0640*/  S2UR UR5, SR_CgaCtaId ;  /* 0x00000000000579c3 */ /* 0x000e220000008800 */
[----:B------:R-:W-:Y:S01]  /*0650*/  UMOV UR4, 0x400 ;  /* 0x0000040000047882 */ /* 0x000fe20000000000 */
[----:B------:R-:W-:Y:S01]  /*0660*/  SHF.L.U32 R10, R9, 0x2, RZ ;  /* 0x00000002090a7819 */ /* 0x000fe200000006ff */
[----:B------:R-:W-:Y:S01]  /*0670*/  HFMA2 R11, -RZ, RZ, 0, 0 ;  /* 0x00000000ff0b7431 */ /* 0x000fe200000001ff */
[----:B------:R-:W-:Y:S01]  /*0680*/  LOP3.LUT R7, R8, 0x7ffffffe, RZ, 0xc0, !PT ;  /* 0x7ffffffe08077812 */ /* 0x000fe200078ec0ff */
[--C-:B------:R-:W-:Y:S01]  /*0690*/  IMAD.IADD R9, R2, 0x1, R5.reuse ;  /* 0x0000000102097824 */ /* 0x100fe200078e0205 */
[----:B------:R-:W-:Y:S01]  /*06a0*/  MOV R8, R4 ;  /* 0x0000000400087202 */ /* 0x000fe20000000f00 */
[----:B------:R-:W-:Y:S01]  /*06b0*/  IMAD R15, R5, 0x4, -R10 ;  /* 0x00000004050f7824 */ /* 0x000fe200078e0a0a */
[----:B------:R-:W-:Y:S01]  /*06c0*/  IADD3 R10, PT, PT, -R7, RZ, RZ ;  /* 0x000000ff070a7210 */ /* 0x000fe20007ffe1ff */
[----:B------:R-:W-:Y:S01]  /*06d0*/  IMAD.MOV.U32 R13, RZ, RZ, R5 ;  /* 0x000000ffff0d7224 */ /* 0x000fe200078e0005 */
[----:B0-----:R-:W-:-:S06]  /*06e0*/  ULEA UR4, UR5, UR4, 0x18 ;  /* 0x0000000405047291 */ /* 0x001fcc000f8ec0ff */
[----:B------:R-:W-:-:S07]  /*06f0*/  LEA R12, R2, UR4, 0x2 ;  /* 0x00000004020c7c11 */ /* 0x000fce000f8e10ff */
.L_x_29:
[----:B------:R-:W-:Y:S05]  /*0700*/  YIELD ;  /* 0x0000000000007946 */ /* 0x000fea0003800000 */
[----:B------:R-:W0:Y:S01]  /*0710*/  LDCU UR4, c[0x0][0x3cc] ;  /* 0x00007980ff0477ac */ /* 0x000e220008000800 */
[C---:B------:R-:W-:Y:S01]  /*0720*/  ISETP.GE.AND P0, PT, R13.reuse, R6, PT ;  /* 0x000000060d00720c */ /* 0x040fe20003f06270 */
[----:B------:R-:W-:Y:S03]  /*0730*/  BSSY.RECONVERGENT B2, `(.L_x_5) ;  /* 0x0000067000027945 */ /* 0x000fe60003800200 */
[----:B0-----:R-:W-:-:S13]  /*0740*/  ISETP.LT.OR P0, PT, R13, UR4, P0 ;  /* 0x000000040d007c0c */ /* 0x001fda0008701670 */
[----:B------:R-:W-:Y:S05]  /*0750*/  @P0 BRA `(.L_x_6) ;  /* 0x0000000400900947 */ /* 0x000fea0003800000 */
[----:B------:R-:W0:Y:S01]  /*0760*/  LDC.64 R24, c[0x0][0x3a8] ;  /* 0x0000ea00ff187b82 */ /* 0x000e220000000a00 */
[----:B------:R-:W2:Y:S04]  /*0770*/  LDG.E R29, desc[UR6][R16.64] ;  /* 0x00000006101d7981 */ /* 0x000ea8000c1e1900 */
[----:B------:R-:W3:Y:S01]  /*0780*/  LDG.E R27, desc[UR6][R22.64] ;  /* 0x00000006161b7981 */ /* 0x000ee2000c1e1900 */
[----:B0-----:R-:W-:-:S06]  /*0790*/  IMAD.WIDE R24, R8, 0x4, R24 ;  /* 0x0000000408187825 */ /* 0x001fcc00078e0218 */
[----:B------:R-:W3:Y:S01]  /*07a0*/  LDG.E R24, desc[UR6][R24.64] ;  /* 0x0000000618187981 */ /* 0x000ee2000c1e1900 */
[----:B------:R-:W0:Y:S01]  /*07b0*/  S2UR UR5, SR_CgaCtaId ;  /* 0x00000000000579c3 */ /* 0x000e220000008800 */
[----:B------:R-:W-:Y:S01]  /*07c0*/  UMOV UR4, 0x400 ;  /* 0x0000040000047882 */ /* 0x000fe20000000000 */
[----:B------:R-:W-:Y:S01]  /*07d0*/  BSSY.RECONVERGENT B3, `(.L_x_7) ;  /* 0x0000020000037945 */ /* 0x000fe20003800200 */
[----:B0-----:R-:W-:-:S06]  /*07e0*/  ULEA UR4, UR5, UR4, 0x18 ;  /* 0x0000000405047291 */ /* 0x001fcc000f8ec0ff */
[----:B------:R-:W-:Y:S01]  /*07f0*/  VIADD R14, R15, UR4 ;  /* 0x000000040f0e7c36 */ /* 0x000fe20008000000 */
[----:B--2---:R-:W-:Y:S01]  /*0800*/  ISETP.GE.AND P0, PT, R29, RZ, PT ;  /* 0x000000ff1d00720c */ /* 0x004fe20003f06270 */
[----:B---3--:R-:W-:-:S12]  /*0810*/  FMUL R28, R24, R27 ;  /* 0x0000001b181c7220 */ /* 0x008fd80000400000 */
[----:B------:R-:W-:Y:S05]  /*0820*/  @!P0 BRA `(.L_x_8) ;  /* 0x0000000000688947 */ /* 0x000fea0003800000 */
[----:B------:R-:W0:Y:S08]  /*0830*/  LDC.64 R26, c[0x0][0x398] ;  /* 0x0000e600ff1a7b82 */ /* 0x000e300000000a00 */
[----:B------:R-:W1:Y:S01]  /*0840*/  LDC.64 R24, c[0x0][0x3b8] ;  /* 0x0000ee00ff187b82 */ /* 0x000e620000000a00 */
[----:B0-----:R-:W-:-:S06]  /*0850*/  IMAD.WIDE R26, R29, 0x4, R26 ;  /* 0x000000041d1a7825 */ /* 0x001fcc00078e021a */
[----:B------:R-:W2:Y:S01]  /*0860*/  LDG.E R26, desc[UR6][R26.64] ;  /* 0x000000061a1a7981 */ /* 0x000ea2000c1e1900 */
[----:B------:R-:W-:-:S04]  /*0870*/  IMAD R29, R2, R29, R5 ;  /* 0x0000001d021d7224 */ /* 0x000fc800078e0205 */
[----:B-1----:R-:W-:-:S06]  /*0880*/  IMAD.WIDE R24, R29, 0x4, R24 ;  /* 0x000000041d187825 */ /* 0x002fcc00078e0218 */
[----:B------:R-:W3:Y:S01]  /*0890*/  LDG.E R25, desc[UR6][R24.64] ;  /* 0x0000000618197981 */ /* 0x000ee2000c1e1900 */
[----:B------:R-:W-:Y:S01]  /*08a0*/  BSSY.RECONVERGENT B4, `(.L_x_9) ;  /* 0x000000e000047945 */ /* 0x000fe20003800200 */
[----:B--2---:R-:W-:-:S04]  /*08b0*/  I2FP.F32.S32 R31, R26 ;  /* 0x0000001a001f7245 */ /* 0x004fc80000201400 */
[----:B------:R-:W0:Y:S01]  /*08c0*/  MUFU.RCP R29, R31 ;  /* 0x0000001f001d7308 */ /* 0x000e220000001000 */
[----:B---3--:R-:W-:-:S07]  /*08d0*/  FMUL R24, R28, R25 ;  /* 0x000000191c187220 */ /* 0x008fce0000400000 */
[----:B------:R-:W1:Y:S01]  /*08e0*/  FCHK P0, R24, R31 ;  /* 0x0000001f18007302 */ /* 0x000e620000000000 */
[----:B0-----:R-:W-:-:S04]  /*08f0*/  FFMA R30, -R31, R29, 1 ;  /* 0x3f8000001f1e7423 */ /* 0x001fc8000000011d */
[----:B------:R-:W-:-:S04]  /*0900*/  FFMA R29, R29, R30, R29 ;  /* 0x0000001e1d1d7223 */ /* 0x000fc8000000001d */
[----:B------:R-:W-:-:S04]  /*0910*/  FFMA R30, R24, R29, RZ ;  /* 0x0000001d181e7223 */ /* 0x000fc800000000ff */
[----:B------:R-:W-:-:S04]  /*0920*/  FFMA R26, -R31, R30, R24 ;  /* 0x0000001e1f1a7223 */ /* 0x000fc80000000118 */
[----:B------:R-:W-:Y:S01]  /*0930*/  FFMA R29, R29, R26, R30 ;  /* 0x0000001a1d1d7223 */ /* 0x000fe2000000001e */
[----:B-1----:R-:W-:Y:S06]  /*0940*/  @!P0 BRA `(.L_x_10) ;  /* 0x00000000000c8947 */ /* 0x002fec0003800000 */
[----:B------:R-:W-:Y:S02]  /*0950*/  MOV R25, R31 ;  /* 0x0000001f00197202 */ /* 0x000fe40000000f00 */
[----:B------:R-:W-:-:S07]  /*0960*/  MOV R26, 0x980 ;  /* 0x00000980001a7802 */ /* 0x000fce0000000f00 */
[----:B------:R-:W-:Y:S05]  /*0970*/  CALL.REL.NOINC `($__internal_0_$__cuda_sm3x_div_rn_noftz_f32_slowpath) ;  /* 0x0000001000e07944 */ /* 0x000fea0003c00000 */
.L_x_10:
[----:B------:R-:W-:Y:S05]  /*0980*/  BSYNC.RECONVERGENT B4 ;  /* 0x0000000000047941 */ /* 0x000fea0003800200 */
.L_x_9:
[----:B------:R-:W0:Y:S02]  /*0990*/  LDS R24, [R14] ;  /* 0x000000000e187984 */ /* 0x000e240000000800 */
[----:B0-----:R-:W-:-:S05]  /*09a0*/  FADD R25, R29, R24 ;  /* 0x000000181d197221 */ /* 0x001fca0000000000 */
[----:B------:R-:W0:Y:S02]  /*09b0*/  ATOMS.CAST.SPIN P0, [R14], R24, R25 ;  /* 0x000000180e00758d */ /* 0x000e240001800019 */
[----:B0-----:R-:W-:Y:S05]  /*09c0*/  @!P0 BRA `(.L_x_9) ;  /* 0xfffffffc00f08947 */ /* 0x001fea000383ffff */
.L_x_8:
[----:B------:R-:W-:Y:S05]  /*09d0*/  BSYNC.RECONVERGENT B3 ;  /* 0x0000000000037941 */ /* 0x000fea0003800200 */
.L_x_7:
[----:B------:R-:W2:Y:S01]  /*09e0*/  LDG.E R29, desc[UR6][R18.64] ;  /* 0x00000006121d7981 */ /* 0x000ea2000c1e1900 */
[----:B------:R-:W-:Y:S01]  /*09f0*/  BSSY.RECONVERGENT B3, `(.L_x_11) ;  /* 0x000001d000037945 */ /* 0x000fe20003800200 */
[----:B--2---:R-:W-:-:S13]  /*0a00*/  ISETP.GE.AND P0, PT, R29, RZ, PT ;  /* 0x000000ff1d00720c */ /* 0x004fda0003f06270 */
        /* <DEDUP_REMOVED lines=22> */
.L_x_14:
[----:B------:R-:W-:Y:S05]  /*0b70*/  BSYNC.RECONVERGENT B4 ;  /* 0x0000000000047941 */ /* 0x000fea0003800200 */
.L_x_13:
[----:B------:R-:W0:Y:S02]  /*0b80*/  LDS R24, [R14] ;  /* 0x000000000e187984 */ /* 0x000e240000000800 */
[----:B0-----:R-:W-:-:S05]  /*0b90*/  FADD R25, R29, R24 ;  /* 0x000000181d197221 */ /* 0x001fca0000000000 */
[----:B------:R-:W0:Y:S02]  /*0ba0*/  ATOMS.CAST.SPIN P0, [R14], R24, R25 ;  /* 0x000000180e00758d */ /* 0x000e240001800019 */
[----:B0-----:R-:W-:Y:S05]  /*0bb0*/  @!P0 BRA `(.L_x_13) ;  /* 0xfffffffc00f08947 */ /* 0x001fea000383ffff */
.L_x_12:
[----:B------:R-:W-:Y:S05]  /*0bc0*/  BSYNC.RECONVERGENT B3 ;  /* 0x0000000000037941 */ /* 0x000fea0003800200 */
.L_x_11:
[----:B------:R-:W2:Y:S02]  /*0bd0*/  LDG.E R29, desc[UR6][R20.64] ;  /* 0x00000006141d7981 */ /* 0x000ea4000c1e1900 */
        /* <DEDUP_REMOVED lines=20> */
[----:B------:R-:W-:Y:S01]  /*0d20*/  IMAD.MOV.U32 R25, RZ, RZ, R31 ;  /* 0x000000ffff197224 */ /* 0x000fe200078e001f */
[----:B------:R-:W-:-:S07]  /*0d30*/  MOV R26, 0xd50 ;  /* 0x00000d50001a7802 */ /* 0x000fce0000000f00 */
[----:B------:R-:W-:Y:S05]  /*0d40*/  CALL.REL.NOINC `($__internal_0_$__cuda_sm3x_div_rn_noftz_f32_slowpath) ;  /* 0x0000000c00ec7944 */ /* 0x000fea0003c00000 */
.L_x_16:
[----:B------:R-:W-:Y:S05]  /*0d50*/  BSYNC.RECONVERGENT B3 ;  /* 0x0000000000037941 */ /* 0x000fea0003800200 */
.L_x_15:
[----:B------:R-:W0:Y:S02]  /*0d60*/  LDS R24, [R14] ;  /* 0x000000000e187984 */ /* 0x000e240000000800 */
[----:B0-----:R-:W-:-:S05]  /*0d70*/  FADD R25, R29, R24 ;  /* 0x000000181d197221 */ /* 0x001fca0000000000 */
[----:B------:R-:W0:Y:S02]  /*0d80*/  ATOMS.CAST.SPIN P0, [R14], R24, R25 ;  /* 0x000000180e00758d */ /* 0x000e240001800019 */
[----:B0-----:R-:W-:Y:S05]  /*0d90*/  @!P0 BRA `(.L_x_15) ;  /* 0xfffffffc00f08947 */ /* 0x001fea000383ffff */
.L_x_6:
[----:B------:R-:W-:Y:S05]  /*0da0*/  BSYNC.RECONVERGENT B2 ;  /* 0x0000000000027941 */ /* 0x000fea0003800200 */
.L_x_5:
[----:B------:R-:W0:Y:S01]  /*0db0*/  LDCU UR4, c[0x0][0x3cc] ;  /* 0x00007980ff0477ac */ /* 0x000e220008000800 */
[C---:B------:R-:W-:Y:S01]  /*0dc0*/  ISETP.GE.AND P0, PT, R9.reuse, R6, PT ;  /* 0x000000060900720c */ /* 0x040fe20003f06270 */
[----:B------:R-:W-:Y:S03]  /*0dd0*/  BSSY.RECONVERGENT B2, `(.L_x_17) ;  /* 0x0000068000027945 */ /* 0x000fe60003800200 */
[----:B0-----:R-:W-:-:S13]  /*0de0*/  ISETP.LT.OR P0, PT, R9, UR4, P0 ;  /* 0x0000000409007c0c */ /* 0x001fda0008701670 */
[----:B------:R-:W-:Y:S05]  /*0df0*/  @P0 BRA `(.L_x_18) ;  /* 0x0000000400940947 */ /* 0x000fea0003800000 */
[----:B------:R-:W0:Y:S01]  /*0e00*/  LDCU.64 UR4, c[0x0][0x3a8] ;  /* 0x00007500ff0477ac */ /* 0x000e220008000a00 */
[----:B------:R-:W2:Y:S01]  /*0e10*/  LDG.E R29, desc[UR6][R16.64] ;  /* 0x00000006101d7981 */ /* 0x000ea2000c1e1900 */
[----:B------:R-:W-:Y:S02]  /*0e20*/  SHF.R.S32.HI R25, RZ, 0x1f, R11 ;  /* 0x0000001fff197819 */ /* 0x000fe4000001140b */
[C---:B------:R-:W-:Y:S01]  /*0e30*/  IADD3 R14, P0, PT, R4.reuse, R11, RZ ;  /* 0x0000000b040e7210 */ /* 0x040fe20007f1e0ff */
[----:B------:R-:W3:Y:S03]  /*0e40*/  LDG.E R27, desc[UR6][R22.64] ;  /* 0x00000006161b7981 */ /* 0x000ee6000c1e1900 */
[----:B------:R-:W-:Y:S02]  /*0e50*/  LEA.HI.X.SX32 R25, R4, R25, 0x1, P0 ;  /* 0x0000001904197211 */ /* 0x000fe400000f0eff */
[----:B0-----:R-:W-:-:S04]  /*0e60*/  LEA R24, P0, R14, UR4, 0x2 ;  /* 0x000000040e187c11 */ /* 0x001fc8000f8010ff */
[----:B------:R-:W-:-:S05]  /*0e70*/  LEA.HI.X R25, R14, UR5, R25, 0x2, P0 ;  /* 0x000000050e197c11 */ /* 0x000fca00080f1419 */
[----:B------:R-:W3:Y:S01]  /*0e80*/  LDG.E R24, desc[UR6][R24.64+0x4] ;  /* 0x0000040618187981 */ /* 0x000ee2000c1e1900 */
[----:B------:R-:W-:Y:S01]  /*0e90*/  BSSY.RECONVERGENT B3, `(.L_x_19) ;  /* 0x000001f000037945 */ /* 0x000fe20003800200 */
[----:B------:R-:W-:Y:S02]  /*0ea0*/  IADD3 R14, PT, PT, R12, R15, RZ ;  /* 0x0000000f0c0e7210 */ /* 0x000fe40007ffe0ff */
        /* <DEDUP_REMOVED lines=24> */
.L_x_22:
[----:B------:R-:W-:Y:S05]  /*1030*/  BSYNC.RECONVERGENT B4 ;  /* 0x0000000000047941 */ /* 0x000fea0003800200 */
.L_x_21:
[----:B------:R-:W0:Y:S02]  /*1040*/  LDS R24, [R14] ;  /* 0x000000000e187984 */ /* 0x000e240000000800 */
[----:B0-----:R-:W-:-:S05]  /*1050*/  FADD R25, R29, R24 ;  /* 0x000000181d197221 */ /* 0x001fca0000000000 */
[----:B------:R-:W0:Y:S02]  /*1060*/  ATOMS.CAST.SPIN P0, [R14], R24, R25 ;  /* 0x000000180e00758d */ /* 0x000e240001800019 */
[----:B0-----:R-:W-:Y:S05]  /*1070*/  @!P0 BRA `(.L_x_21) ;  /* 0xfffffffc00f08947 */ /* 0x001fea000383ffff */
.L_x_20:
[----:B------:R-:W-:Y:S05]  /*1080*/  BSYNC.RECONVERGENT B3 ;  /* 0x0000000000037941 */ /* 0x000fea0003800200 */
.L_x_19:
        /* <DEDUP_REMOVED lines=25> */
.L_x_26:
[----:B------:R-:W-:Y:S05]  /*1220*/  BSYNC.RECONVERGENT B4 ;  /* 0x0000000000047941 */ /* 0x000fea0003800200 */
.L_x_25:
[----:B------:R-:W0:Y:S02]  /*1230*/  LDS R24, [R14] ;  /* 0x000000000e187984 */ /* 0x000e240000000800 */
[----:B0-----:R-:W-:-:S05]  /*1240*/  FADD R25, R29, R24 ;  /* 0x000000181d197221 */ /* 0x001fca0000000000 */
[----:B------:R-:W0:Y:S02]  /*1250*/  ATOMS.CAST.SPIN P0, [R14], R24, R25 ;  /* 0x000000180e00758d */ /* 0x000e240001800019 */
[----:B0-----:R-:W-:Y:S05]  /*1260*/  @!P0 BRA `(.L_x_25) ;  /* 0xfffffffc00f08947 */ /* 0x001fea000383ffff */
.L_x_24:
[----:B------:R-:W-:Y:S05]  /*1270*/  BSYNC.RECONVERGENT B3 ;  /* 0x0000000000037941 */ /* 0x000fea0003800200 */
.L_x_23:
        /* <DEDUP_REMOVED lines=24> */
.L_x_28:
[----:B------:R-:W-:Y:S05]  /*1400*/  BSYNC.RECONVERGENT B3 ;  /* 0x0000000000037941 */ /* 0x000fea0003800200 */
.L_x_27:
[----:B------:R-:W0:Y:S02]  /*1410*/  LDS R24, [R14] ;  /* 0x000000000e187984 */ /* 0x000e240000000800 */
[----:B0-----:R-:W-:-:S05]  /*1420*/  FADD R25, R29, R24 ;  /* 0x000000181d197221 */ /* 0x001fca0000000000 */
[----:B------:R-:W0:Y:S02]  /*1430*/  ATOMS.CAST.SPIN P0, [R14], R24, R25 ;  /* 0x000000180e00758d */ /* 0x000e240001800019 */
[----:B0-----:R-:W-:Y:S05]  /*1440*/  @!P0 BRA `(.L_x_27) ;  /* 0xfffffffc00f08947 */ /* 0x001fea000383ffff */
.L_x_18:
[----:B------:R-:W-:Y:S05]  /*1450*/  BSYNC.RECONVERGENT B2 ;  /* 0x0000000000027941 */ /* 0x000fea0003800200 */
.L_x_17:
[----:B------:R-:W-:Y:S01]  /*1460*/  IADD3 R10, PT, PT, R10, 0x2, RZ ;  /* 0x000000020a0a7810 */ /* 0x000fe20007ffe0ff */
[----:B------:R-:W-:Y:S01]  /*1470*/  VIADD R11, R11, 0x2 ;  /* 0x000000020b0b7836 */ /* 0x000fe20000000000 */
[----:B------:R-:W-:Y:S01]  /*1480*/  IADD3 R8, PT, PT, R8, 0x2, RZ ;  /* 0x0000000208087810 */ /* 0x000fe20007ffe0ff */
[----:B------:R-:W-:Y:S01]  /*1490*/  IMAD R15, R2, 0x8, R15 ;  /* 0x00000008020f7824 */ /* 0x000fe200078e020f */
[----:B------:R-:W-:Y:S02]  /*14a0*/  ISETP.NE.AND P0, PT, R10, RZ, PT ;  /* 0x000000ff0a00720c */ /* 0x000fe40003f05270 */
[C---:B------:R-:W-:Y:S02]  /*14b0*/  LEA R9, R2.reuse, R9, 0x1 ;  /* 0x0000000902097211 */ /* 0x040fe400078e08ff */
[----:B------:R-:W-:-:S09]  /*14c0*/  LEA R13, R2, R13, 0x1 ;  /* 0x0000000d020d7211 */ /* 0x000fd200078e08ff */
[----:B------:R-:W-:Y:S05]  /*14d0*/  @P0 BRA `(.L_x_29) ;  /* 0xfffffff000880947 */ /* 0x000fea000383ffff */
.L_x_4:
[----:B------:R-:W0:Y:S02]  /*14e0*/  LDCU UR4, c[0x0][0x38c] ;  /* 0x00007180ff0477ac */ /* 0x000e240008000800 */
[----:B0-----:R-:W-:-:S04]  /*14f0*/  ULOP3.LUT UR4, UR4, 0x1, URZ, 0xc0, !UPT ;  /* 0x0000000104047892 */ /* 0x001fc8000f8ec0ff */
[----:B------:R-:W-:-:S09]  /*1500*/  UISETP.NE.U32.AND UP0, UPT, UR4, 0x1, UPT ;  /* 0x000000010400788c */ /* 0x000fd2000bf05070 */
[----:B------:R-:W-:Y:S05]  /*1510*/  BRA.U UP0, `(.L_x_3) ;  /* 0x0000000500ac7547 */ /* 0x000fea000b800000 */
[----:B------:R-:W0:Y:S01]  /*1520*/  LDC R10, c[0x0][0x3cc] ;  /* 0x0000f300ff0a7b82 */ /* 0x000e220000000800 */
[----:B------:R-:W-:-:S05]  /*1530*/  IMAD R11, R2, R7, R5 ;  /* 0x00000007020b7224 */ /* 0x000fca00078e0205 */
[----:B------:R-:W-:-:S04]  /*1540*/  ISETP.GE.AND P0, PT, R11, R6, PT ;  /* 0x000000060b00720c */ /* 0x000fc80003f06270 */
[----:B0-----:R-:W-:-:S13]  /*1550*/  ISETP.LT.OR P0, PT, R11, R10, P0 ;  /* 0x0000000a0b00720c */ /* 0x001fda0000701670 */
[----:B------:R-:W-:Y:S05]  /*1560*/  @P0 BRA `(.L_x_3) ;  /* 0x0000000400980947 */ /* 0x000fea0003800000 */
[----:B------:R-:W0:Y:S01]  /*1570*/  LDC.64 R8, c[0x0][0x3a8] ;  /* 0x0000ea00ff087b82 */ /* 0x000e220000000a00 */
[----:B------:R-:W2:Y:S01]  /*1580*/  LDG.E R17, desc[UR6][R16.64] ;  /* 0x0000000610117981 */ /* 0x000ea2000c1e1900 */
[----:B------:R-:W-:-:S03]  /*1590*/  IADD3 R7, PT, PT, R4, R7, RZ ;  /* 0x0000000704077210 */ /* 0x000fc60007ffe0ff */
[----:B------:R-:W3:Y:S02]  /*15a0*/  LDG.E R23, desc[UR6][R22.64] ;  /* 0x0000000616177981 */ /* 0x000ee4000c1e1900 */
[----:B0-----:R-:W-:-:S05]  /*15b0*/  IMAD.WIDE R8, R7, 0x4, R8 ;  /* 0x0000000407087825 */ /* 0x001fca00078e0208 */
[----:B------:R-:W3:Y:S01]  /*15c0*/  LDG.E R6, desc[UR6][R8.64] ;  /* 0x0000000608067981 */ /* 0x000ee2000c1e1900 */
[----:B------:R-:W0:Y:S01]  /*15d0*/  S2UR UR5, SR_CgaCtaId ;  /* 0x00000000000579c3 */ /* 0x000e220000008800 */
[----:B------:R-:W-:Y:S01]  /*15e0*/  UMOV UR4, 0x400 ;  /* 0x0000040000047882 */ /* 0x000fe20000000000 */
[----:B------:R-:W-:Y:S01]  /*15f0*/  IMAD.IADD R4, R11, 0x1, -R10 ;  /* 0x000000010b047824 */ /* 0x000fe200078e0a0a */
[----:B------:R-:W-:Y:S01]  /*1600*/  BSSY.RECONVERGENT B2, `(.L_x_30) ;  /* 0x0000020000027945 */ /* 0x000fe20003800200 */
[----:B0-----:R-:W-:-:S06]  /*1610*/  ULEA UR4, UR5, UR4, 0x18 ;  /* 0x0000000405047291 */ /* 0x001fcc000f8ec0ff */
[----:B------:R-:W-:Y:S02]  /*1620*/  LEA R4, R4, UR4, 0x2 ;  /* 0x0000000404047c11 */ /* 0x000fe4000f8e10ff */
[----:B--2---:R-:W-:Y:S01]  /*1630*/  ISETP.GE.AND P0, PT, R17, RZ, PT ;  /* 0x000000ff1100720c */ /* 0x004fe20003f06270 */
[----:B---3--:R-:W-:-:S12]  /*1640*/  FMUL R6, R6, R23 ;  /* 0x0000001706067220 */ /* 0x008fd80000400000 */
[----:B------:R-:W-:Y:S05]  /*1650*/  @!P0 BRA `(.L_x_31) ;  /* 0x0000000000688947 */ /* 0x000fea0003800000 */
[----:B------:R-:W0:Y:S08]  /*1660*/  LDC.64 R8, c[0x0][0x398] ;  /* 0x0000e600ff087b82 */ /* 0x000e300000000a00 */
[----:B------:R-:W1:Y:S01]  /*1670*/  LDC.64 R10, c[0x0][0x3b8] ;  /* 0x0000ee00ff0a7b82 */ /* 0x000e620000000a00 */
[----:B------:R-:W-:Y:S02]  /*1680*/  IMAD R7, R2, R17, R5 ;  /* 0x0000001102077224 */ /* 0x000fe400078e0205 */
[----:B0-----:R-:W-:-:S06]  /*1690*/  IMAD.WIDE R8, R17, 0x4, R8 ;  /* 0x0000000411087825 */ /* 0x001fcc00078e0208 */
[----:B------:R-:W2:Y:S01]  /*16a0*/  LDG.E R8, desc[UR6][R8.64] ;  /* 0x0000000608087981 */ /* 0x000ea2000c1e1900 */
        /* <DEDUP_REMOVED lines=13> */
[----:B------:R-:W-:-:S07]  /*1780*/  MOV R26, 0x17a0 ;  /* 0x000017a0001a7802 */ /* 0x000fce0000000f00 */
[----:B------:R-:W-:Y:S05]  /*1790*/  CALL.REL.NOINC `($__internal_0_$__cuda_sm3x_div_rn_noftz_f32_slowpath) ;  /* 0x0000000400587944 */ /* 0x000fea0003c00000 */
[----:B------:R-:W-:-:S07]  /*17a0*/  MOV R7, R29 ;  /* 0x0000001d00077202 */ /* 0x000fce0000000f00 */
.L_x_33:
[----:B------:R-:W-:Y:S05]  /*17b0*/  BSYNC.RECONVERGENT B3 ;  /* 0x0000000000037941 */ /* 0x000fea0003800200 */
.L_x_32:
[----:B------:R-:W0:Y:S02]  /*17c0*/  LDS R8, [R4] ;  /* 0x0000000004087984 */ /* 0x000e240000000800 */
[----:B0-----:R-:W-:-:S05]  /*17d0*/  FADD R9, R7, R8 ;  /* 0x0000000807097221 */ /* 0x001fca0000000000 */
[----:B------:R-:W0:Y:S02]  /*17e0*/  ATOMS.CAST.SPIN P0, [R4], R8, R9 ;  /* 0x000000080400758d */ /* 0x000e240001800009 */
[----:B0-----:R-:W-:Y:S05]  /*17f0*/  @!P0 BRA `(.L_x_32) ;  /* 0xfffffffc00f08947 */ /* 0x001fea000383ffff */
.L_x_31:
[----:B------:R-:W-:Y:S05]  /*1800*/  BSYNC.RECONVERGENT B2 ;  /* 0x0000000000027941 */ /* 0x000fea0003800200 */
.L_x_30:
        /* <DEDUP_REMOVED lines=25> */
.L_x_37:
[----:B------:R-:W-:Y:S05]  /*19a0*/  BSYNC.RECONVERGENT B3 ;  /* 0x0000000000037941 */ /* 0x000fea0003800200 */
.L_x_36:
[----:B------:R-:W0:Y:S02]  /*19b0*/  LDS R8, [R4] ;  /* 0x0000000004087984 */ /* 0x000e240000000800 */
[----:B0-----:R-:W-:-:S05]  /*19c0*/  FADD R9, R7, R8 ;  /* 0x0000000807097221 */ /* 0x001fca0000000000 */
[----:B------:R-:W0:Y:S02]  /*19d0*/  ATOMS.CAST.SPIN P0, [R4], R8, R9 ;  /* 0x000000080400758d */ /* 0x000e240001800009 */
[----:B0-----:R-:W-:Y:S05]  /*19e0*/  @!P0 BRA `(.L_x_36) ;  /* 0xfffffffc00f08947 */ /* 0x001fea000383ffff */
.L_x_35:
[----:B------:R-:W-:Y:S05]  /*19f0*/  BSYNC.RECONVERGENT B2 ;  /* 0x0000000000027941 */ /* 0x000fea0003800200 */
.L_x_34:
[----:B------:R-:W2:Y:S02]  /*1a00*/  LDG.E R21, desc[UR6][R20.64] ;  /* 0x0000000614157981 */ /* 0x000ea4000c1e1900 */
[----:B--2---:R-:W-:-:S13]  /*1a10*/  ISETP.GE.AND P0, PT, R21, RZ, PT ;  /* 0x000000ff1500720c */ /* 0x004fda0003f06270 */
        /* <DEDUP_REMOVED lines=21> */
[----:B------:R-:W-:-:S07]  /*1b70*/  IMAD.MOV.U32 R5, RZ, RZ, R29 ;  /* 0x000000ffff057224 */ /* 0x000fce00078e001d */
.L_x_39:
[----:B------:R-:W-:Y:S05]  /*1b80*/  BSYNC.RECONVERGENT B2 ;  /* 0x0000000000027941 */ /* 0x000fea0003800200 */
.L_x_38:
[----:B------:R-:W0:Y:S02]  /*1b90*/  LDS R6, [R4] ;  /* 0x0000000004067984 */ /* 0x000e240000000800 */
[----:B0-----:R-:W-:-:S05]  /*1ba0*/  FADD R7, R5, R6 ;  /* 0x0000000605077221 */ /* 0x001fca0000000000 */
[----:B------:R-:W0:Y:S02]  /*1bb0*/  ATOMS.CAST.SPIN P0, [R4], R6, R7 ;  /* 0x000000060400758d */ /* 0x000e240001800007 */
[----:B0-----:R-:W-:Y:S05]  /*1bc0*/  @!P0 BRA `(.L_x_38) ;  /* 0xfffffffc00f08947 */ /* 0x001fea000383ffff */
.L_x_3:
[----:B------:R-:W0:Y:S01]  /*1bd0*/  LDC R11, c[0x0][0x3c8] ;  /* 0x0000f200ff0b7b82 */ /* 0x000e220000000800 */
[----:B------:R-:W-:Y:S07]  /*1be0*/  WARPSYNC.ALL ;  /* 0x0000000000007948 */ /* 0x000fee0003800000 */
[----:B------:R-:W-:Y:S01]  /*1bf0*/  BAR.SYNC.DEFER_BLOCKING 0x0 ;  /* 0x0000000000007b1d */ /* 0x000fe20000010000 */
[----:B0-----:R-:W-:-:S13]  /*1c00*/  ISETP.GE.AND P0, PT, R0, R11, PT ;  /* 0x0000000b0000720c */ /* 0x001fda0003f06270 */
[----:B------:R-:W-:Y:S05]  /*1c10*/  @P0 EXIT ;  /* 0x000000000000094d */ /* 0x000fea0003800000 */
[----:B------:R-:W0:Y:S01]  /*1c20*/  S2UR UR5, SR_CgaCtaId ;  /* 0x00000000000579c3 */ /* 0x000e220000008800 */
[----:B------:R-:W-:Y:S01]  /*1c30*/  UMOV UR4, 0x400 ;  /* 0x0000040000047882 */ /* 0x000fe20000000000 */
[----:B------:R-:W1:Y:S06]  /*1c40*/  LDCU UR8, c[0x0][0x3cc] ;  /* 0x00007980ff0877ac */ /* 0x000e6c0008000800 */
[----:B------:R-:W2:Y:S01]  /*1c50*/  LDC.64 R6, c[0x0][0x3c0] ;  /* 0x0000f000ff067b82 */ /* 0x000ea20000000a00 */
[----:B01----:R-:W-:-:S12]  /*1c60*/  ULEA UR4, UR5, UR4, 0x18 ;  /* 0x0000000405047291 */ /* 0x003fd8000f8ec0ff */
.L_x_40:
[C---:B------:R-:W-:Y:S02]  /*1c70*/  LEA R2, R0.reuse, UR4, 0x2 ;  /* 0x0000000400027c11 */ /* 0x040fe4000f8e10ff */
[----:B0-----:R-:W-:-:S03]  /*1c80*/  IADD3 R5, PT, PT, R0, UR8, RZ ;  /* 0x0000000800057c10 */ /* 0x001fc6000fffe0ff */
[----:B------:R-:W0:Y:S01]  /*1c90*/  LDS R9, [R2] ;  /* 0x0000000002097984 */ /* 0x000e220000000800 */
[----:B------:R-:W-:Y:S01]  /*1ca0*/  IADD3 R0, PT, PT, R3, R0, RZ ;  /* 0x0000000003007210 */ /* 0x000fe20007ffe0ff */
[----:B--2---:R-:W-:-:S03]  /*1cb0*/  IMAD.WIDE R4, R5, 0x4, R6 ;  /* 0x0000000405047825 */ /* 0x004fc600078e0206 */
[----:B------:R-:W-:Y:S02]  /*1cc0*/  ISETP.GE.AND P0, PT, R0, R11, PT ;  /* 0x0000000b0000720c */ /* 0x000fe40003f06270 */
[----:B0-----:R0:W-:Y:S11]  /*1cd0*/  REDG.E.ADD.F32.FTZ.RN.STRONG.GPU desc[UR6][R4.64], R9 ;  /* 0x00000009040079a6 */ /* 0x0011f6000c12f306 */
[----:B------:R-:W-:Y:S05]  /*1ce0*/  @!P0 BRA `(.L_x_40) ;  /* 0xfffffffc00e08947 */ /* 0x000fea000383ffff */
[----:B------:R-:W-:Y:S05]  /*1cf0*/  EXIT ;  /* 0x000000000000794d */ /* 0x000fea0003800000 */
        .weak           $__internal_0_$__cuda_sm3x_div_rn_noftz_f32_slowpath
        .type           $__internal_0_$__cuda_sm3x_div_rn_noftz_f32_slowpath,@function
        .size           $__internal_0_$__cuda_sm3x_div_rn_noftz_f32_slowpath,(.L_x_291 - $__internal_0_$__cuda_sm3x_div_rn_noftz_f32_slowpath)
$__internal_0_$__cuda_sm3x_div_rn_noftz_f32_slowpath:
[----:B------:R-:W-:Y:S01]  /*1d00*/  SHF.R.U32.HI R27, RZ, 0x17, R25 ;  /* 0x00000017ff1b7819 */ /* 0x000fe20000011619 */
[----:B------:R-:W-:Y:S01]  /*1d10*/  BSSY.RECONVERGENT B0, `(.L_x_41) ;  /* 0x0000062000007945 */ /* 0x000fe20003800200 */
[----:B------:R-:W-:Y:S02]  /*1d20*/  SHF.R.U32.HI R30, RZ, 0x17, R24 ;  /* 0x00000017ff1e7819 */ /* 0x000fe40000011618 */
[----:B------:R-:W-:Y:S02]  /*1d30*/  LOP3.LUT R27, R27, 0xff, RZ, 0xc0, !PT ;  /* 0x000000ff1b1b7812 */ /* 0x000fe400078ec0ff */
[----:B------:R-:W-:-:S03]  /*1d40*/  LOP3.LUT R30, R30, 0xff, RZ, 0xc0, !PT ;  /* 0x000000ff1e1e7812 */ /* 0x000fc600078ec0ff */
[----:B------:R-:W-:Y:S01]  /*1d50*/  VIADD R32, R27, 0xffffffff ;  /* 0xffffffff1b207836 */ /* 0x000fe20000000000 */
[----:B------:R-:W-:-:S04]  /*1d60*/  IADD3 R31, PT, PT, R30, -0x1, RZ ;  /* 0xffffffff1e1f7810 */ /* 0x000fc80007ffe0ff */
[----:B------:R-:W-:-:S04]  /*1d70*/  ISETP.GT.U32.AND P0, PT, R32, 0xfd, PT ;  /* 0x000000fd2000780c */ /* 0x000fc80003f04070 */
[----:B------:R-:W-:-:S13]  /*1d80*/  ISETP.GT.U32.OR P0, PT, R31, 0xfd, P0 ;  /* 0x000000fd1f00780c */ /* 0x000fda0000704470 */
[----:B------:R-:W-:Y:S01]  /*1d90*/  @!P0 MOV R29, RZ ;  /* 0x000000ff001d8202 */ /* 0x000fe20000000f00 */
[----:B------:R-:W-:Y:S06]  /*1da0*/  @!P0 BRA `(.L_x_42) ;  /* 0x00000000005c8947 */ /* 0x000fec0003800000 */
[----:B------:R-:W-:Y:S02]  /*1db0*/  FSETP.GTU.FTZ.AND P0, PT, |R24|, +INF , PT ;  /* 0x7f8000001800780b */ /* 0x000fe40003f1c200 */
[----:B------:R-:W-:-:S04]  /*1dc0*/  FSETP.GTU.FTZ.AND P1, PT, |R25|, +INF , PT ;  /* 0x7f8000001900780b */ /* 0x000fc80003f3c200 */
[----:B------:R-:W-:-:S13]  /*1dd0*/  PLOP3.LUT P0, PT, P0, P1, PT, 0xf8, 0x8f ;  /* 0x00000000008f781c */ /* 0x000fda0000703f70 */
[----:B------:R-:W-:Y:S05]  /*1de0*/  @P0 BRA `(.L_x_43) ;  /* 0x00000004004c0947 */ /* 0x000fea0003800000 */
[----:B------:R-:W-:-:S13]  /*1df0*/  LOP3.LUT P0, RZ, R25, 0x7fffffff, R24, 0xc8, !PT ;  /* 0x7fffffff19ff7812 */ /* 0x000fda000780c818 */
[----:B------:R-:W-:Y:S05]  /*1e00*/  @!P0 BRA `(.L_x_44) ;  /* 0x00000004003c8947 */ /* 0x000fea0003800000 */
[C---:B------:R-:W-:Y:S02]  /*1e10*/  FSETP.NEU.FTZ.AND P2, PT, |R24|.reuse, +INF , PT ;  /* 0x7f8000001800780b */ /* 0x040fe40003f5d200 */
[----:B------:R-:W-:Y:S02]  /*1e20*/  FSETP.NEU.FTZ.AND P1, PT, |R25|, +INF , PT ;  /* 0x7f8000001900780b */ /* 0x000fe40003f3d200 */
[----:B------:R-:W-:-:S11]  /*1e30*/  FSETP.NEU.FTZ.AND P0, PT, |R24|, +INF , PT ;  /* 0x7f8000001800780b */ /* 0x000fd60003f1d200 */
[----:B------:R-:W-:Y:S05]  /*1e40*/  @!P1 BRA !P2, `(.L_x_44) ;  /* 0x00000004002c9947 */ /* 0x000fea0005000000 */
[----:B------:R-:W-:-:S04]  /*1e50*/  LOP3.LUT P2, RZ, R24, 0x7fffffff, RZ, 0xc0, !PT ;  /* 0x7fffffff18ff7812 */ /* 0x000fc8000784c0ff */
[----:B------:R-:W-:-:S13]  /*1e60*/  PLOP3.LUT P1, PT, P1, P2, PT, 0x2f, 0xf2 ;  /* 0x0000000000f2781c */ /* 0x000fda0000f24577 */
[----:B------:R-:W-:Y:S05]  /*1e70*/  @P1 BRA `(.L_x_45) ;  /* 0x0000000400181947 */ /* 0x000fea0003800000 */
[----:B------:R-:W-:-:S04]  /*1e80*/  LOP3.LUT P1, RZ, R25, 0x7fffffff, RZ, 0xc0, !PT ;  /* 0x7fffffff19ff7812 */ /* 0x000fc8000782c0ff */
[----:B------:R-:W-:-:S13]  /*1e90*/  PLOP3.LUT P0, PT, P0, P1, PT, 0x2f, 0xf2 ;  /* 0x0000000000f2781c */ /* 0x000fda0000702577 */
[----:B------:R-:W-:Y:S05]  /*1ea0*/  @P0 BRA `(.L_x_46) ;  /* 0x0000000400000947 */ /* 0x000fea0003800000 */
[----:B------:R-:W-:Y:S02]  /*1eb0*/  ISETP.GE.AND P0, PT, R31, RZ, PT ;  /* 0x000000ff1f00720c */ /* 0x000fe40003f06270 */
[----:B------:R-:W-:-:S11]  /*1ec0*/  ISETP.GE.AND P1, PT, R32, RZ, PT ;  /* 0x000000ff2000720c */ /* 0x000fd60003f26270 */
[----:B------:R-:W-:Y:S01]  /*1ed0*/  @P0 IMAD.MOV.U32 R29, RZ, RZ, RZ ;  /* 0x000000ffff1d0224 */ /* 0x000fe200078e00ff */
[----:B------:R-:W-:Y:S01]  /*1ee0*/  @!P0 MOV R29, 0xffffffc0 ;  /* 0xffffffc0001d8802 */ /* 0x000fe20000000f00 */
[----:B------:R-:W-:Y:S01]  /*1ef0*/  @!P0 FFMA R24, R24, 1.84467440737095516160e+19, RZ ;  /* 0x5f80000018188823 */ /* 0x000fe200000000ff */
[----:B------:R-:W-:Y:S02]  /*1f00*/  @!P1 FFMA R25, R25, 1.84467440737095516160e+19, RZ ;  /* 0x5f80000019199823 */ /* 0x000fe400000000ff */
[----:B------:R-:W-:-:S07]  /*1f10*/  @!P1 IADD3 R29, PT, PT, R29, 0x40, RZ ;  /* 0x000000401d1d9810 */ /* 0x000fce0007ffe0ff */
.L_x_42:
[----:B------:R-:W-:Y:S01]  /*1f20*/  LEA R32, R27, 0xc0800000, 0x17 ;  /* 0xc08000001b207811 */ /* 0x000fe200078eb8ff */
[----:B------:R-:W-:Y:S01]  /*1f30*/  BSSY.RECONVERGENT B1, `(.L_x_47) ;  /* 0x0000036000017945 */ /* 0x000fe20003800200 */
[----:B------:R-:W-:-:S03]  /*1f40*/  IADD3 R30, PT, PT, R30, -0x7f, RZ ;  /* 0xffffff811e1e7810 */ /* 0x000fc60007ffe0ff */
[----:B------:R-:W-:Y:S02]  /*1f50*/  IMAD.IADD R33, R25, 0x1, -R32 ;  /* 0x0000000119217824 */ /* 0x000fe400078e0a20 */
[C---:B------:R-:W-:Y:S01]  /*1f60*/  IMAD R24, R30.reuse, -0x800000, R24 ;  /* 0xff8000001e187824 */ /* 0x040fe200078e0218 */
[----:B------:R-:W-:Y:S01]  /*1f70*/  IADD3 R30, PT, PT, R30, 0x7f, -R27 ;  /* 0x0000007f1e1e7810 */ /* 0x000fe20007ffe81b */
[----:B------:R-:W0:Y:S01]  /*1f80*/  MUFU.RCP R32, R33 ;  /* 0x0000002100207308 */ /* 0x000e220000001000 */
[----:B------:R-:W-:Y:S02]  /*1f90*/  FADD.FTZ R31, -R33, -RZ ;  /* 0x800000ff211f7221 */ /* 0x000fe40000010100 */
[----:B------:R-:W-:Y:S02]  /*1fa0*/  IADD3 R30, PT, PT, R30, R29, RZ ;  /* 0x0000001d1e1e7210 */ /* 0x000fe40007ffe0ff */
[----:B0-----:R-:W-:-:S04]  /*1fb0*/  FFMA R25, R32, R31, 1 ;  /* 0x3f80000020197423 */ /* 0x001fc8000000001f */
[----:B------:R-:W-:-:S04]  /*1fc0*/  FFMA R32, R32, R25, R32 ;  /* 0x0000001920207223 */ /* 0x000fc80000000020 */
[----:B------:R-:W-:-:S04]  /*1fd0*/  FFMA R25, R24, R32, RZ ;  /* 0x0000002018197223 */ /* 0x000fc800000000ff */
[----:B------:R-:W-:-:S04]  /*1fe0*/  FFMA R34, R31, R25, R24 ;  /* 0x000000191f227223 */ /* 0x000fc80000000018 */
[----:B------:R-:W-:-:S04]  /*1ff0*/  FFMA R25, R32, R34, R25 ;  /* 0x0000002220197223 */ /* 0x000fc80000000019 */
[----:B------:R-:W-:-:S04]  /*2000*/  FFMA R24, R31, R25, R24 ;  /* 0x000000191f187223 */ /* 0x000fc80000000018 */
[----:B------:R-:W-:-:S05]  /*2010*/  FFMA R31, R32, R24, R25 ;  /* 0x00000018201f7223 */ /* 0x000fca0000000019 */
[----:B------:R-:W-:-:S04]  /*2020*/  SHF.R.U32.HI R27, RZ, 0x17, R31 ;  /* 0x00000017ff1b7819 */ /* 0x000fc8000001161f */
[----:B------:R-:W-:-:S05]  /*2030*/  LOP3.LUT R27, R27, 0xff, RZ, 0xc0, !PT ;  /* 0x000000ff1b1b7812 */ /* 0x000fca00078ec0ff */
[----:B------:R-:W-:-:S05]  /*2040*/  IMAD.IADD R27, R27, 0x1, R30 ;  /* 0x000000011b1b7824 */ /* 0x000fca00078e021e */
[----:B------:R-:W-:-:S04]  /*2050*/  IADD3 R29, PT, PT, R27, -0x1, RZ ;  /* 0xffffffff1b1d7810 */ /* 0x000fc80007ffe0ff */
[----:B------:R-:W-:-:S13]  /*2060*/  ISETP.GE.U32.AND P0, PT, R29, 0xfe, PT ;  /* 0x000000fe1d00780c */ /* 0x000fda0003f06070 */
[----:B------:R-:W-:Y:S05]  /*2070*/  @!P0 BRA `(.L_x_48) ;  /* 0x0000000000808947 */ /* 0x000fea0003800000 */
[----:B------:R-:W-:-:S13]  /*2080*/  ISETP.GT.AND P0, PT, R27, 0xfe, PT ;  /* 0x000000fe1b00780c */ /* 0x000fda0003f04270 */
[----:B------:R-:W-:Y:S05]  /*2090*/  @P0 BRA `(.L_x_49) ;  /* 0x00000000006c0947 */ /* 0x000fea0003800000 */
[----:B------:R-:W-:-:S13]  /*20a0*/  ISETP.GE.AND P0, PT, R27, 0x1, PT ;  /* 0x000000011b00780c */ /* 0x000fda0003f06270 */
[----:B------:R-:W-:Y:S05]  /*20b0*/  @P0 BRA `(.L_x_50) ;  /* 0x0000000000740947 */ /* 0x000fea0003800000 */
[----:B------:R-:W-:Y:S02]  /*20c0*/  ISETP.GE.AND P0, PT, R27, -0x18, PT ;  /* 0xffffffe81b00780c */ /* 0x000fe40003f06270 */
[----:B------:R-:W-:-:S11]  /*20d0*/  LOP3.LUT R31, R31, 0x80000000, RZ, 0xc0, !PT ;  /* 0x800000001f1f7812 */ /* 0x000fd600078ec0ff */
[----:B------:R-:W-:Y:S05]  /*20e0*/  @!P0 BRA `(.L_x_50) ;  /* 0x0000000000688947 */ /* 0x000fea0003800000 */
[CCC-:B------:R-:W-:Y:S01]  /*20f0*/  FFMA.RZ R30, R32.reuse, R24.reuse, R25.reuse ;  /* 0x00000018201e7223 */ /* 0x1c0fe2000000c019 */
[CCC-:B------:R-:W-:Y:S01]  /*2100*/  FFMA.RP R29, R32.reuse, R24.reuse, R25.reuse ;  /* 0x00000018201d7223 */ /* 0x1c0fe20000008019 */
[----:B------:R-:W-:Y:S01]  /*2110*/  FFMA.RM R24, R32, R24, R25 ;  /* 0x0000001820187223 */ /* 0x000fe20000004019 */
[C---:B------:R-:W-:Y:S02]  /*2120*/  IADD3 R25, PT, PT, R27.reuse, 0x20, RZ ;  /* 0x000000201b197810 */ /* 0x040fe40007ffe0ff */
[----:B------:R-:W-:Y:S02]  /*2130*/  LOP3.LUT R30, R30, 0x7fffff, RZ, 0xc0, !PT ;  /* 0x007fffff1e1e7812 */ /* 0x000fe400078ec0ff */
[C---:B------:R-:W-:Y:S02]  /*2140*/  ISETP.NE.AND P2, PT, R27.reuse, RZ, PT ;  /* 0x000000ff1b00720c */ /* 0x040fe40003f45270 */
[----:B------:R-:W-:Y:S02]  /*2150*/  LOP3.LUT R30, R30, 0x800000, RZ, 0xfc, !PT ;  /* 0x008000001e1e7812 */ /* 0x000fe400078efcff */
[----:B------:R-:W-:Y:S01]  /*2160*/  ISETP.NE.AND P1, PT, R27, RZ, PT ;  /* 0x000000ff1b00720c */ /* 0x000fe20003f25270 */
[----:B------:R-:W-:Y:S01]  /*2170*/  IMAD.MOV R27, RZ, RZ, -R27 ;  /* 0x000000ffff1b7224 */ /* 0x000fe200078e0a1b */
[----:B------:R-:W-:-:S02]  /*2180*/  SHF.L.U32 R25, R30, R25, RZ ;  /* 0x000000191e197219 */ /* 0x000fc400000006ff */
[----:B------:R-:W-:Y:S02]  /*2190*/  FSETP.NEU.FTZ.AND P0, PT, R29, R24, PT ;  /* 0x000000181d00720b */ /* 0x000fe40003f1d000 */
[----:B------:R-:W-:Y:S02]  /*21a0*/  SEL R27, R27, RZ, P2 ;  /* 0x000000ff1b1b7207 */ /* 0x000fe40001000000 */
[----:B------:R-:W-:Y:S02]  /*21b0*/  ISETP.NE.AND P1, PT, R25, RZ, P1 ;  /* 0x000000ff1900720c */ /* 0x000fe40000f25270 */
[----:B------:R-:W-:Y:S02]  /*21c0*/  SHF.R.U32.HI R27, RZ, R27, R30 ;  /* 0x0000001bff1b7219 */ /* 0x000fe4000001161e */
[----:B------:R-:W-:Y:S02]  /*21d0*/  PLOP3.LUT P0, PT, P0, P1, PT, 0xf8, 0x8f ;  /* 0x00000000008f781c */ /* 0x000fe40000703f70 */
[----:B------:R-:W-:-:S02]  /*21e0*/  SHF.R.U32.HI R25, RZ, 0x1, R27 ;  /* 0x00000001ff197819 */ /* 0x000fc4000001161b */
[----:B------:R-:W-:-:S04]  /*21f0*/  SEL R24, RZ, 0x1, !P0 ;  /* 0x00000001ff187807 */ /* 0x000fc80004000000 */
[----:B------:R-:W-:-:S04]  /*2200*/  LOP3.LUT R24, R24, 0x1, R25, 0xf8, !PT ;  /* 0x0000000118187812 */ /* 0x000fc800078ef819 */
[----:B------:R-:W-:-:S04]  /*2210*/  LOP3.LUT R24, R24, R27, RZ, 0xc0, !PT ;  /* 0x0000001b18187212 */ /* 0x000fc800078ec0ff */
[----:B------:R-:W-:-:S04]  /*2220*/  IADD3 R24, PT, PT, R25, R24, RZ ;  /* 0x0000001819187210 */ /* 0x000fc80007ffe0ff */
[----:B------:R-:W-:Y:S01]  /*2230*/  LOP3.LUT R31, R24, R31, RZ, 0xfc, !PT ;  /* 0x0000001f181f7212 */ /* 0x000fe200078efcff */
[----:B------:R-:W-:Y:S06]  /*2240*/  BRA `(.L_x_50) ;  /* 0x0000000000107947 */ /* 0x000fec0003800000 */
.L_x_49:
[----:B------:R-:W-:-:S04]  /*2250*/  LOP3.LUT R31, R31, 0x80000000, RZ, 0xc0, !PT ;  /* 0x800000001f1f7812 */ /* 0x000fc800078ec0ff */
[----:B------:R-:W-:Y:S01]  /*2260*/  LOP3.LUT R31, R31, 0x7f800000, RZ, 0xfc, !PT ;  /* 0x7f8000001f1f7812 */ /* 0x000fe200078efcff */
[----:B------:R-:W-:Y:S06]  /*2270*/  BRA `(.L_x_50) ;  /* 0x0000000000047947 */ /* 0x000fec0003800000 */
.L_x_48:
[----:B------:R-:W-:-:S07]  /*2280*/  LEA R31, R30, R31, 0x17 ;  /* 0x0000001f1e1f7211 */ /* 0x000fce00078eb8ff */
.L_x_50:
[----:B------:R-:W-:Y:S05]  /*2290*/  BSYNC.RECONVERGENT B1 ;  /* 0x0000000000017941 */ /* 0x000fea0003800200 */
.L_x_47:
[----:B------:R-:W-:Y:S05]  /*22a0*/  BRA `(.L_x_51) ;  /* 0x0000000000207947 */ /* 0x000fea0003800000 */
.L_x_46:
[----:B------:R-:W-:-:S04]  /*22b0*/  LOP3.LUT R24, R25, 0x80000000, R24, 0x48, !PT ;  /* 0x8000000019187812 */ /* 0x000fc800078e4818 */
[----:B------:R-:W-:Y:S01]  /*22c0*/  LOP3.LUT R31, R24, 0x7f800000, RZ, 0xfc, !PT ;  /* 0x7f800000181f7812 */ /* 0x000fe200078efcff */
[----:B------:R-:W-:Y:S06]  /*22d0*/  BRA `(.L_x_51) ;  /* 0x0000000000147947 */ /* 0x000fec0003800000 */
.L_x_45:
[----:B------:R-:W-:Y:S01]  /*22e0*/  LOP3.LUT R31, R25, 0x80000000, R24, 0x48, !PT ;  /* 0x80000000191f7812 */ /* 0x000fe200078e4818 */
[----:B------:R-:W-:Y:S06]  /*22f0*/  BRA `(.L_x_51) ;  /* 0x00000000000c7947 */ /* 0x000fec0003800000 */
.L_x_44:
[----:B------:R-:W0:Y:S01]  /*2300*/  MUFU.RSQ R31, -QNAN ;  /* 0xffc00000001f7908 */ /* 0x000e220000001400 */
[----:B------:R-:W-:Y:S05]  /*2310*/  BRA `(.L_x_51) ;  /* 0x0000000000047947 */ /* 0x000fea0003800000 */
.L_x_43:
[----:B------:R-:W-:-:S07]  /*2320*/  FADD.FTZ R31, R24, R25 ;  /* 0x00000019181f7221 */ /* 0x000fce0000010000 */
.L_x_51:
[----:B------:R-:W-:Y:S05]  /*2330*/  BSYNC.RECONVERGENT B0 ;  /* 0x0000000000007941 */ /* 0x000fea0003800200 */
.L_x_41:
[----:B------:R-:W-:Y:S01]  /*2340*/  HFMA2 R25, -RZ, RZ, 0, 0 ;  /* 0x00000000ff197431 */ /* 0x000fe200000001ff */
[----:B------:R-:W-:Y:S01]  /*2350*/  MOV R24, R26 ;  /* 0x0000001a00187202 */ /* 0x000fe20000000f00 */
[----:B0-----:R-:W-:-:S03]  /*2360*/  IMAD.MOV.U32 R29, RZ, RZ, R31 ;  /* 0x000000ffff1d7224 */ /* 0x001fc600078e001f */
[----:B------:R-:W-:Y:S05]  /*2370*/  RET.REL.NODEC R24 `(_Z28facet2vertex_filter_backwardiiiiPKiS0_S0_PKfS2_S2_Pfii) ;  /* 0xffffffdc18207950 */ /* 0x000fea0003c3ffff */
.L_x_52:
[----:B------:R-:W-:-:S00]  /*2380*/  BRA `(.L_x_52) ;  /* 0xfffffffc00fc7947 */ /* 0x000fc0000383ffff */
[----:B------:R-:W-:-:S00]  /*2390*/  NOP ;  /* 0x0000000000007918 */ /* 0x000fc00000000000 */
        /* <DEDUP_REMOVED lines=14> */
.L_x_291:


//--------------------- .text._Z27facet2vertex_input_backwardiiiiPKiS0_S0_PKfS2_S2_Pf --------------------------
	.section	.text._Z27facet2vertex_input_backwardiiiiPKiS0_S0_PKfS2_S2_Pf,"ax",@progbits
	.align	128
        .global         _Z27facet2vertex_input_backwardiiiiPKiS0_S0_PKfS2_S2_Pf
        .type           _Z27facet2vertex_input_backwardiiiiPKiS0_S0_PKfS2_S2_Pf,@function
        .size           _Z27facet2vertex_input_backwardiiiiPKiS0_S0_PKfS2_S2_Pf,(.L_x_292 - _Z27facet2vertex_input_backwardiiiiPKiS0_S0_PKfS2_S2_Pf)
        .other          _Z27facet2vertex_input_backwardiiiiPKiS0_S0_PKfS2_S2_Pf,@"STO_CUDA_ENTRY STV_DEFAULT"
_Z27facet2vertex_input_backwardiiiiPKiS0_S0_PKfS2_S2_Pf:
.text._Z27facet2vertex_input_backwardiiiiPKiS0_S0_PKfS2_S2_Pf:
[----:B------:R-:W-:Y:S08]  /*0000*/  LDC R1, c[0x0][0x37c] ;  /* 0x0000df00ff017b82 */ /* 0x000ff00000000800 */
[----:B------:R-:W0:Y:S01]  /*0010*/  LDC R14, c[0x0][0x388] ;  /* 0x0000e200ff0e7b82 */ /* 0x000e220000000800 */
[----:B------:R-:W0:Y:S01]  /*0020*/  LDCU UR6, c[0x0][0x384] ;  /* 0x00007080ff0677ac */ /* 0x000e220008000800 */
[----:B------:R-:W1:Y:S06]  /*0030*/  S2R R5, SR_TID.X ;  /* 0x0000000000057919 */ /* 0x000e6c0000002100 */
[----:B------:R-:W1:Y:S08]  /*0040*/  S2UR UR4, SR_CTAID.X ;  /* 0x00000000000479c3 */ /* 0x000e700000002500 */
[----:B------:R-:W1:Y:S01]  /*0050*/  LDC R18, c[0x0][0x360] ;  /* 0x0000d800ff127b82 */ /* 0x000e620000000800 */
[----:B0-----:R-:W-:-:S05]  /*0060*/  IMAD R15, R14, UR6, RZ ;  /* 0x000000060e0f7c24 */ /* 0x001fca000f8e02ff */
[----:B------:R-:W-:-:S04]  /*0070*/  IABS R7, R15 ;  /* 0x0000000f00077213 */ /* 0x000fc80000000000 */
[----:B------:R-:W0:Y:S01]  /*0080*/  I2F.RP R0, R7 ;  /* 0x0000000700007306 */ /* 0x000e220000209400 */
[----:B-1----:R-:W-:Y:S01]  /*0090*/  IMAD R18, R18, UR4, R5 ;  /* 0x0000000412127c24 */ /* 0x002fe2000f8e0205 */
[----:B------:R-:W1:Y:S06]  /*00a0*/  LDCU UR4, c[0x0][0x380] ;  /* 0x00007000ff0477ac */ /* 0x000e6c0008000800 */
[----:B0-----:R-:W0:Y:S02]  /*00b0*/  MUFU.RCP R0, R0 ;  /* 0x0000000000007308 */ /* 0x001e240000001000 */
[----:B0-----:R-:W-:-:S02]  /*00c0*/  IADD3 R2, PT, PT, R0, 0xffffffe, RZ ;  /* 0x0ffffffe00027810 */ /* 0x001fc40007ffe0ff */
[----:B------:R-:W-:-:S04]  /*00d0*/  IABS R0, R18 ;  /* 0x0000001200007213 */ /* 0x000fc80000000000 */
[----:B------:R0:W2:Y:S02]  /*00e0*/  F2I.FTZ.U32.TRUNC.NTZ R3, R2 ;  /* 0x0000000200037305 */ /* 0x0000a4000021f000 */
[----:B0-----:R-:W-:Y:S02]  /*00f0*/  HFMA2 R2, -RZ, RZ, 0, 0 ;  /* 0x00000000ff027431 */ /* 0x001fe400000001ff */
[----:B--2---:R-:W-:-:S04]  /*0100*/  IMAD.MOV R4, RZ, RZ, -R3 ;  /* 0x000000ffff047224 */ /* 0x004fc800078e0a03 */
[----:B------:R-:W-:Y:S01]  /*0110*/  IMAD R5, R4, R7, RZ ;  /* 0x0000000704057224 */ /* 0x000fe200078e02ff */
[----:B------:R-:W-:-:S03]  /*0120*/  IABS R4, R15 ;  /* 0x0000000f00047213 */ /* 0x000fc60000000000 */
[----:B------:R-:W-:-:S04]  /*0130*/  IMAD.HI.U32 R3, R3, R5, R2 ;  /* 0x0000000503037227 */ /* 0x000fc800078e0002 */
[----:B------:R-:W-:Y:S02]  /*0140*/  IMAD.MOV R5, RZ, RZ, -R4 ;  /* 0x000000ffff057224 */ /* 0x000fe400078e0a04 */
[----:B------:R-:W-:-:S04]  /*0150*/  IMAD.HI.U32 R16, R3, R0, RZ ;  /* 0x0000000003107227 */ /* 0x000fc800078e00ff */
[----:B------:R-:W-:-:S05]  /*0160*/  IMAD R0, R16, R5, R0 ;  /* 0x0000000510007224 */ /* 0x000fca00078e0200 */
[----:B------:R-:W-:-:S13]  /*0170*/  ISETP.GT.U32.AND P2, PT, R7, R0, PT ;  /* 0x000000000700720c */ /* 0x000fda0003f44070 */
[-C--:B------:R-:W-:Y:S01]  /*0180*/  @!P2 IADD3 R0, PT, PT, R0, -R7.reuse, RZ ;  /* 0x800000070000a210 */ /* 0x080fe20007ffe0ff */
[----:B------:R-:W-:Y:S01]  /*0190*/  @!P2 VIADD R16, R16, 0x1 ;  /* 0x000000011010a836 */ /* 0x000fe20000000000 */
[----:B------:R-:W-:Y:S02]  /*01a0*/  ISETP.NE.AND P2, PT, R15, RZ, PT ;  /* 0x000000ff0f00720c */ /* 0x000fe40003f45270 */
[----:B------:R-:W-:Y:S02]  /*01b0*/  ISETP.GE.U32.AND P0, PT, R0, R7, PT ;  /* 0x000000070000720c */ /* 0x000fe40003f06070 */
[----:B------:R-:W-:-:S04]  /*01c0*/  LOP3.LUT R0, R18, R15, RZ, 0x3c, !PT ;  /* 0x0000000f12007212 */ /* 0x000fc800078e3cff */
[----:B------:R-:W-:-:S07]  /*01d0*/  ISETP.GE.AND P1, PT, R0, RZ, PT ;  /* 0x000000ff0000720c */ /* 0x000fce0003f26270 */
[----:B------:R-:W-:-:S06]  /*01e0*/  @P0 IADD3 R16, PT, PT, R16, 0x1, RZ ;  /* 0x0000000110100810 */ /* 0x000fcc0007ffe0ff */
[----:B------:R-:W-:Y:S01]  /*01f0*/  @!P1 IMAD.MOV R16, RZ, RZ, -R16 ;  /* 0x000000ffff109224 */ /* 0x000fe200078e0a10 */
[----:B------:R-:W-:-:S04]  /*0200*/  @!P2 LOP3.LUT R16, RZ, R15, RZ, 0x33, !PT ;  /* 0x0000000fff10a212 */ /* 0x000fc800078e33ff */
[----:B-1----:R-:W-:-:S13]  /*0210*/  ISETP.GE.AND P0, PT, R16, UR4, PT ;  /* 0x0000000410007c0c */ /* 0x002fda000bf06270 */
[----:B------:R-:W-:Y:S05]  /*0220*/  @P0 EXIT ;  /* 0x000000000000094d */ /* 0x000fea0003800000 */
[----:B------:R-:W0:Y:S01]  /*0230*/  LDC R17, c[0x0][0x38c] ;  /* 0x0000e300ff117b82 */ /* 0x000e220000000800 */
[----:B------:R-:W-:Y:S01]  /*0240*/  IADD3 R0, PT, PT, -R16, RZ, RZ ;  /* 0x000000ff10007210 */ /* 0x000fe20007ffe1ff */
[----:B------:R-:W1:Y:S01]  /*0250*/  LDCU.64 UR4, c[0x0][0x358] ;  /* 0x00006b00ff0477ac */ /* 0x000e620008000a00 */
[----:B------:R-:W-:-:S03]  /*0260*/  IMAD.MOV.U32 R27, RZ, RZ, RZ ;  /* 0x000000ffff1b7224 */ /* 0x000fc600078e00ff */
[----:B------:R-:W-:Y:S01]  /*0270*/  IMAD R18, R15, R0, R18 ;  /* 0x000000000f127224 */ /* 0x000fe200078e0212 */
[----:B0-----:R-:W-:-:S13]  /*0280*/  ISETP.GE.AND P0, PT, R17, 0x1, PT ;  /* 0x000000011100780c */ /* 0x001fda0003f06270 */
[----:B-1----:R-:W-:Y:S05]  /*0290*/  @!P0 BRA `(.L_x_53) ;  /* 0x0000000400a88947 */ /* 0x002fea0003800000 */
[C---:B------:R-:W-:Y:S01]  /*02a0*/  ISETP.GE.U32.AND P0, PT, R17.reuse, 0x8, PT ;  /* 0x000000081100780c */ /* 0x040fe20003f06070 */
[----:B------:R-:W-:Y:S01]  /*02b0*/  IMAD R21, R16, R17, RZ ;  /* 0x0000001110157224 */ /* 0x000fe200078e02ff */
[----:B------:R-:W-:Y:S01]  /*02c0*/  LOP3.LUT R19, R17, 0x7, RZ, 0xc0, !PT ;  /* 0x0000000711137812 */ /* 0x000fe200078ec0ff */
[----:B------:R-:W-:Y:S01]  /*02d0*/  IMAD.MOV.U32 R22, RZ, RZ, RZ ;  /* 0x000000ffff167224 */ /* 0x000fe200078e00ff */
[----:B------:R-:W-:Y:S02]  /*02e0*/  MOV R27, RZ ;  /* 0x000000ff001b7202 */ /* 0x000fe40000000f00 */
[----:B------:R-:W-:-:S07]  /*02f0*/  ISETP.NE.AND P1, PT, R19, RZ, PT ;  /* 0x000000ff1300720c */ /* 0x000fce0003f25270 */
[----:B------:R-:W-:Y:S06]  /*0300*/  @!P0 BRA `(.L_x_54) ;  /* 0x0000000000b48947 */ /* 0x000fec0003800000 */
[----:B------:R-:W-:Y:S01]  /*0310*/  LOP3.LUT R22, R17, 0x7ffffff8, RZ, 0xc0, !PT ;  /* 0x7ffffff811167812 */ /* 0x000fe200078ec0ff */
[----:B------:R-:W-:Y:S02]  /*0320*/  HFMA2 R27, -RZ, RZ, 0, 0 ;  /* 0x00000000ff1b7431 */ /* 0x000fe400000001ff */
[----:B------:R-:W-:Y:S01]  /*0330*/  IMAD.MOV.U32 R23, RZ, RZ, R21 ;  /* 0x000000ffff177224 */ /* 0x000fe200078e0015 */
[----:B------:R-:W-:Y:S01]  /*0340*/  MOV R20, R18 ;  /* 0x0000001200147202 */ /* 0x000fe20000000f00 */
[----:B------:R-:W-:-:S07]  /*0350*/  IMAD.MOV R24, RZ, RZ, -R22 ;  /* 0x000000ffff187224 */ /* 0x000fce00078e0a16 */
.L_x_55:
[----:B------:R-:W0:Y:S08]  /*0360*/  LDC.64 R2, c[0x0][0x3a8] ;  /* 0x0000ea00ff027b82 */ /* 0x000e300000000a00 */
[----:B------:R-:W1:Y:S01]  /*0370*/  LDC.64 R8, c[0x0][0x3b0] ;  /* 0x0000ec00ff087b82 */ /* 0x000e620000000a00 */
[----:B0-----:R-:W-:-:S05]  /*0380*/  IMAD.WIDE R2, R23, 0x4, R2 ;  /* 0x0000000417027825 */ /* 0x001fca00078e0202 */
[----:B------:R-:W2:Y:S01]  /*0390*/  LDG.E R28, desc[UR4][R2.64] ;  /* 0x00000004021c7981 */ /* 0x000ea2000c1e1900 */
[----:B-1----:R-:W-:-:S03]  /*03a0*/  IMAD.WIDE R8, R20, 0x4, R8 ;  /* 0x0000000414087825 */ /* 0x002fc600078e0208 */
[----:B------:R-:W3:Y:S04]  /*03b0*/  LDG.E R25, desc[UR4][R2.64+0x4] ;  /* 0x0000040402197981 */ /* 0x000ee8000c1e1900 */
[----:B------:R0:W2:Y:S01]  /*03c0*/  LDG.E R29, desc[UR4][R8.64] ;  /* 0x00000004081d7981 */ /* 0x0000a2000c1e1900 */
[----:B------:R-:W-:-:S03]  /*03d0*/  IMAD.WIDE R12, R15, 0x4, R8 ;  /* 0x000000040f0c7825 */ /* 0x000fc600078e0208 */
[----:B------:R-:W4:Y:S04]  /*03e0*/  LDG.E R0, desc[UR4][R2.64+0x8] ;  /* 0x0000080402007981 */ /* 0x000f28000c1e1900 */
[----:B------:R1:W3:Y:S01]  /*03f0*/  LDG.E R26, desc[UR4][R12.64] ;  /* 0x000000040c1a7981 */ /* 0x0002e2000c1e1900 */
[----:B------:R-:W-:-:S04]  /*0400*/  IMAD.WIDE R10, R15, 0x4, R12 ;  /* 0x000000040f0a7825 */ /* 0x000fc800078e020c */
[C---:B------:R-:W-:Y:S02]  /*0410*/  IMAD.WIDE R6, R15.reuse, 0x4, R10 ;  /* 0x000000040f067825 */ /* 0x040fe400078e020a */
[----:B------:R-:W4:Y:S02]  /*0420*/  LDG.E R11, desc[UR4][R10.64] ;  /* 0x000000040a0b7981 */ /* 0x000f24000c1e1900 */
[----:B------:R-:W-:-:S04]  /*0430*/  IMAD.WIDE R4, R15, 0x4, R6 ;  /* 0x000000040f047825 */ /* 0x000fc800078e0206 */
[C---:B0-----:R-:W-:Y:S01]  /*0440*/  IMAD.WIDE R8, R15.reuse, 0x4, R4 ;  /* 0x000000040f087825 */ /* 0x041fe200078e0204 */
[----:B------:R0:W5:Y:S04]  /*0450*/  LDG.E R10, desc[UR4][R6.64] ;  /* 0x00000004060a7981 */ /* 0x000168000c1e1900 */
[----:B------:R-:W5:Y:S01]  /*0460*/  LDG.E R4, desc[UR4][R4.64] ;  /* 0x0000000404047981 */ /* 0x000f62000c1e1900 */
[----:B-1----:R-:W-:-:S03]  /*0470*/  IMAD.WIDE R12, R15, 0x4, R8 ;  /* 0x000000040f0c7825 */ /* 0x002fc600078e0208 */
[----:B------:R-:W5:Y:S01]  /*0480*/  LDG.E R9, desc[UR4][R8.64] ;  /* 0x0000000408097981 */ /* 0x000f62000c1e1900 */
[----:B0-----:R-:W-:-:S03]  /*0490*/  IMAD.WIDE R6, R15, 0x4, R12 ;  /* 0x000000040f067825 */ /* 0x001fc600078e020c */
[----:B------:R-:W5:Y:S04]  /*04a0*/  LDG.E R5, desc[UR4][R2.64+0x18] ;  /* 0x0000180402057981 */ /* 0x000f68000c1e1900 */
[----:B------:R-:W5:Y:S04]  /*04b0*/  LDG.E R8, desc[UR4][R2.64+0x1c] ;  /* 0x00001c0402087981 */ /* 0x000f68000c1e1900 */
[----:B------:R-:W5:Y:S01]  /*04c0*/  LDG.E R6, desc[UR4][R6.64] ;  /* 0x0000000406067981 */ /* 0x000f62000c1e1900 */
[----:B--2---:R-:W-:-:S03]  /*04d0*/  FFMA R28, R28, R29, R27 ;  /* 0x0000001d1c1c7223 */ /* 0x004fc6000000001b */
[----:B------:R-:W5:Y:S04]  /*04e0*/  LDG.E R27, desc[UR4][R2.64+0xc] ;  /* 0x00000c04021b7981 */ /* 0x000f68000c1e1900 */
[----:B------:R-:W2:Y:S01]  /*04f0*/  LDG.E R29, desc[UR4][R2.64+0x10] ;  /* 0x00001004021d7981 */ /* 0x000ea2000c1e1900 */
[----:B---3--:R-:W-:-:S03]  /*0500*/  FFMA R25, R25, R26, R28 ;  /* 0x0000001a19197223 */ /* 0x008fc6000000001c */
[----:B------:R-:W3:Y:S04]  /*0510*/  LDG.E R28, desc[UR4][R2.64+0x14] ;  /* 0x00001404021c7981 */ /* 0x000ee8000c1e1900 */
[----:B------:R-:W3:Y:S01]  /*0520*/  LDG.E R26, desc[UR4][R12.64] ;  /* 0x000000040c1a7981 */ /* 0x000ee2000c1e1900 */
[----:B------:R-:W-:Y:S01]  /*0530*/  IADD3 R24, PT, PT, R24, 0x8, RZ ;  /* 0x0000000818187810 */ /* 0x000fe20007ffe0ff */
[----:B----4-:R-:W-:-:S03]  /*0540*/  FFMA R0, R0, R11, R25 ;  /* 0x0000000b00007223 */ /* 0x010fc60000000019 */
[----:B------:R-:W-:Y:S01]  /*0550*/  ISETP.NE.AND P0, PT, R24, RZ, PT ;  /* 0x000000ff1800720c */ /* 0x000fe20003f05270 */
[----:B------:R-:W-:Y:S01]  /*0560*/  VIADD R23, R23, 0x8 ;  /* 0x0000000817177836 */ /* 0x000fe20000000000 */
[----:B------:R-:W-:Y:S01]  /*0570*/  LEA R20, R15, R20, 0x3 ;  /* 0x000000140f147211 */ /* 0x000fe200078e18ff */
[----:B-----5:R-:W-:-:S04]  /*0580*/  FFMA R0, R27, R10, R0 ;  /* 0x0000000a1b007223 */ /* 0x020fc80000000000 */
[----:B--2---:R-:W-:-:S04]  /*0590*/  FFMA R29, R29, R4, R0 ;  /* 0x000000041d1d7223 */ /* 0x004fc80000000000 */
[----:B---3--:R-:W-:-:S04]  /*05a0*/  FFMA R28, R28, R9, R29 ;  /* 0x000000091c1c7223 */ /* 0x008fc8000000001d */
[----:B------:R-:W-:-:S04]  /*05b0*/  FFMA R5, R5, R26, R28 ;  /* 0x0000001a05057223 */ /* 0x000fc8000000001c */
[----:B------:R-:W-:Y:S01]  /*05c0*/  FFMA R27, R8, R6, R5 ;  /* 0x00000006081b7223 */ /* 0x000fe20000000005 */
[----:B------:R-:W-:Y:S06]  /*05d0*/  @P0 BRA `(.L_x_55) ;  /* 0xfffffffc00600947 */ /* 0x000fec000383ffff */
.L_x_54:
[----:B------:R-:W-:Y:S05]  /*05e0*/  @!P1 BRA `(.L_x_53) ;  /* 0x0000000000d49947 */ /* 0x000fea0003800000 */
[----:B------:R-:W-:Y:S02]  /*05f0*/  ISETP.GE.U32.AND P0, PT, R19, 0x4, PT ;  /* 0x000000041300780c */ /* 0x000fe40003f06070 */
[----:B------:R-:W-:-:S04]  /*0600*/  LOP3.LUT R12, R17, 0x3, RZ, 0xc0, !PT ;  /* 0x00000003110c7812 */ /* 0x000fc800078ec0ff */
[----:B------:R-:W-:-:S07]  /*0610*/  ISETP.NE.AND P1, PT, R12, RZ, PT ;  /* 0x000000ff0c00720c */ /* 0x000fce0003f25270 */
[----:B------:R-:W-:Y:S06]  /*0620*/  @!P0 BRA `(.L_x_56) ;  /* 0x0000000000588947 */ /* 0x000fec0003800000 */
[----:B------:R-:W0:Y:S01]  /*0630*/  LDC.64 R10, c[0x0][0x3b0] ;  /* 0x0000ec00ff0a7b82 */ /* 0x000e220000000a00 */
[----:B------:R-:W-:Y:S02]  /*0640*/  IMAD R7, R15, R22, R18 ;  /* 0x000000160f077224 */ /* 0x000fe400078e0212 */
[----:B------:R-:W-:-:S05]  /*0650*/  IMAD.IADD R5, R21, 0x1, R22 ;  /* 0x0000000115057824 */ /* 0x000fca00078e0216 */
[----:B------:R-:W1:Y:S01]  /*0660*/  LDC.64 R2, c[0x0][0x3a8] ;  /* 0x0000ea00ff027b82 */ /* 0x000e620000000a00 */
[----:B0-----:R-:W-:-:S04]  /*0670*/  IMAD.WIDE R10, R7, 0x4, R10 ;  /* 0x00000004070a7825 */ /* 0x001fc800078e020a */
[----:B-1----:R-:W-:-:S04]  /*0680*/  IMAD.WIDE R2, R5, 0x4, R2 ;  /* 0x0000000405027825 */ /* 0x002fc800078e0202 */
[C---:B------:R-:W-:Y:S01]  /*0690*/  IMAD.WIDE R4, R15.reuse, 0x4, R10 ;  /* 0x000000040f047825 */ /* 0x040fe200078e020a */
[----:B------:R-:W2:Y:S04]  /*06a0*/  LDG.E R0, desc[UR4][R2.64] ;  /* 0x0000000402007981 */ /* 0x000ea8000c1e1900 */
[----:B------:R-:W2:Y:S01]  /*06b0*/  LDG.E R10, desc[UR4][R10.64] ;  /* 0x000000040a0a7981 */ /* 0x000ea2000c1e1900 */
[----:B------:R-:W-:-:S03]  /*06c0*/  IMAD.WIDE R6, R15, 0x4, R4 ;  /* 0x000000040f067825 */ /* 0x000fc600078e0204 */
[----:B------:R-:W3:Y:S04]  /*06d0*/  LDG.E R4, desc[UR4][R4.64] ;  /* 0x0000000404047981 */ /* 0x000ee8000c1e1900 */
[----:B------:R-:W3:Y:S01]  /*06e0*/  LDG.E R13, desc[UR4][R2.64+0x4] ;  /* 0x00000404020d7981 */ /* 0x000ee2000c1e1900 */
[----:B------:R-:W-:-:S03]  /*06f0*/  IMAD.WIDE R8, R15, 0x4, R6 ;  /* 0x000000040f087825 */ /* 0x000fc600078e0206 */
[----:B------:R-:W4:Y:S04]  /*0700*/  LDG.E R20, desc[UR4][R6.64] ;  /* 0x0000000406147981 */ /* 0x000f28000c1e1900 */
[----:B------:R-:W4:Y:S04]  /*0710*/  LDG.E R19, desc[UR4][R2.64+0x8] ;  /* 0x0000080402137981 */ /* 0x000f28000c1e1900 */
[----:B------:R-:W5:Y:S04]  /*0720*/  LDG.E R23, desc[UR4][R2.64+0xc] ;  /* 0x00000c0402177981 */ /* 0x000f68000c1e1900 */
[----:B------:R-:W5:Y:S01]  /*0730*/  LDG.E R8, desc[UR4][R8.64] ;  /* 0x0000000408087981 */ /* 0x000f62000c1e1900 */
[----:B------:R-:W-:Y:S01]  /*0740*/  IADD3 R22, PT, PT, R22, 0x4, RZ ;  /* 0x0000000416167810 */ /* 0x000fe20007ffe0ff */
[----:B--2---:R-:W-:-:S04]  /*0750*/  FFMA R0, R0, R10, R27 ;  /* 0x0000000a00007223 */ /* 0x004fc8000000001b */
[----:B---3--:R-:W-:-:S04]  /*0760*/  FFMA R0, R13, R4, R0 ;  /* 0x000000040d007223 */ /* 0x008fc80000000000 */
[----:B----4-:R-:W-:-:S04]  /*0770*/  FFMA R0, R19, R20, R0 ;  /* 0x0000001413007223 */ /* 0x010fc80000000000 */
[----:B-----5:R-:W-:-:S07]  /*0780*/  FFMA R27, R23, R8, R0 ;  /* 0x00000008171b7223 */ /* 0x020fce0000000000 */
.L_x_56:
[----:B------:R-:W-:Y:S05]  /*0790*/  @!P1 BRA `(.L_x_53) ;  /* 0x0000000000689947 */ /* 0x000fea0003800000 */
[----:B------:R-:W-:Y:S02]  /*07a0*/  ISETP.NE.AND P0, PT, R12, 0x1, PT ;  /* 0x000000010c00780c */ /* 0x000fe40003f05270 */
[----:B------:R-:W-:-:S04]  /*07b0*/  LOP3.LUT R17, R17, 0x1, RZ, 0xc0, !PT ;  /* 0x0000000111117812 */ /* 0x000fc800078ec0ff */
[----:B------:R-:W-:-:S07]  /*07c0*/  ISETP.NE.U32.AND P1, PT, R17, 0x1, PT ;  /* 0x000000011100780c */ /* 0x000fce0003f25070 */
[----:B------:R-:W0:Y:S01]  /*07d0*/  @P0 LDC.64 R6, c[0x0][0x3b0] ;  /* 0x0000ec00ff060b82 */ /* 0x000e220000000a00 */
[-C--:B------:R-:W-:Y:S01]  /*07e0*/  @P0 IMAD R13, R15, R22.reuse, R18 ;  /* 0x000000160f0d0224 */ /* 0x080fe200078e0212 */
[----:B------:R-:W-:Y:S01]  /*07f0*/  @P0 IADD3 R11, PT, PT, R21, R22, RZ ;  /* 0x00000016150b0210 */ /* 0x000fe20007ffe0ff */
[----:B------:R-:W-:-:S05]  /*0800*/  @P0 VIADD R22, R22, 0x2 ;  /* 0x0000000216160836 */ /* 0x000fca0000000000 */
[----:B------:R-:W1:Y:S01]  /*0810*/  @P0 LDC.64 R8, c[0x0][0x3a8] ;  /* 0x0000ea00ff080b82 */ /* 0x000e620000000a00 */
[----:B------:R-:W-:-:S07]  /*0820*/  @!P1 IADD3 R21, PT, PT, R21, R22, RZ ;  /* 0x0000001615159210 */ /* 0x000fce0007ffe0ff */
[----:B------:R-:W2:Y:S08]  /*0830*/  @!P1 LDC.64 R4, c[0x0][0x3a8] ;  /* 0x0000ea00ff049b82 */ /* 0x000eb00000000a00 */
[----:B------:R-:W3:Y:S01]  /*0840*/  @!P1 LDC.64 R2, c[0x0][0x3b0] ;  /* 0x0000ec00ff029b82 */ /* 0x000ee20000000a00 */
[----:B0-----:R-:W-:-:S04]  /*0850*/  @P0 IMAD.WIDE R6, R13, 0x4, R6 ;  /* 0x000000040d060825 */ /* 0x001fc800078e0206 */
[----:B------:R-:W-:Y:S01]  /*0860*/  @!P1 IMAD R13, R15, R22, R18 ;  /* 0x000000160f0d9224 */ /* 0x000fe200078e0212 */
[----:B------:R-:W4:Y:S01]  /*0870*/  @P0 LDG.E R12, desc[UR4][R6.64] ;  /* 0x00000004060c0981 */ /* 0x000f22000c1e1900 */
[----:B-1----:R-:W-:-:S04]  /*0880*/  @P0 IMAD.WIDE R8, R11, 0x4, R8 ;  /* 0x000000040b080825 */ /* 0x002fc800078e0208 */
[----:B------:R-:W-:Y:S01]  /*0890*/  @P0 IMAD.WIDE R10, R15, 0x4, R6 ;  /* 0x000000040f0a0825 */ /* 0x000fe200078e0206 */
[----:B------:R-:W4:Y:S03]  /*08a0*/  @P0 LDG.E R0, desc[UR4][R8.64] ;  /* 0x0000000408000981 */ /* 0x000f26000c1e1900 */
[----:B--2---:R-:W-:Y:S01]  /*08b0*/  @!P1 IMAD.WIDE R4, R21, 0x4, R4 ;  /* 0x0000000415049825 */ /* 0x004fe200078e0204 */
[----:B------:R-:W2:Y:S04]  /*08c0*/  @P0 LDG.E R17, desc[UR4][R8.64+0x4] ;  /* 0x0000040408110981 */ /* 0x000ea8000c1e1900 */
[----:B------:R-:W2:Y:S01]  /*08d0*/  @P0 LDG.E R10, desc[UR4][R10.64] ;  /* 0x000000040a0a0981 */ /* 0x000ea2000c1e1900 */
[----:B---3--:R-:W-:-:S03]  /*08e0*/  @!P1 IMAD.WIDE R2, R13, 0x4, R2 ;  /* 0x000000040d029825 */ /* 0x008fc600078e0202 */
[----:B------:R-:W3:Y:S04]  /*08f0*/  @!P1 LDG.E R4, desc[UR4][R4.64] ;  /* 0x0000000404049981 */ /* 0x000ee8000c1e1900 */
[----:B------:R-:W3:Y:S01]  /*0900*/  @!P1 LDG.E R2, desc[UR4][R2.64] ;  /* 0x0000000402029981 */ /* 0x000ee2000c1e1900 */
[----:B----4-:R-:W-:-:S04]  /*0910*/  @P0 FFMA R0, R0, R12, R27 ;  /* 0x0000000c00000223 */ /* 0x010fc8000000001b */
[----:B--2---:R-:W-:-:S04]  /*0920*/  @P0 FFMA R27, R17, R10, R0 ;  /* 0x0000000a111b0223 */ /* 0x004fc80000000000 */
[----:B---3--:R-:W-:-:S07]  /*0930*/  @!P1 FFMA R27, R4, R2, R27 ;  /* 0x00000002041b9223 */ /* 0x008fce000000001b */
.L_x_53:
[----:B------:R-:W0:Y:S01]  /*0940*/  LDC.64 R4, c[0x0][0x3a0] ;  /* 0x0000e800ff047b82 */ /* 0x000e220000000a00 */
[----:B------:R-:W-:-:S07]  /*0950*/  IMAD R3, R16, 0x3, RZ ;  /* 0x0000000310037824 */ /* 0x000fce00078e02ff */
[----:B------:R-:W1:Y:S01]  /*0960*/  LDC.64 R8, c[0x0][0x390] ;  /* 0x0000e400ff087b82 */ /* 0x000e620000000a00 */
[----:B0-----:R-:W-:-:S05]  /*0970*/  IMAD.WIDE R4, R3, 0x4, R4 ;  /* 0x0000000403047825 */ /* 0x001fca00078e0204 */
[----:B------:R-:W1:Y:S01]  /*0980*/  LDG.E R3, desc[UR4][R4.64] ;  /* 0x0000000404037981 */ /* 0x000e62000c1e1900 */
[----:B------:R-:W-:-:S03]  /*0990*/  IABS R12, R14 ;  /* 0x0000000e000c7213 */ /* 0x000fc60000000000 */
[----:B------:R-:W5:Y:S04]  /*09a0*/  LDG.E R6, desc[UR4][R4.64+0x4] ;  /* 0x0000040404067981 */ /* 0x000f68000c1e1900 */
[----:B------:R0:W5:Y:S02]  /*09b0*/  LDG.E R2, desc[UR4][R4.64+0x8] ;  /* 0x0000080404027981 */ /* 0x000164000c1e1900 */
[----:B0-----:R-:W-:Y:S01]  /*09c0*/  IABS R4, R18 ;  /* 0x0000001200047213 */ /* 0x001fe20000000000 */
[----:B-1----:R-:W-:-:S05]  /*09d0*/  IMAD.WIDE R8, R3, 0x4, R8 ;  /* 0x0000000403087825 */ /* 0x002fca00078e0208 */
[----:B------:R-:W2:Y:S01]  /*09e0*/  LDG.E R0, desc[UR4][R8.64] ;  /* 0x0000000408007981 */ /* 0x000ea2000c1e1900 */
[----:B------:R-:W0:Y:S08]  /*09f0*/  I2F.RP R3, R12 ;  /* 0x0000000c00037306 */ /* 0x000e300000209400 */
[----:B0-----:R-:W0:Y:S02]  /*0a00*/  MUFU.RCP R3, R3 ;  /* 0x0000000300037308 */ /* 0x001e240000001000 */
[----:B0-----:R-:W-:-:S06]  /*0a10*/  IADD3 R10, PT, PT, R3, 0xffffffe, RZ ;  /* 0x0ffffffe030a7810 */ /* 0x001fcc0007ffe0ff */
[----:B------:R0:W1:Y:S02]  /*0a20*/  F2I.FTZ.U32.TRUNC.NTZ R11, R10 ;  /* 0x0000000a000b7305 */ /* 0x000064000021f000 */
[----:B0-----:R-:W-:Y:S02]  /*0a30*/  HFMA2 R10, -RZ, RZ, 0, 0 ;  /* 0x00000000ff0a7431 */ /* 0x001fe400000001ff */
[----:B-1----:R-:W-:-:S04]  /*0a40*/  IMAD.MOV R7, RZ, RZ, -R11 ;  /* 0x000000ffff077224 */ /* 0x002fc800078e0a0b */
[----:B------:R-:W-:-:S04]  /*0a50*/  IMAD R7, R7, R12, RZ ;  /* 0x0000000c07077224 */ /* 0x000fc800078e02ff */
[----:B------:R-:W-:-:S06]  /*0a60*/  IMAD.HI.U32 R11, R11, R7, R10 ;  /* 0x000000070b0b7227 */ /* 0x000fcc00078e000a */
[----:B------:R-:W-:-:S05]  /*0a70*/  IMAD.HI.U32 R11, R11, R4, RZ ;  /* 0x000000040b0b7227 */ /* 0x000fca00078e00ff */
[----:B------:R-:W-:-:S05]  /*0a80*/  IADD3 R3, PT, PT, -R11, RZ, RZ ;  /* 0x000000ff0b037210 */ /* 0x000fca0007ffe1ff */
[C---:B------:R-:W-:Y:S02]  /*0a90*/  IMAD R3, R12.reuse, R3, R4 ;  /* 0x000000030c037224 */ /* 0x040fe400078e0204 */
[----:B------:R-:W0:Y:S03]  /*0aa0*/  LDC.64 R4, c[0x0][0x3c0] ;  /* 0x0000f000ff047b82 */ /* 0x000e260000000a00 */
[----:B------:R-:W-:-:S13]  /*0ab0*/  ISETP.GT.U32.AND P2, PT, R12, R3, PT ;  /* 0x000000030c00720c */ /* 0x000fda0003f44070 */
[----:B------:R-:W-:-:S05]  /*0ac0*/  @!P2 IMAD.IADD R3, R3, 0x1, -R12 ;  /* 0x000000010303a824 */ /* 0x000fca00078e0a0c */
[----:B------:R-:W-:Y:S02]  /*0ad0*/  ISETP.GE.U32.AND P0, PT, R3, R12, PT ;  /* 0x0000000c0300720c */ /* 0x000fe40003f06070 */
[----:B------:R-:W-:Y:S02]  /*0ae0*/  LOP3.LUT R3, R18, R14, RZ, 0x3c, !PT ;  /* 0x0000000e12037212 */ /* 0x000fe400078e3cff */
[----:B------:R-:W-:Y:S02]  /*0af0*/  @!P2 IADD3 R11, PT, PT, R11, 0x1, RZ ;  /* 0x000000010b0ba810 */ /* 0x000fe40007ffe0ff */
[----:B------:R-:W-:Y:S02]  /*0b00*/  ISETP.GE.AND P1, PT, R3, RZ, PT ;  /* 0x000000ff0300720c */ /* 0x000fe40003f26270 */
[----:B------:R-:W-:-:S05]  /*0b10*/  ISETP.NE.AND P2, PT, R14, RZ, PT ;  /* 0x000000ff0e00720c */ /* 0x000fca0003f45270 */
[----:B------:R-:W-:-:S06]  /*0b20*/  @P0 IADD3 R11, PT, PT, R11, 0x1, RZ ;  /* 0x000000010b0b0810 */ /* 0x000fcc0007ffe0ff */
[----:B------:R-:W-:Y:S02]  /*0b30*/  @!P1 IMAD.MOV R11, RZ, RZ, -R11 ;  /* 0x000000ffff0b9224 */ /* 0x000fe400078e0a0b */
[----:B------:R-:W-:Y:S01]  /*0b40*/  @!P2 LOP3.LUT R11, RZ, R14, RZ, 0x33, !PT ;  /* 0x0000000eff0ba212 */ /* 0x000fe200078e33ff */
[----:B------:R-:W-:Y:S04]  /*0b50*/  BSSY.RECONVERGENT B0, `(.L_x_57) ;  /* 0x000001c000007945 */ /* 0x000fe80003800200 */
[----:B------:R-:W-:-:S04]  /*0b60*/  IMAD R11, R16, UR6, R11 ;  /* 0x00000006100b7c24 */ /* 0x000fc8000f8e020b */
[----:B0-----:R-:W-:Y:S01]  /*0b70*/  IMAD.WIDE R4, R11, 0x4, R4 ;  /* 0x000000040b047825 */ /* 0x001fe200078e0204 */
[----:B--2---:R-:W-:-:S13]  /*0b80*/  ISETP.GE.AND P0, PT, R0, RZ, PT ;  /* 0x000000ff0000720c */ /* 0x004fda0003f06270 */
[----:B------:R-:W-:Y:S05]  /*0b90*/  @!P0 BRA `(.L_x_58) ;  /* 0x00000000005c8947 */ /* 0x000fea0003800000 */
[----:B------:R-:W0:Y:S08]  /*0ba0*/  LDC.64 R8, c[0x0][0x398] ;  /* 0x0000e600ff087b82 */ /* 0x000e300000000a00 */
[----:B------:R-:W1:Y:S01]  /*0bb0*/  LDC.64 R10, c[0x0][0x3b8] ;  /* 0x0000ee00ff0a7b82 */ /* 0x000e620000000a00 */
[----:B------:R-:W-:Y:S02]  /*0bc0*/  IMAD R3, R15, R0, R18 ;  /* 0x000000000f037224 */ /* 0x000fe400078e0212 */
[----:B0-----:R-:W-:-:S06]  /*0bd0*/  IMAD.WIDE R8, R0, 0x4, R8 ;  /* 0x0000000400087825 */ /* 0x001fcc00078e0208 */
[----:B------:R-:W2:Y:S01]  /*0be0*/  LDG.E R8, desc[UR4][R8.64] ;  /* 0x0000000408087981 */ /* 0x000ea2000c1e1900 */
[----:B-1----:R-:W-:-:S05]  /*0bf0*/  IMAD.WIDE R10, R3, 0x4, R10 ;  /* 0x00000004030a7825 */ /* 0x002fca00078e020a */
        /* <DEDUP_REMOVED lines=14> */
[----:B-----5:R-:W-:Y:S05]  /*0ce0*/  CALL.REL.NOINC `($__internal_1_$__cuda_sm3x_div_rn_noftz_f32_slowpath) ;  /* 0x0000000000f87944 */ /* 0x020fea0003c00000 */
.L_x_60:
[----:B------:R-:W-:Y:S05]  /*0cf0*/  BSYNC.RECONVERGENT B1 ;  /* 0x0000000000017941 */ /* 0x000fea0003800200 */
.L_x_59:
[----:B------:R0:W-:Y:S02]  /*0d00*/  REDG.E.ADD.F32.FTZ.RN.STRONG.GPU desc[UR4][R4.64], R3 ;  /* 0x00000003040079a6 */ /* 0x0001e4000c12f304 */
.L_x_58:
[----:B------:R-:W-:Y:S05]  /*0d10*/  BSYNC.RECONVERGENT B0 ;  /* 0x0000000000007941 */ /* 0x000fea0003800200 */
.L_x_57:
[----:B------:R-:W1:Y:S02]  /*0d20*/  LDC.64 R8, c[0x0][0x390] ;  /* 0x0000e400ff087b82 */ /* 0x000e640000000a00 */
[----:B-1---5:R-:W-:-:S05]  /*0d30*/  IMAD.WIDE R6, R6, 0x4, R8 ;  /* 0x0000000406067825 */ /* 0x022fca00078e0208 */
[----:B0-----:R-:W2:Y:S01]  /*0d40*/  LDG.E R3, desc[UR4][R6.64] ;  /* 0x0000000406037981 */ /* 0x001ea2000c1e1900 */
        /* <DEDUP_REMOVED lines=23> */
[----:B------:R-:W-:Y:S05]  /*0ec0*/  CALL.REL.NOINC `($__internal_1_$__cuda_sm3x_div_rn_noftz_f32_slowpath) ;  /* 0x0000000000807944 */ /* 0x000fea0003c00000 */
.L_x_64:
[----:B------:R-:W-:Y:S05]  /*0ed0*/  BSYNC.RECONVERGENT B1 ;  /* 0x0000000000017941 */ /* 0x000fea0003800200 */
.L_x_63:
[----:B------:R0:W-:Y:S02]  /*0ee0*/  REDG.E.ADD.F32.FTZ.RN.STRONG.GPU desc[UR4][R4.64], R3 ;  /* 0x00000003040079a6 */ /* 0x0001e4000c12f304 */
.L_x_62:
[----:B------:R-:W-:Y:S05]  /*0ef0*/  BSYNC.RECONVERGENT B0 ;  /* 0x0000000000007941 */ /* 0x000fea0003800200 */
.L_x_61:
[----:B------:R-:W0:Y:S02]  /*0f00*/  LDC.64 R6, c[0x0][0x390] ;  /* 0x0000e400ff067b82 */ /* 0x000e240000000a00 */
[----:B0-----:R-:W-:-:S05]  /*0f10*/  IMAD.WIDE R2, R2, 0x4, R6 ;  /* 0x0000000402027825 */ /* 0x001fca00078e0206 */
[----:B------:R-:W2:Y:S02]  /*0f20*/  LDG.E R9, desc[UR4][R2.64] ;  /* 0x0000000402097981 */ /* 0x000ea4000c1e1900 */
[----:B--2---:R-:W-:-:S13]  /*0f30*/  ISETP.GE.AND P0, PT, R9, RZ, PT ;  /* 0x000000ff0900720c */ /* 0x004fda0003f06270 */
[----:B------:R-:W-:Y:S05]  /*0f40*/  @!P0 EXIT ;  /* 0x000000000000894d */ /* 0x000fea0003800000 */
        /* <DEDUP_REMOVED lines=19> */
[----:B------:R-:W-:Y:S05]  /*1080*/  CALL.REL.NOINC `($__internal_1_$__cuda_sm3x_div_rn_noftz_f32_slowpath) ;  /* 0x0000000000107944 */ /* 0x000fea0003c00000 */
[----:B------:R-:W-:-:S07]  /*1090*/  IMAD.MOV.U32 R9, RZ, RZ, R3 ;  /* 0x000000ffff097224 */ /* 0x000fce00078e0003 */
.L_x_66:
[----:B------:R-:W-:Y:S05]  /*10a0*/  BSYNC.RECONVERGENT B0 ;  /* 0x0000000000007941 */ /* 0x000fea0003800200 */
.L_x_65:
[----:B------:R-:W-:Y:S01]  /*10b0*/  REDG.E.ADD.F32.FTZ.RN.STRONG.GPU desc[UR4][R4.64], R9 ;  /* 0x00000009040079a6 */ /* 0x000fe2000c12f304 */
[----:B------:R-:W-:Y:S05]  /*10c0*/  EXIT ;  /* 0x000000000000794d */ /* 0x000fea0003800000 */
        .weak           $__internal_1_$__cuda_sm3x_div_rn_noftz_f32_slowpath
        .type           $__internal_1_$__cuda_sm3x_div_rn_noftz_f32_slowpath,@function
        .size           $__internal_1_$__cuda_sm3x_div_rn_noftz_f32_slowpath,(.L_x_292 - $__internal_1_$__cuda_sm3x_div_rn_noftz_f32_slowpath)
$__internal_1_$__cuda_sm3x_div_rn_noftz_f32_slowpath:
[----:B------:R-:W-:Y:S01]  /*10d0*/  SHF.R.U32.HI R9, RZ, 0x17, R3 ;  /* 0x00000017ff097819 */ /* 0x000fe20000011603 */
[----:B------:R-:W-:Y:S01]  /*10e0*/  BSSY.RECONVERGENT B2, `(.L_x_67) ;  /* 0x0000062000027945 */ /* 0x000fe20003800200 */
[----:B------:R-:W-:Y:S02]  /*10f0*/  SHF.R.U32.HI R7, RZ, 0x17, R0 ;  /* 0x00000017ff077819 */ /* 0x000fe40000011600 */
[----:B------:R-:W-:Y:S02]  /*1100*/  LOP3.LUT R9, R9, 0xff, RZ, 0xc0, !PT ;  /* 0x000000ff09097812 */ /* 0x000fe400078ec0ff */
[----:B------:R-:W-:Y:S02]  /*1110*/  LOP3.LUT R12, R7, 0xff, RZ, 0xc0, !PT ;  /* 0x000000ff070c7812 */ /* 0x000fe400078ec0ff */
[----:B------:R-:W-:Y:S02]  /*1120*/  IADD3 R11, PT, PT, R9, -0x1, RZ ;  /* 0xffffffff090b7810 */ /* 0x000fe40007ffe0ff */
[----:B------:R-:W-:-:S02]  /*1130*/  IADD3 R10, PT, PT, R12, -0x1, RZ ;  /* 0xffffffff0c0a7810 */ /* 0x000fc40007ffe0ff */
[----:B------:R-:W-:-:S04]  /*1140*/  ISETP.GT.U32.AND P0, PT, R11, 0xfd, PT ;  /* 0x000000fd0b00780c */ /* 0x000fc80003f04070 */
[----:B------:R-:W-:-:S13]  /*1150*/  ISETP.GT.U32.OR P0, PT, R10, 0xfd, P0 ;  /* 0x000000fd0a00780c */ /* 0x000fda0000704470 */
[----:B------:R-:W-:Y:S01]  /*1160*/  @!P0 IMAD.MOV.U32 R7, RZ, RZ, RZ ;  /* 0x000000ffff078224 */ /* 0x000fe200078e00ff */
        /* <DEDUP_REMOVED lines=19> */
[----:B------:R-:W-:Y:S01]  /*12a0*/  @P0 MOV R7, RZ ;  /* 0x000000ff00070202 */ /* 0x000fe20000000f00 */
[----:B------:R-:W-:Y:S01]  /*12b0*/  @!P0 FFMA R0, R0, 1.84467440737095516160e+19, RZ ;  /* 0x5f80000000008823 */ /* 0x000fe200000000ff */
[----:B------:R-:W-:Y:S01]  /*12c0*/  @!P0 MOV R7, 0xffffffc0 ;  /* 0xffffffc000078802 */ /* 0x000fe20000000f00 */
[----:B------:R-:W-:-:S04]  /*12d0*/  @!P1 FFMA R3, R3, 1.84467440737095516160e+19, RZ ;  /* 0x5f80000003039823 */ /* 0x000fc800000000ff */
[----:B------:R-:W-:-:S07]  /*12e0*/  @!P1 VIADD R7, R7, 0x40 ;  /* 0x0000004007079836 */ /* 0x000fce0000000000 */
.L_x_68:
[----:B------:R-:W-:Y:S01]  /*12f0*/  LEA R10, R9, 0xc0800000, 0x17 ;  /* 0xc0800000090a7811 */ /* 0x000fe200078eb8ff */
[----:B------:R-:W-:Y:S03]  /*1300*/  BSSY.RECONVERGENT B3, `(.L_x_73) ;  /* 0x0000036000037945 */ /* 0x000fe60003800200 */
[----:B------:R-:W-:Y:S02]  /*1310*/  IADD3 R10, PT, PT, -R10, R3, RZ ;  /* 0x000000030a0a7210 */ /* 0x000fe40007ffe1ff */
[----:B------:R-:W-:Y:S02]  /*1320*/  IADD3 R3, PT, PT, R12, -0x7f, RZ ;  /* 0xffffff810c037810 */ /* 0x000fe40007ffe0ff */
[----:B------:R0:W1:Y:S01]  /*1330*/  MUFU.RCP R11, R10 ;  /* 0x0000000a000b7308 */ /* 0x0000620000001000 */
[----:B------:R-:W-:Y:S02]  /*1340*/  FADD.FTZ R13, -R10, -RZ ;  /* 0x800000ff0a0d7221 */ /* 0x000fe40000010100 */
[C---:B------:R-:W-:Y:S01]  /*1350*/  IMAD R0, R3.reuse, -0x800000, R0 ;  /* 0xff80000003007824 */ /* 0x040fe200078e0200 */
[----:B0-----:R-:W-:-:S05]  /*1360*/  IADD3 R10, PT, PT, R3, 0x7f, -R9 ;  /* 0x0000007f030a7810 */ /* 0x001fca0007ffe809 */
[----:B------:R-:W-:Y:S02]  /*1370*/  IMAD.IADD R10, R10, 0x1, R7 ;  /* 0x000000010a0a7824 */ /* 0x000fe400078e0207 */
[----:B-1----:R-:W-:-:S04]  /*1380*/  FFMA R12, R11, R13, 1 ;  /* 0x3f8000000b0c7423 */ /* 0x002fc8000000000d */
[----:B------:R-:W-:-:S04]  /*1390*/  FFMA R14, R11, R12, R11 ;  /* 0x0000000c0b0e7223 */ /* 0x000fc8000000000b */
[----:B------:R-:W-:-:S04]  /*13a0*/  FFMA R11, R0, R14, RZ ;  /* 0x0000000e000b7223 */ /* 0x000fc800000000ff */
[----:B------:R-:W-:-:S04]  /*13b0*/  FFMA R12, R13, R11, R0 ;  /* 0x0000000b0d0c7223 */ /* 0x000fc80000000000 */
[----:B------:R-:W-:-:S04]  /*13c0*/  FFMA R11, R14, R12, R11 ;  /* 0x0000000c0e0b7223 */ /* 0x000fc8000000000b */
[----:B------:R-:W-:-:S04]  /*13d0*/  FFMA R12, R13, R11, R0 ;  /* 0x0000000b0d0c7223 */ /* 0x000fc80000000000 */
[----:B------:R-:W-:-:S05]  /*13e0*/  FFMA R0, R14, R12, R11 ;  /* 0x0000000c0e007223 */ /* 0x000fca000000000b */
[----:B------:R-:W-:-:S04]  /*13f0*/  SHF.R.U32.HI R3, RZ, 0x17, R0 ;  /* 0x00000017ff037819 */ /* 0x000fc80000011600 */
[----:B------:R-:W-:-:S04]  /*1400*/  LOP3.LUT R3, R3, 0xff, RZ, 0xc0, !PT ;  /* 0x000000ff03037812 */ /* 0x000fc800078ec0ff */
[----:B------:R-:W-:-:S04]  /*1410*/  IADD3 R9, PT, PT, R3, R10, RZ ;  /* 0x0000000a03097210 */ /* 0x000fc80007ffe0ff */
        /* <DEDUP_REMOVED lines=11> */
[CCC-:B------:R-:W-:Y:S01]  /*14d0*/  FFMA.RM R10, R14.reuse, R12.reuse, R11.reuse ;  /* 0x0000000c0e0a7223 */ /* 0x1c0fe2000000400b */
[C---:B------:R-:W-:Y:S02]  /*14e0*/  ISETP.NE.AND P2, PT, R9.reuse, RZ, PT ;  /* 0x000000ff0900720c */ /* 0x040fe40003f45270 */
[----:B------:R-:W-:Y:S02]  /*14f0*/  ISETP.NE.AND P1, PT, R9, RZ, PT ;  /* 0x000000ff0900720c */ /* 0x000fe40003f25270 */
[----:B------:R-:W-:Y:S01]  /*1500*/  LOP3.LUT R7, R3, 0x7fffff, RZ, 0xc0, !PT ;  /* 0x007fffff03077812 */ /* 0x000fe200078ec0ff */
[----:B------:R-:W-:Y:S01]  /*1510*/  FFMA.RP R3, R14, R12, R11 ;  /* 0x0000000c0e037223 */ /* 0x000fe2000000800b */
[C---:B------:R-:W-:Y:S01]  /*1520*/  VIADD R12, R9.reuse, 0x20 ;  /* 0x00000020090c7836 */ /* 0x040fe20000000000 */
[----:B------:R-:W-:Y:S02]  /*1530*/  IADD3 R9, PT, PT, -R9, RZ, RZ ;  /* 0x000000ff09097210 */ /* 0x000fe40007ffe1ff */
[----:B------:R-:W-:-:S02]  /*1540*/  LOP3.LUT R7, R7, 0x800000, RZ, 0xfc, !PT ;  /* 0x0080000007077812 */ /* 0x000fc400078efcff */
[----:B------:R-:W-:Y:S02]  /*1550*/  FSETP.NEU.FTZ.AND P0, PT, R3, R10, PT ;  /* 0x0000000a0300720b */ /* 0x000fe40003f1d000 */
[----:B------:R-:W-:Y:S02]  /*1560*/  SHF.L.U32 R12, R7, R12, RZ ;  /* 0x0000000c070c7219 */ /* 0x000fe400000006ff */
[----:B------:R-:W-:Y:S02]  /*1570*/  SEL R10, R9, RZ, P2 ;  /* 0x000000ff090a7207 */ /* 0x000fe40001000000 */
[----:B------:R-:W-:Y:S02]  /*1580*/  ISETP.NE.AND P1, PT, R12, RZ, P1 ;  /* 0x000000ff0c00720c */ /* 0x000fe40000f25270 */
[----:B------:R-:W-:Y:S02]  /*1590*/  SHF.R.U32.HI R10, RZ, R10, R7 ;  /* 0x0000000aff0a7219 */ /* 0x000fe40000011607 */
[----:B------:R-:W-:-:S02]  /*15a0*/  PLOP3.LUT P0, PT, P0, P1, PT, 0xf8, 0x8f ;  /* 0x00000000008f781c */ /* 0x000fc40000703f70 */
[----:B------:R-:W-:Y:S02]  /*15b0*/  SHF.R.U32.HI R12, RZ, 0x1, R10 ;  /* 0x00000001ff0c7819 */ /* 0x000fe4000001160a */
[----:B------:R-:W-:-:S04]  /*15c0*/  SEL R3, RZ, 0x1, !P0 ;  /* 0x00000001ff037807 */ /* 0x000fc80004000000 */
[----:B------:R-:W-:-:S04]  /*15d0*/  LOP3.LUT R3, R3, 0x1, R12, 0xf8, !PT ;  /* 0x0000000103037812 */ /* 0x000fc800078ef80c */
[----:B------:R-:W-:-:S04]  /*15e0*/  LOP3.LUT R3, R3, R10, RZ, 0xc0, !PT ;  /* 0x0000000a03037212 */ /* 0x000fc800078ec0ff */
[----:B------:R-:W-:-:S04]  /*15f0*/  IADD3 R3, PT, PT, R12, R3, RZ ;  /* 0x000000030c037210 */ /* 0x000fc80007ffe0ff */
[----:B------:R-:W-:Y:S01]  /*1600*/  LOP3.LUT R0, R3, R0, RZ, 0xfc, !PT ;  /* 0x0000000003007212 */ /* 0x000fe200078efcff */
[----:B------:R-:W-:Y:S06]  /*1610*/  BRA `(.L_x_76) ;  /* 0x0000000000107947 */ /* 0x000fec0003800000 */
.L_x_75:
[----:B------:R-:W-:-:S04]  /*1620*/  LOP3.LUT R0, R0, 0x80000000, RZ, 0xc0, !PT ;  /* 0x8000000000007812 */ /* 0x000fc800078ec0ff */
[----:B------:R-:W-:Y:S01]  /*1630*/  LOP3.LUT R0, R0, 0x7f800000, RZ, 0xfc, !PT ;  /* 0x7f80000000007812 */ /* 0x000fe200078efcff */
[----:B------:R-:W-:Y:S06]  /*1640*/  BRA `(.L_x_76) ;  /* 0x0000000000047947 */ /* 0x000fec0003800000 */
.L_x_74:
[----:B------:R-:W-:-:S07]  /*1650*/  IMAD R0, R10, 0x800000, R0 ;  /* 0x008000000a007824 */ /* 0x000fce00078e0200 */
.L_x_76:
[----:B------:R-:W-:Y:S05]  /*1660*/  BSYNC.RECONVERGENT B3 ;  /* 0x0000000000037941 */ /* 0x000fea0003800200 */
.L_x_73:
[----:B------:R-:W-:Y:S05]  /*1670*/  BRA `(.L_x_77) ;  /* 0x0000000000207947 */ /* 0x000fea0003800000 */
.L_x_72:
[----:B------:R-:W-:-:S04]  /*1680*/  LOP3.LUT R0, R3, 0x80000000, R0, 0x48, !PT ;  /* 0x8000000003007812 */ /* 0x000fc800078e4800 */
[----:B------:R-:W-:Y:S01]  /*1690*/  LOP3.LUT R0, R0, 0x7f800000, RZ, 0xfc, !PT ;  /* 0x7f80000000007812 */ /* 0x000fe200078efcff */
[----:B------:R-:W-:Y:S06]  /*16a0*/  BRA `(.L_x_77) ;  /* 0x0000000000147947 */ /* 0x000fec0003800000 */
.L_x_71:
[----:B------:R-:W-:Y:S01]  /*16b0*/  LOP3.LUT R0, R3, 0x80000000, R0, 0x48, !PT ;  /* 0x8000000003007812 */ /* 0x000fe200078e4800 */
[----:B------:R-:W-:Y:S06]  /*16c0*/  BRA `(.L_x_77) ;  /* 0x00000000000c7947 */ /* 0x000fec0003800000 */
.L_x_70:
[----:B------:R-:W0:Y:S01]  /*16d0*/  MUFU.RSQ R0, -QNAN ;  /* 0xffc0000000007908 */ /* 0x000e220000001400 */
[----:B------:R-:W-:Y:S05]  /*16e0*/  BRA `(.L_x_77) ;  /* 0x0000000000047947 */ /* 0x000fea0003800000 */
.L_x_69:
[----:B------:R-:W-:-:S07]  /*16f0*/  FADD.FTZ R0, R0, R3 ;  /* 0x0000000300007221 */ /* 0x000fce0000010000 */
.L_x_77:
[----:B------:R-:W-:Y:S05]  /*1700*/  BSYNC.RECONVERGENT B2 ;  /* 0x0000000000027941 */ /* 0x000fea0003800200 */
.L_x_67:
[----:B------:R-:W-:Y:S01]  /*1710*/  HFMA2 R9, -RZ, RZ, 0, 0 ;  /* 0x00000000ff097431 */ /* 0x000fe200000001ff */
[----:B0-----:R-:W-:-:S03]  /*1720*/  MOV R3, R0 ;  /* 0x0000000000037202 */ /* 0x001fc60000000f00 */
[----:B------:R-:W-:Y:S05]  /*1730*/  RET.REL.NODEC R8 `(_Z27facet2vertex_input_backwardiiiiPKiS0_S0_PKfS2_S2_Pf) ;  /* 0xffffffe808307950 */ /* 0x000fea0003c3ffff */
.L_x_78:
        /* <DEDUP_REMOVED lines=12> */
.L_x_292:


//--------------------- .text._Z27facet2vertex_conv3d_forwardiiiiPKiS0_S0_PKfS2_S2_Pf --------------------------
	.section	.text._Z27facet2vertex_conv3d_forwardiiiiPKiS0_S0_PKfS2_S2_Pf,"ax",@progbits
	.align	128
        .global         _Z27facet2vertex_conv3d_forwardiiiiPKiS0_S0_PKfS2_S2_Pf
        .type           _Z27facet2vertex_conv3d_forwardiiiiPKiS0_S0_PKfS2_S2_Pf,@function
        .size           _Z27facet2vertex_conv3d_forwardiiiiPKiS0_S0_PKfS2_S2_Pf,(.L_x_293 - _Z27facet2vertex_conv3d_forwardiiiiPKiS0_S0_PKfS2_S2_Pf)
        .other          _Z27facet2vertex_conv3d_forwardiiiiPKiS0_S0_PKfS2_S2_Pf,@"STO_CUDA_ENTRY STV_DEFAULT"
_Z27facet2vertex_conv3d_forwardiiiiPKiS0_S0_PKfS2_S2_Pf:
.text._Z27facet2vertex_conv3d_forwardiiiiPKiS0_S0_PKfS2_S2_Pf:
        /* <DEDUP_REMOVED lines=54> */
.L_x_81:
        /* <DEDUP_REMOVED lines=40> */
.L_x_80:
        /* <DEDUP_REMOVED lines=27> */
.L_x_82:
[----:B------:R-:W-:Y:S05]  /*0790*/  @!P1 BRA `(.L_x_79) ;  /* 0x0000000000689947 */ /* 0x000fea0003800000 */
[----:B------:R-:W-:Y:S02]  /*07a0*/  ISETP.NE.AND P0, PT, R12, 0x1, PT ;  /* 0x000000010c00780c */ /* 0x000fe40003f05270 */
[----:B------:R-:W-:-:S04]  /*07b0*/  LOP3.LUT R17, R17, 0x1, RZ, 0xc0, !PT ;  /* 0x0000000111117812 */ /* 0x000fc800078ec0ff */
[----:B------:R-:W-:-:S07]  /*07c0*/  ISETP.NE.U32.AND P1, PT, R17, 0x1, PT ;  /* 0x000000011100780c */ /* 0x000fce0003f25070 */
[----:B------:R-:W0:Y:S01]  /*07d0*/  @P0 LDC.64 R6, c[0x0][0x3b8] ;  /* 0x0000ee00ff060b82 */ /* 0x000e220000000a00 */
[----:B------:R-:W-:Y:S02]  /*07e0*/  @P0 IMAD R13, R15, R22, R18 ;  /* 0x000000160f0d0224 */ /* 0x000fe400078e0212 */
[----:B------:R-:W-:Y:S01]  /*07f0*/  @P0 IMAD.IADD R11, R21, 0x1, R22 ;  /* 0x00000001150b0824 */ /* 0x000fe200078e0216 */
[----:B------:R-:W-:-:S04]  /*0800*/  @P0 IADD3 R22, PT, PT, R22, 0x2, RZ ;  /* 0x0000000216160810 */ /* 0x000fc80007ffe0ff */
[----:B------:R-:W1:Y:S01]  /*0810*/  @P0 LDC.64 R8, c[0x0][0x3a8] ;  /* 0x0000ea00ff080b82 */ /* 0x000e620000000a00 */
[----:B------:R-:W-:-:S07]  /*0820*/  @!P1 IMAD.IADD R21, R21, 0x1, R22 ;  /* 0x0000000115159824 */ /* 0x000fce00078e0216 */
        /* <DEDUP_REMOVED lines=17> */
.L_x_79:
[----:B------:R-:W0:Y:S01]  /*0940*/  LDC.64 R2, c[0x0][0x3a0] ;  /* 0x0000e800ff027b82 */ /* 0x000e220000000a00 */
[----:B------:R-:W-:-:S04]  /*0950*/  IMAD R5, R16, 0x3, RZ ;  /* 0x0000000310057824 */ /* 0x000fc800078e02ff */
[----:B0-----:R-:W-:-:S05]  /*0960*/  IMAD.WIDE R2, R5, 0x4, R2 ;  /* 0x0000000405027825 */ /* 0x001fca00078e0202 */
[----:B------:R-:W2:Y:S01]  /*0970*/  LDG.E R0, desc[UR4][R2.64] ;  /* 0x0000000402007981 */ /* 0x000ea2000c1e1900 */
[----:B------:R-:W-:-:S04]  /*0980*/  IABS R7, R14 ;  /* 0x0000000e00077213 */ /* 0x000fc80000000000 */
[----:B------:R-:W0:Y:S08]  /*0990*/  I2F.RP R6, R7 ;  /* 0x0000000700067306 */ /* 0x000e300000209400 */
[----:B0-----:R-:W0:Y:S02]  /*09a0*/  MUFU.RCP R6, R6 ;  /* 0x0000000600067308 */ /* 0x001e240000001000 */
[----:B0-----:R-:W-:-:S06]  /*09b0*/  IADD3 R4, PT, PT, R6, 0xffffffe, RZ ;  /* 0x0ffffffe06047810 */ /* 0x001fcc0007ffe0ff */
[----:B------:R0:W1:Y:S02]  /*09c0*/  F2I.FTZ.U32.TRUNC.NTZ R5, R4 ;  /* 0x0000000400057305 */ /* 0x000064000021f000 */
[----:B0-----:R-:W-:Y:S02]  /*09d0*/  HFMA2 R4, -RZ, RZ, 0, 0 ;  /* 0x00000000ff047431 */ /* 0x001fe400000001ff */
[----:B-1----:R-:W-:-:S04]  /*09e0*/  IMAD.MOV R8, RZ, RZ, -R5 ;  /* 0x000000ffff087224 */ /* 0x002fc800078e0a05 */
[----:B------:R-:W-:Y:S01]  /*09f0*/  IMAD R9, R8, R7, RZ ;  /* 0x0000000708097224 */ /* 0x000fe200078e02ff */
[----:B------:R-:W-:-:S03]  /*0a00*/  IABS R8, R18 ;  /* 0x0000001200087213 */ /* 0x000fc60000000000 */
[----:B------:R-:W-:Y:S01]  /*0a10*/  IMAD.HI.U32 R5, R5, R9, R4 ;  /* 0x0000000905057227 */ /* 0x000fe200078e0004 */
[----:B------:R-:W-:-:S04]  /*0a20*/  LOP3.LUT R4, R18, R14, RZ, 0x3c, !PT ;  /* 0x0000000e12047212 */ /* 0x000fc800078e3cff */
[----:B------:R-:W-:Y:S01]  /*0a30*/  ISETP.GE.AND P1, PT, R4, RZ, PT ;  /* 0x000000ff0400720c */ /* 0x000fe20003f26270 */
[----:B------:R-:W-:Y:S01]  /*0a40*/  IMAD.HI.U32 R5, R5, R8, RZ ;  /* 0x0000000805057227 */ /* 0x000fe200078e00ff */
[----:B------:R0:W5:Y:S03]  /*0a50*/  LDG.E R4, desc[UR4][R2.64+0x8] ;  /* 0x0000080402047981 */ /* 0x000166000c1e1900 */
        /* <DEDUP_REMOVED lines=8> */
[----:B------:R-:W1:Y:S11]  /*0ae0*/  LDC.64 R6, c[0x0][0x3b0] ;  /* 0x0000ec00ff067b82 */ /* 0x000e760000000a00 */
[----:B------:R-:W-:-:S05]  /*0af0*/  @P0 IADD3 R5, PT, PT, R5, 0x1, RZ ;  /* 0x0000000105050810 */ /* 0x000fca0007ffe0ff */
[----:B------:R-:W-:Y:S01]  /*0b00*/  @!P1 IMAD.MOV R5, RZ, RZ, -R5 ;  /* 0x000000ffff059224 */ /* 0x000fe200078e0a05 */
[----:B------:R-:W-:-:S05]  /*0b10*/  @!P2 LOP3.LUT R5, RZ, R14, RZ, 0x33, !PT ;  /* 0x0000000eff05a212 */ /* 0x000fca00078e33ff */
[----:B------:R-:W-:-:S04]  /*0b20*/  IMAD R5, R16, UR6, R5 ;  /* 0x0000000610057c24 */ /* 0x000fc8000f8e0205 */
[----:B-1----:R-:W-:Y:S02]  /*0b30*/  IMAD.WIDE R6, R5, 0x4, R6 ;  /* 0x0000000405067825 */ /* 0x002fe400078e0206 */
[----:B------:R0:W5:Y:S04]  /*0b40*/  LDG.E R5, desc[UR4][R2.64+0x4] ;  /* 0x0000040402057981 */ /* 0x000168000c1e1900 */
[----:B------:R-:W3:Y:S01]  /*0b50*/  LDG.E R6, desc[UR4][R6.64] ;  /* 0x0000000406067981 */ /* 0x000ee2000c1e1900 */
[----:B--2---:R-:W-:-:S05]  /*0b60*/  IMAD.WIDE R8, R0, 0x4, R8 ;  /* 0x0000000400087825 */ /* 0x004fca00078e0208 */
[----:B------:R-:W2:Y:S01]  /*0b70*/  LDG.E R13, desc[UR4][R8.64] ;  /* 0x00000004080d7981 */ /* 0x000ea2000c1e1900 */
[----:B------:R-:W-:Y:S01]  /*0b80*/  BSSY.RECONVERGENT B0, `(.L_x_83) ;  /* 0x000001a000007945 */ /* 0x000fe20003800200 */
[----:B---3--:R-:W-:Y:S01]  /*0b90*/  FMUL R27, R6, R27 ;  /* 0x0000001b061b7220 */ /* 0x008fe20000400000 */
[----:B--2---:R-:W-:-:S13]  /*0ba0*/  ISETP.GE.AND P0, PT, R13, RZ, PT ;  /* 0x000000ff0d00720c */ /* 0x004fda0003f06270 */
[----:B0-----:R-:W-:Y:S05]  /*0bb0*/  @!P0 BRA `(.L_x_84) ;  /* 0x0000000000588947 */ /* 0x001fea0003800000 */
[----:B------:R-:W0:Y:S08]  /*0bc0*/  LDC.64 R6, c[0x0][0x398] ;  /* 0x0000e600ff067b82 */ /* 0x000e300000000a00 */
[----:B------:R-:W1:Y:S01]  /*0bd0*/  LDC.64 R2, c[0x0][0x3c0] ;  /* 0x0000f000ff027b82 */ /* 0x000e620000000a00 */
[----:B0-----:R-:W-:-:S06]  /*0be0*/  IMAD.WIDE R6, R13, 0x4, R6 ;  /* 0x000000040d067825 */ /* 0x001fcc00078e0206 */
[----:B------:R-:W2:Y:S01]  /*0bf0*/  LDG.E R6, desc[UR4][R6.64] ;  /* 0x0000000406067981 */ /* 0x000ea2000c1e1900 */
[----:B------:R-:W-:Y:S01]  /*0c00*/  BSSY.RECONVERGENT B1, `(.L_x_85) ;  /* 0x0000010000017945 */ /* 0x000fe20003800200 */
[----:B--2---:R-:W-:-:S04]  /*0c10*/  I2FP.F32.S32 R10, R6 ;  /* 0x00000006000a7245 */ /* 0x004fc80000201400 */
[----:B------:R-:W0:Y:S08]  /*0c20*/  MUFU.RCP R0, R10 ;  /* 0x0000000a00007308 */ /* 0x000e300000001000 */
[----:B------:R-:W2:Y:S01]  /*0c30*/  FCHK P0, R27, R10 ;  /* 0x0000000a1b007302 */ /* 0x000ea20000000000 */
[----:B0-----:R-:W-:-:S04]  /*0c40*/  FFMA R9, -R10, R0, 1 ;  /* 0x3f8000000a097423 */ /* 0x001fc80000000100 */
[----:B------:R-:W-:Y:S01]  /*0c50*/  FFMA R0, R0, R9, R0 ;  /* 0x0000000900007223 */ /* 0x000fe20000000000 */
[----:B------:R-:W-:-:S03]  /*0c60*/  IMAD R9, R15, R13, R18 ;  /* 0x0000000d0f097224 */ /* 0x000fc600078e0212 */
[----:B------:R-:W-:Y:S01]  /*0c70*/  FFMA R11, R27, R0, RZ ;  /* 0x000000001b0b7223 */ /* 0x000fe200000000ff */
[----:B-1----:R-:W-:-:S04]  /*0c80*/  IMAD.WIDE R2, R9, 0x4, R2 ;  /* 0x0000000409027825 */ /* 0x002fc800078e0202 */
[----:B------:R-:W-:-:S04]  /*0c90*/  FFMA R8, -R10, R11, R27 ;  /* 0x0000000b0a087223 */ /* 0x000fc8000000011b */
[----:B------:R-:W-:Y:S01]  /*0ca0*/  FFMA R11, R0, R8, R11 ;  /* 0x00000008000b7223 */ /* 0x000fe2000000000b */
[----:B--2---:R-:W-:Y:S06]  /*0cb0*/  @!P0 BRA `(.L_x_86) ;  /* 0x0000000000108947 */ /* 0x004fec0003800000 */
[----:B------:R-:W-:Y:S02]  /*0cc0*/  MOV R0, R10 ;  /* 0x0000000a00007202 */ /* 0x000fe40000000f00 */
[----:B------:R-:W-:-:S07]  /*0cd0*/  MOV R6, 0xcf0 ;  /* 0x00000cf000067802 */ /* 0x000fce0000000f00 */
[----:B-----5:R-:W-:Y:S05]  /*0ce0*/  CALL.REL.NOINC `($__internal_2_$__cuda_sm3x_div_rn_noftz_f32_slowpath) ;  /* 0x0000000000f47944 */ /* 0x020fea0003c00000 */
[----:B------:R-:W-:-:S07]  /*0cf0*/  MOV R11, R0 ;  /* 0x00000000000b7202 */ /* 0x000fce0000000f00 */
.L_x_86:
[----:B------:R-:W-:Y:S05]  /*0d00*/  BSYNC.RECONVERGENT B1 ;  /* 0x0000000000017941 */ /* 0x000fea0003800200 */
.L_x_85:
[----:B------:R0:W-:Y:S02]  /*0d10*/  REDG.E.ADD.F32.FTZ.RN.STRONG.GPU desc[UR4][R2.64], R11 ;  /* 0x0000000b020079a6 */ /* 0x0001e4000c12f304 */
.L_x_84:
[----:B------:R-:W-:Y:S05]  /*0d20*/  BSYNC.RECONVERGENT B0 ;  /* 0x0000000000007941 */ /* 0x000fea0003800200 */
.L_x_83:
[----:B0-----:R-:W0:Y:S02]  /*0d30*/  LDC.64 R2, c[0x0][0x390] ;  /* 0x0000e400ff027b82 */ /* 0x001e240000000a00 */
[----:B0----5:R-:W-:-:S05]  /*0d40*/  IMAD.WIDE R2, R5, 0x4, R2 ;  /* 0x0000000405027825 */ /* 0x021fca00078e0202 */
        /* <DEDUP_REMOVED lines=20> */
[----:B------:R-:W-:Y:S01]  /*0e90*/  IMAD.MOV.U32 R0, RZ, RZ, R10 ;  /* 0x000000ffff007224 */ /* 0x000fe200078e000a */
[----:B------:R-:W-:-:S07]  /*0ea0*/  MOV R6, 0xec0 ;  /* 0x00000ec000067802 */ /* 0x000fce0000000f00 */
[----:B------:R-:W-:Y:S05]  /*0eb0*/  CALL.REL.NOINC `($__internal_2_$__cuda_sm3x_div_rn_noftz_f32_slowpath) ;  /* 0x0000000000807944 */ /* 0x000fea0003c00000 */
[----:B------:R-:W-:-:S07]  /*0ec0*/  MOV R9, R0 ;  /* 0x0000000000097202 */ /* 0x000fce0000000f00 */
.L_x_90:
[----:B------:R-:W-:Y:S05]  /*0ed0*/  BSYNC.RECONVERGENT B1 ;  /* 0x0000000000017941 */ /* 0x000fea0003800200 */
.L_x_89:
[----:B------:R0:W-:Y:S02]  /*0ee0*/  REDG.E.ADD.F32.FTZ.RN.STRONG.GPU desc[UR4][R2.64], R9 ;  /* 0x00000009020079a6 */ /* 0x0001e4000c12f304 */
.L_x_88:
[----:B------:R-:W-:Y:S05]  /*0ef0*/  BSYNC.RECONVERGENT B0 ;  /* 0x0000000000007941 */ /* 0x000fea0003800200 */
.L_x_87:
[----:B0-----:R-:W0:Y:S02]  /*0f00*/  LDC.64 R2, c[0x0][0x390] ;  /* 0x0000e400ff027b82 */ /* 0x001e240000000a00 */
[----:B0-----:R-:W-:-:S05]  /*0f10*/  IMAD.WIDE R4, R4, 0x4, R2 ;  /* 0x0000000404047825 */ /* 0x001fca00078e0202 */
[----:B------:R-:W2:Y:S02]  /*0f20*/  LDG.E R9, desc[UR4][R4.64] ;  /* 0x0000000404097981 */ /* 0x000ea4000c1e1900 */
[----:B--2---:R-:W-:-:S13]  /*0f30*/  ISETP.GE.AND P0, PT, R9, RZ, PT ;  /* 0x000000ff0900720c */ /* 0x004fda0003f06270 */
[----:B------:R-:W-:Y:S05]  /*0f40*/  @!P0 EXIT ;  /* 0x000000000000894d */ /* 0x000fea0003800000 */
[----:B------:R-:W0:Y:S08]  /*0f50*/  LDC.64 R4, c[0x0][0x398] ;  /* 0x0000e600ff047b82 */ /* 0x000e300000000a00 */
[----:B------:R-:W1:Y:S01]  /*0f60*/  LDC.64 R2, c[0x0][0x3c0] ;  /* 0x0000f000ff027b82 */ /* 0x000e620000000a00 */
[----:B0-----:R-:W-:-:S06]  /*0f70*/  IMAD.WIDE R4, R9, 0x4, R4 ;  /* 0x0000000409047825 */ /* 0x001fcc00078e0204 */
[----:B------:R-:W2:Y:S01]  /*0f80*/  LDG.E R4, desc[UR4][R4.64] ;  /* 0x0000000404047981 */ /* 0x000ea2000c1e1900 */
[----:B------:R-:W-:Y:S01]  /*0f90*/  IMAD R15, R15, R9, R18 ;  /* 0x000000090f0f7224 */ /* 0x000fe200078e0212 */
[----:B------:R-:W-:Y:S03]  /*0fa0*/  BSSY.RECONVERGENT B0, `(.L_x_91) ;  /* 0x000000f000007945 */ /* 0x000fe60003800200 */
[----:B-1----:R-:W-:Y:S01]  /*0fb0*/  IMAD.WIDE R2, R15, 0x4, R2 ;  /* 0x000000040f027825 */ /* 0x002fe200078e0202 */
[----:B--2---:R-:W-:-:S04]  /*0fc0*/  I2FP.F32.S32 R8, R4 ;  /* 0x0000000400087245 */ /* 0x004fc80000201400 */
[----:B------:R-:W0:Y:S08]  /*0fd0*/  MUFU.RCP R0, R8 ;  /* 0x0000000800007308 */ /* 0x000e300000001000 */
        /* <DEDUP_REMOVED lines=9> */
[----:B------:R-:W-:Y:S05]  /*1070*/  CALL.REL.NOINC `($__internal_2_$__cuda_sm3x_div_rn_noftz_f32_slowpath) ;  /* 0x0000000000107944 */ /* 0x000fea0003c00000 */
[----:B------:R-:W-:-:S07]  /*1080*/  IMAD.MOV.U32 R7, RZ, RZ, R0 ;  /* 0x000000ffff077224 */ /* 0x000fce00078e0000 */
.L_x_92:
[----:B------:R-:W-:Y:S05]  /*1090*/  BSYNC.RECONVERGENT B0 ;  /* 0x0000000000007941 */ /* 0x000fea0003800200 */
.L_x_91:
[----:B------:R-:W-:Y:S01]  /*10a0*/  REDG.E.ADD.F32.FTZ.RN.STRONG.GPU desc[UR4][R2.64], R7 ;  /* 0x00000007020079a6 */ /* 0x000fe2000c12f304 */
[----:B------:R-:W-:Y:S05]  /*10b0*/  EXIT ;  /* 0x000000000000794d */ /* 0x000fea0003800000 */
        .weak           $__internal_2_$__cuda_sm3x_div_rn_noftz_f32_slowpath
        .type           $__internal_2_$__cuda_sm3x_div_rn_noftz_f32_slowpath,@function
        .size           $__internal_2_$__cuda_sm3x_div_rn_noftz_f32_slowpath,(.L_x_293 - $__internal_2_$__cuda_sm3x_div_rn_noftz_f32_slowpath)
$__internal_2_$__cuda_sm3x_div_rn_noftz_f32_slowpath:
[----:B------:R-:W-:Y:S01]  /*10c0*/  SHF.R.U32.HI R7, RZ, 0x17, R0 ;  /* 0x00000017ff077819 */ /* 0x000fe20000011600 */
[----:B------:R-:W-:Y:S01]  /*10d0*/  BSSY.RECONVERGENT B2, `(.L_x_93) ;  /* 0x0000063000027945 */ /* 0x000fe20003800200 */
[--C-:B------:R-:W-:Y:S01]  /*10e0*/  SHF.R.U32.HI R8, RZ, 0x17, R27.reuse ;  /* 0x00000017ff087819 */ /* 0x100fe2000001161b */
[----:B------:R-:W-:Y:S01]  /*10f0*/  IMAD.MOV.U32 R9, RZ, RZ, R27 ;  /* 0x000000ffff097224 */ /* 0x000fe200078e001b */
[----:B------:R-:W-:Y:S02]  /*1100*/  LOP3.LUT R7, R7, 0xff, RZ, 0xc0, !PT ;  /* 0x000000ff07077812 */ /* 0x000fe400078ec0ff */
[----:B------:R-:W-:Y:S02]  /*1110*/  LOP3.LUT R12, R8, 0xff, RZ, 0xc0, !PT ;  /* 0x000000ff080c7812 */ /* 0x000fe400078ec0ff */
[----:B------:R-:W-:Y:S02]  /*1120*/  IADD3 R11, PT, PT, R7, -0x1, RZ ;  /* 0xffffffff070b7810 */ /* 0x000fe40007ffe0ff */
[----:B------:R-:W-:-:S02]  /*1130*/  IADD3 R10, PT, PT, R12, -0x1, RZ ;  /* 0xffffffff0c0a7810 */ /* 0x000fc40007ffe0ff */
        /* <DEDUP_REMOVED lines=23> */
[----:B------:R-:W-:Y:S02]  /*12b0*/  @!P0 IMAD.MOV.U32 R8, RZ, RZ, -0x40 ;  /* 0xffffffc0ff088424 */ /* 0x000fe400078e00ff */
[----:B------:R-:W-:Y:S01]  /*12c0*/  @!P0 FFMA R9, R27, 1.84467440737095516160e+19, RZ ;  /* 0x5f8000001b098823 */ /* 0x000fe200000000ff */
[----:B------:R-:W-:Y:S02]  /*12d0*/  @!P1 FFMA R0, R0, 1.84467440737095516160e+19, RZ ;  /* 0x5f80000000009823 */ /* 0x000fe400000000ff */
[----:B------:R-:W-:-:S07]  /*12e0*/  @!P1 IADD3 R8, PT, PT, R8, 0x40, RZ ;  /* 0x0000004008089810 */ /* 0x000fce0007ffe0ff */
.L_x_94:
[----:B------:R-:W-:Y:S01]  /*12f0*/  LEA R11, R7, 0xc0800000, 0x17 ;  /* 0xc0800000070b7811 */ /* 0x000fe200078eb8ff */
[----:B------:R-:W-:Y:S01]  /*1300*/  VIADD R12, R12, 0xffffff81 ;  /* 0xffffff810c0c7836 */ /* 0x000fe20000000000 */
[----:B------:R-:W-:Y:S02]  /*1310*/  BSSY.RECONVERGENT B3, `(.L_x_99) ;  /* 0x0000035000037945 */ /* 0x000fe40003800200 */
[----:B------:R-:W-:Y:S01]  /*1320*/  IADD3 R11, PT, PT, -R11, R0, RZ ;  /* 0x000000000b0b7210 */ /* 0x000fe20007ffe1ff */
[----:B------:R-:W-:-:S03]  /*1330*/  IMAD R0, R12, -0x800000, R9 ;  /* 0xff8000000c007824 */ /* 0x000fc600078e0209 */
[----:B------:R0:W1:Y:S01]  /*1340*/  MUFU.RCP R10, R11 ;  /* 0x0000000b000a7308 */ /* 0x0000620000001000 */
[----:B------:R-:W-:Y:S01]  /*1350*/  FADD.FTZ R13, -R11, -RZ ;  /* 0x800000ff0b0d7221 */ /* 0x000fe20000010100 */
[----:B0-----:R-:W-:-:S04]  /*1360*/  IADD3 R11, PT, PT, R12, 0x7f, -R7 ;  /* 0x0000007f0c0b7810 */ /* 0x001fc80007ffe807 */
[----:B------:R-:W-:Y:S01]  /*1370*/  IADD3 R11, PT, PT, R11, R8, RZ ;  /* 0x000000080b0b7210 */ /* 0x000fe20007ffe0ff */
        /* <DEDUP_REMOVED lines=9> */
[----:B------:R-:W-:-:S05]  /*1410*/  IADD3 R12, PT, PT, R7, R11, RZ ;  /* 0x0000000b070c7210 */ /* 0x000fca0007ffe0ff */
[----:B------:R-:W-:-:S05]  /*1420*/  VIADD R7, R12, 0xffffffff ;  /* 0xffffffff0c077836 */ /* 0x000fca0000000000 */
        /* <DEDUP_REMOVED lines=9> */
[-CC-:B------:R-:W-:Y:S01]  /*14c0*/  FFMA.RZ R7, R9, R13.reuse, R10.reuse ;  /* 0x0000000d09077223 */ /* 0x180fe2000000c00a */
[C---:B------:R-:W-:Y:S02]  /*14d0*/  ISETP.NE.AND P2, PT, R12.reuse, RZ, PT ;  /* 0x000000ff0c00720c */ /* 0x040fe40003f45270 */
[C---:B------:R-:W-:Y:S02]  /*14e0*/  ISETP.NE.AND P1, PT, R12.reuse, RZ, PT ;  /* 0x000000ff0c00720c */ /* 0x040fe40003f25270 */
[----:B------:R-:W-:Y:S01]  /*14f0*/  LOP3.LUT R8, R7, 0x7fffff, RZ, 0xc0, !PT ;  /* 0x007fffff07087812 */ /* 0x000fe200078ec0ff */
[CCC-:B------:R-:W-:Y:S01]  /*1500*/  FFMA.RP R7, R9.reuse, R13.reuse, R10.reuse ;  /* 0x0000000d09077223 */ /* 0x1c0fe2000000800a */
[----:B------:R-:W-:Y:S01]  /*1510*/  FFMA.RM R10, R9, R13, R10 ;  /* 0x0000000d090a7223 */ /* 0x000fe2000000400a */
[----:B------:R-:W-:Y:S02]  /*1520*/  IADD3 R9, PT, PT, R12, 0x20, RZ ;  /* 0x000000200c097810 */ /* 0x000fe40007ffe0ff */
[----:B------:R-:W-:-:S02]  /*1530*/  LOP3.LUT R8, R8, 0x800000, RZ, 0xfc, !PT ;  /* 0x0080000008087812 */ /* 0x000fc400078efcff */
[----:B------:R-:W-:Y:S02]  /*1540*/  IADD3 R11, PT, PT, -R12, RZ, RZ ;  /* 0x000000ff0c0b7210 */ /* 0x000fe40007ffe1ff */
[----:B------:R-:W-:Y:S02]  /*1550*/  SHF.L.U32 R9, R8, R9, RZ ;  /* 0x0000000908097219 */ /* 0x000fe400000006ff */
[----:B------:R-:W-:Y:S02]  /*1560*/  FSETP.NEU.FTZ.AND P0, PT, R7, R10, PT ;  /* 0x0000000a0700720b */ /* 0x000fe40003f1d000 */
[----:B------:R-:W-:Y:S02]  /*1570*/  SEL R7, R11, RZ, P2 ;  /* 0x000000ff0b077207 */ /* 0x000fe40001000000 */
[----:B------:R-:W-:Y:S02]  /*1580*/  ISETP.NE.AND P1, PT, R9, RZ, P1 ;  /* 0x000000ff0900720c */ /* 0x000fe40000f25270 */
[----:B------:R-:W-:-:S02]  /*1590*/  SHF.R.U32.HI R7, RZ, R7, R8 ;  /* 0x00000007ff077219 */ /* 0x000fc40000011608 */
[----:B------:R-:W-:Y:S02]  /*15a0*/  PLOP3.LUT P0, PT, P0, P1, PT, 0xf8, 0x8f ;  /* 0x00000000008f781c */ /* 0x000fe40000703f70 */
[----:B------:R-:W-:Y:S02]  /*15b0*/  SHF.R.U32.HI R9, RZ, 0x1, R7 ;  /* 0x00000001ff097819 */ /* 0x000fe40000011607 */
[----:B------:R-:W-:-:S04]  /*15c0*/  SEL R8, RZ, 0x1, !P0 ;  /* 0x00000001ff087807 */ /* 0x000fc80004000000 */
[----:B------:R-:W-:-:S04]  /*15d0*/  LOP3.LUT R8, R8, 0x1, R9, 0xf8, !PT ;  /* 0x0000000108087812 */ /* 0x000fc800078ef809 */
[----:B------:R-:W-:-:S05]  /*15e0*/  LOP3.LUT R8, R8, R7, RZ, 0xc0, !PT ;  /* 0x0000000708087212 */ /* 0x000fca00078ec0ff */
[----:B------:R-:W-:-:S05]  /*15f0*/  IMAD.IADD R9, R9, 0x1, R8 ;  /* 0x0000000109097824 */ /* 0x000fca00078e0208 */
[----:B------:R-:W-:Y:S01]  /*1600*/  LOP3.LUT R0, R9, R0, RZ, 0xfc, !PT ;  /* 0x0000000009007212 */ /* 0x000fe200078efcff */
[----:B------:R-:W-:Y:S06]  /*1610*/  BRA `(.L_x_102) ;  /* 0x0000000000107947 */ /* 0x000fec0003800000 */
.L_x_101:
[----:B------:R-:W-:-:S04]  /*1620*/  LOP3.LUT R0, R0, 0x80000000, RZ, 0xc0, !PT ;  /* 0x8000000000007812 */ /* 0x000fc800078ec0ff */
[----:B------:R-:W-:Y:S01]  /*1630*/  LOP3.LUT R0, R0, 0x7f800000, RZ, 0xfc, !PT ;  /* 0x7f80000000007812 */ /* 0x000fe200078efcff */
[----:B------:R-:W-:Y:S06]  /*1640*/  BRA `(.L_x_102) ;  /* 0x0000000000047947 */ /* 0x000fec0003800000 */
.L_x_100:
[----:B------:R-:W-:-:S07]  /*1650*/  LEA R0, R11, R0, 0x17 ;  /* 0x000000000b007211 */ /* 0x000fce00078eb8ff */
.L_x_102:
[----:B------:R-:W-:Y:S05]  /*1660*/  BSYNC.RECONVERGENT B3 ;  /* 0x0000000000037941 */ /* 0x000fea0003800200 */
.L_x_99:
[----:B------:R-:W-:Y:S05]  /*1670*/  BRA `(.L_x_103) ;  /* 0x0000000000207947 */ /* 0x000fea0003800000 */
.L_x_98:
[----:B------:R-:W-:-:S04]  /*1680*/  LOP3.LUT R0, R0, 0x80000000, R9, 0x48, !PT ;  /* 0x8000000000007812 */ /* 0x000fc800078e4809 */
[----:B------:R-:W-:Y:S01]  /*1690*/  LOP3.LUT R0, R0, 0x7f800000, RZ, 0xfc, !PT ;  /* 0x7f80000000007812 */ /* 0x000fe200078efcff */
[----:B------:R-:W-:Y:S06]  /*16a0*/  BRA `(.L_x_103) ;  /* 0x0000000000147947 */ /* 0x000fec0003800000 */
.L_x_97:
[----:B------:R-:W-:Y:S01]  /*16b0*/  LOP3.LUT R0, R0, 0x80000000, R9, 0x48, !PT ;  /* 0x8000000000007812 */ /* 0x000fe200078e4809 */
[----:B------:R-:W-:Y:S06]  /*16c0*/  BRA `(.L_x_103) ;  /* 0x00000000000c7947 */ /* 0x000fec0003800000 */
.L_x_96:
[----:B------:R-:W0:Y:S01]  /*16d0*/  MUFU.RSQ R0, -QNAN ;  /* 0xffc0000000007908 */ /* 0x000e220000001400 */
[----:B------:R-:W-:Y:S05]  /*16e0*/  BRA `(.L_x_103) ;  /* 0x0000000000047947 */ /* 0x000fea0003800000 */
.L_x_95:
[----:B------:R-:W-:-:S07]  /*16f0*/  FADD.FTZ R0, R27, R0 ;  /* 0x000000001b007221 */ /* 0x000fce0000010000 */
.L_x_103:
[----:B------:R-:W-:Y:S05]  /*1700*/  BSYNC.RECONVERGENT B2 ;  /* 0x0000000000027941 */ /* 0x000fea0003800200 */
.L_x_93:
[----:B------:R-:W-:-:S04]  /*1710*/  HFMA2 R7, -RZ, RZ, 0, 0 ;  /* 0x00000000ff077431 */ /* 0x000fc800000001ff */
[----:B0-----:R-:W-:Y:S05]  /*1720*/  RET.REL.NODEC R6 `(_Z27facet2vertex_conv3d_forwardiiiiPKiS0_S0_PKfS2_S2_Pf) ;  /* 0xffffffe806347950 */ /* 0x001fea0003c3ffff */
.L_x_104:
        /* <DEDUP_REMOVED lines=13> */
.L_x_293:


//--------------------- .text._Z28vertex2facet_filter_backwardiiiPKiPKfS2_Pfii --------------------------
	.section	.text._Z28vertex2facet_filter_backwardiiiPKiPKfS2_Pfii,"ax",@progbits
	.align	128
        .global         _Z28vertex2facet_filter_backwardiiiPKiPKfS2_Pfii
        .type           _Z28vertex2facet_filter_backwardiiiPKiPKfS2_Pfii,@function
        .size           _Z28vertex2facet_filter_backwardiiiPKiPKfS2_Pfii,(.L_x_300 - _Z28vertex2facet_filter_backwardiiiPKiPKfS2_Pfii)
        .other          _Z28vertex2facet_filter_backwardiiiPKiPKfS2_Pfii,@"STO_CUDA_ENTRY STV_DEFAULT"
_Z28vertex2facet_filter_backwardiiiPKiPKfS2_Pfii:
.text._Z28vertex2facet_filter_backwardiiiPKiPKfS2_Pfii:
        /* <DEDUP_REMOVED lines=14> */
[----:B------:R-:W-:Y:S01]  /*00e0*/  MOV R6, 0x400 ;  /* 0x0000040000067802 */ /* 0x000fe20000000f00 */
[----:B0-----:R-:W-:-:S03]  /*00f0*/  IMAD.MOV.U32 R0, RZ, RZ, R3 ;  /* 0x000000ffff007224 */ /* 0x001fc600078e0003 */
[----:B--2---:R-:W-:-:S07]  /*0100*/  LEA R7, R7, R6, 0x18 ;  /* 0x0000000607077211 */ /* 0x004fce00078ec0ff */
.L_x_107:
[----:B------:R-:W-:Y:S01]  /*0110*/  IMAD R6, R0, 0x4, R7 ;  /* 0x0000000400067824 */ /* 0x000fe200078e0207 */
[----:B---3--:R-:W-:-:S04]  /*0120*/  IADD3 R0, PT, PT, R9, R0, RZ ;  /* 0x0000000009007210 */ /* 0x008fc80007ffe0ff */
[----:B------:R2:W-:Y:S01]  /*0130*/  STS [R6], RZ ;  /* 0x000000ff06007388 */ /* 0x0005e20000000800 */
[----:B------:R-:W-:-:S13]  /*0140*/  ISETP.GE.AND P0, PT, R0, UR8, PT ;  /* 0x0000000800007c0c */ /* 0x000fda000bf06270 */
[----:B--2---:R-:W-:Y:S05]  /*0150*/  @!P0 BRA `(.L_x_107) ;  /* 0xfffffffc00ec8947 */ /* 0x004fea000383ffff */
.L_x_106:
[----:B------:R-:W-:Y:S05]  /*0160*/  BSYNC.RECONVERGENT B0 ;  /* 0x0000000000007941 */ /* 0x000fea0003800200 */
.L_x_105:
[----:B------:R-:W2:Y:S01]  /*0170*/  S2UR UR4, SR_CTAID.X ;  /* 0x00000000000479c3 */ /* 0x000ea20000002500 */
[----:B-1----:R-:W-:Y:S01]  /*0180*/  VIADD R8, R8, 0xffffffe ;  /* 0x0ffffffe08087836 */ /* 0x002fe20000000000 */
[----:B------:R-:W-:-:S06]  /*0190*/  IABS R6, R4 ;  /* 0x0000000400067213 */ /* 0x000fcc0000000000 */
[----:B------:R-:W-:Y:S01]  /*01a0*/  BAR.SYNC.DEFER_BLOCKING 0x0 ;  /* 0x0000000000007b1d */ /* 0x000fe20000010000 */
[----:B------:R-:W-:-:S07]  /*01b0*/  IABS R12, R5 ;  /* 0x00000005000c7213 */ /* 0x000fce0000000000 */
[----:B0-----:R-:W2:Y:S01]  /*01c0*/  LDC R0, c[0x0][0x360] ;  /* 0x0000d800ff007b82 */ /* 0x001ea20000000800 */
[----:B------:R0:W1:Y:S01]  /*01d0*/  F2I.FTZ.U32.TRUNC.NTZ R9, R8 ;  /* 0x0000000800097305 */ /* 0x000062000021f000 */
[----:B------:R-:W3:Y:S01]  /*01e0*/  LDCU.64 UR6, c[0x0][0x358] ;  /* 0x00006b00ff0677ac */ /* 0x000ee20008000a00 */
[----:B------:R-:W-:Y:S01]  /*01f0*/  BSSY.RECONVERGENT B0, `(.L_x_108) ;  /* 0x0000079000007945 */ /* 0x000fe20003800200 */
[----:B0-----:R-:W-:Y:S02]  /*0200*/  HFMA2 R8, -RZ, RZ, 0, 0 ;  /* 0x00000000ff087431 */ /* 0x001fe400000001ff */
[----:B-1----:R-:W-:-:S04]  /*0210*/  IMAD.MOV R11, RZ, RZ, -R9 ;  /* 0x000000ffff0b7224 */ /* 0x002fc800078e0a09 */
[----:B------:R-:W-:Y:S02]  /*0220*/  IMAD R11, R11, R2, RZ ;  /* 0x000000020b0b7224 */ /* 0x000fe400078e02ff */
[----:B--2---:R-:W-:Y:S01]  /*0230*/  IMAD R7, R0, UR4, R3 ;  /* 0x0000000400077c24 */ /* 0x004fe2000f8e0203 */
[----:B------:R-:W0:Y:S01]  /*0240*/  LDCU UR4, c[0x0][0x380] ;  /* 0x00007000ff0477ac */ /* 0x000e220008000800 */
[----:B------:R-:W-:-:S03]  /*0250*/  IMAD.HI.U32 R9, R9, R11, R8 ;  /* 0x0000000b09097227 */ /* 0x000fc600078e0008 */
[----:B------:R-:W-:Y:S01]  /*0260*/  IABS R10, R7 ;  /* 0x00000007000a7213 */ /* 0x000fe20000000000 */
[----:B------:R-:W-:Y:S02]  /*0270*/  IMAD.MOV R11, RZ, RZ, -R6 ;  /* 0x000000ffff0b7224 */ /* 0x000fe400078e0a06 */
[----:B------:R-:W-:Y:S02]  /*0280*/  IMAD.MOV.U32 R6, RZ, RZ, R12 ;  /* 0x000000ffff067224 */ /* 0x000fe400078e000c */
[----:B------:R-:W-:Y:S02]  /*0290*/  IMAD.HI.U32 R8, R9, R10, RZ ;  /* 0x0000000a09087227 */ /* 0x000fe400078e00ff */
[----:B------:R-:W1:Y:S02]  /*02a0*/  I2F.RP R12, R6 ;  /* 0x00000006000c7306 */ /* 0x000e640000209400 */
[----:B------:R-:W-:-:S05]  /*02b0*/  IMAD R9, R8, R11, R10 ;  /* 0x0000000b08097224 */ /* 0x000fca00078e020a */
[----:B------:R-:W-:Y:S01]  /*02c0*/  ISETP.GT.U32.AND P2, PT, R2, R9, PT ;  /* 0x000000090200720c */ /* 0x000fe20003f44070 */
[----:B-1----:R-:W1:-:S12]  /*02d0*/  MUFU.RCP R12, R12 ;  /* 0x0000000c000c7308 */ /* 0x002e580000001000 */
[-C--:B------:R-:W-:Y:S02]  /*02e0*/  @!P2 IADD3 R9, PT, PT, R9, -R2.reuse, RZ ;  /* 0x800000020909a210 */ /* 0x080fe40007ffe0ff */
[----:B------:R-:W-:Y:S02]  /*02f0*/  @!P2 IADD3 R8, PT, PT, R8, 0x1, RZ ;  /* 0x000000010808a810 */ /* 0x000fe40007ffe0ff */
[----:B------:R-:W-:Y:S02]  /*0300*/  ISETP.GE.U32.AND P0, PT, R9, R2, PT ;  /* 0x000000020900720c */ /* 0x000fe40003f06070 */
[----:B------:R-:W-:Y:S02]  /*0310*/  LOP3.LUT R2, R7, R4, RZ, 0x3c, !PT ;  /* 0x0000000407027212 */ /* 0x000fe400078e3cff */
[----:B------:R-:W-:Y:S02]  /*0320*/  ISETP.NE.AND P2, PT, R4, RZ, PT ;  /* 0x000000ff0400720c */ /* 0x000fe40003f45270 */
[----:B------:R-:W-:Y:S01]  /*0330*/  ISETP.GE.AND P1, PT, R2, RZ, PT ;  /* 0x000000ff0200720c */ /* 0x000fe20003f26270 */
[----:B-1----:R-:W-:-:S04]  /*0340*/  VIADD R10, R12, 0xffffffe ;  /* 0x0ffffffe0c0a7836 */ /* 0x002fc80000000000 */
[----:B------:R1:W2:Y:S02]  /*0350*/  F2I.FTZ.U32.TRUNC.NTZ R11, R10 ;  /* 0x0000000a000b7305 */ /* 0x0002a4000021f000 */
[----:B------:R-:W-:-:S06]  /*0360*/  @P0 VIADD R8, R8, 0x1 ;  /* 0x0000000108080836 */ /* 0x000fcc0000000000 */
[----:B------:R-:W-:Y:S02]  /*0370*/  @!P1 IADD3 R8, PT, PT, -R8, RZ, RZ ;  /* 0x000000ff08089210 */ /* 0x000fe40007ffe1ff */
[----:B------:R-:W-:Y:S01]  /*0380*/  @!P2 LOP3.LUT R8, RZ, R4, RZ, 0x33, !PT ;  /* 0x00000004ff08a212 */ /* 0x000fe200078e33ff */
[----:B-1----:R-:W-:-:S03]  /*0390*/  IMAD.MOV.U32 R10, RZ, RZ, RZ ;  /* 0x000000ffff0a7224 */ /* 0x002fc600078e00ff */
[----:B------:R-:W-:Y:S01]  /*03a0*/  IADD3 R2, PT, PT, -R8, RZ, RZ ;  /* 0x000000ff08027210 */ /* 0x000fe20007ffe1ff */
[----:B--2---:R-:W-:-:S04]  /*03b0*/  IMAD.MOV R9, RZ, RZ, -R11 ;  /* 0x000000ffff097224 */ /* 0x004fc800078e0a0b */
[----:B------:R-:W-:Y:S02]  /*03c0*/  IMAD R7, R4, R2, R7 ;  /* 0x0000000204077224 */ /* 0x000fe400078e0207 */
[----:B------:R-:W-:-:S03]  /*03d0*/  IMAD R9, R9, R6, RZ ;  /* 0x0000000609097224 */ /* 0x000fc600078e02ff */
[----:B------:R-:W-:Y:S01]  /*03e0*/  IABS R2, R7 ;  /* 0x0000000700027213 */ /* 0x000fe20000000000 */
[----:B------:R-:W-:-:S03]  /*03f0*/  IMAD.HI.U32 R10, R11, R9, R10 ;  /* 0x000000090b0a7227 */ /* 0x000fc600078e000a */
[----:B------:R-:W-:-:S05]  /*0400*/  MOV R9, R2 ;  /* 0x0000000200097202 */ /* 0x000fca0000000f00 */
[----:B------:R-:W-:-:S04]  /*0410*/  IMAD.HI.U32 R10, R10, R9, RZ ;  /* 0x000000090a0a7227 */ /* 0x000fc800078e00ff */
[----:B------:R-:W-:-:S04]  /*0420*/  IMAD.MOV R2, RZ, RZ, -R10 ;  /* 0x000000ffff027224 */ /* 0x000fc800078e0a0a */
[----:B------:R-:W-:Y:S01]  /*0430*/  IMAD R9, R6, R2, R9 ;  /* 0x0000000206097224 */ /* 0x000fe200078e0209 */
[----:B------:R-:W-:-:S04]  /*0440*/  LOP3.LUT R2, R7, R5, RZ, 0x3c, !PT ;  /* 0x0000000507027212 */ /* 0x000fc800078e3cff */
[----:B------:R-:W-:Y:S02]  /*0450*/  ISETP.GT.U32.AND P2, PT, R6, R9, PT ;  /* 0x000000090600720c */ /* 0x000fe40003f44070 */
[----:B------:R-:W-:Y:S02]  /*0460*/  ISETP.GE.AND P1, PT, R2, RZ, PT ;  /* 0x000000ff0200720c */ /* 0x000fe40003f26270 */
[----:B------:R-:W1:Y:S09]  /*0470*/  LDC R2, c[0x0][0x3b4] ;  /* 0x0000ed00ff027b82 */ /* 0x000e720000000800 */
[----:B------:R-:W-:Y:S01]  /*0480*/  @!P2 IADD3 R9, PT, PT, R9, -R6, RZ ;  /* 0x800000060909a210 */ /* 0x000fe20007ffe0ff */
[----:B------:R-:W-:Y:S01]  /*0490*/  @!P2 VIADD R10, R10, 0x1 ;  /* 0x000000010a0aa836 */ /* 0x000fe20000000000 */
[----:B------:R-:W-:-:S02]  /*04a0*/  ISETP.NE.AND P2, PT, R5, RZ, PT ;  /* 0x000000ff0500720c */ /* 0x000fc40003f45270 */
[----:B------:R-:W-:-:S13]  /*04b0*/  ISETP.GE.U32.AND P0, PT, R9, R6, PT ;  /* 0x000000060900720c */ /* 0x000fda0003f06070 */
[----:B------:R-:W-:Y:S02]  /*04c0*/  @P0 IADD3 R10, PT, PT, R10, 0x1, RZ ;  /* 0x000000010a0a0810 */ /* 0x000fe40007ffe0ff */
[----:B0-----:R-:W-:-:S03]  /*04d0*/  ISETP.GE.AND P0, PT, R8, UR4, PT ;  /* 0x0000000408007c0c */ /* 0x001fc6000bf06270 */
[----:B------:R-:W-:-:S05]  /*04e0*/  IMAD.MOV.U32 R6, RZ, RZ, R10 ;  /* 0x000000ffff067224 */ /* 0x000fca00078e000a */
[----:B------:R-:W-:Y:S02]  /*04f0*/  @!P1 IADD3 R6, PT, PT, -R6, RZ, RZ ;  /* 0x000000ff06069210 */ /* 0x000fe40007ffe1ff */
[----:B------:R-:W-:-:S03]  /*0500*/  @!P2 LOP3.LUT R6, RZ, R5, RZ, 0x33, !PT ;  /* 0x00000005ff06a212 */ /* 0x000fc600078e33ff */
[----:B---3--:R-:W-:Y:S05]  /*0510*/  @P0 BRA `(.L_x_109) ;  /* 0x0000000400180947 */ /* 0x008fea0003800000 */
[----:B------:R-:W0:Y:S01]  /*0520*/  LDC.64 R10, c[0x0][0x390] ;  /* 0x0000e400ff0a7b82 */ /* 0x000e220000000a00 */
[----:B------:R-:W-:-:S07]  /*0530*/  IMAD R5, R8, 0x3, RZ ;  /* 0x0000000308057824 */ /* 0x000fce00078e02ff */
[----:B------:R-:W2:Y:S01]  /*0540*/  LDC.64 R12, c[0x0][0x3a0] ;  /* 0x0000e800ff0c7b82 */ /* 0x000ea20000000a00 */
[----:B0-----:R-:W-:-:S05]  /*0550*/  IMAD.WIDE R10, R5, 0x4, R10 ;  /* 0x00000004050a7825 */ /* 0x001fca00078e020a */
[----:B------:R0:W5:Y:S04]  /*0560*/  LDG.E R19, desc[UR6][R10.64+0x4] ;  /* 0x000004060a137981 */ /* 0x000168000c1e1900 */
[----:B------:R0:W5:Y:S01]  /*0570*/  LDG.E R15, desc[UR6][R10.64+0x8] ;  /* 0x000008060a0f7981 */ /* 0x000162000c1e1900 */
[----:B-1----:R-:W-:Y:S01]  /*0580*/  IADD3 R14, PT, PT, R2, UR8, RZ ;  /* 0x00000008020e7c10 */ /* 0x002fe2000fffe0ff */
[C-C-:B------:R-:W-:Y:S01]  /*0590*/  IMAD.IADD R17, R4.reuse, 0x1, R7.reuse ;  /* 0x0000000104117824 */ /* 0x140fe200078e0207 */
[----:B------:R-:W-:Y:S01]  /*05a0*/  BSSY.RECONVERGENT B1, `(.L_x_110) ;  /* 0x000001b000017945 */ /* 0x000fe20003800200 */
[C---:B------:R-:W-:Y:S01]  /*05b0*/  IMAD R5, R4.reuse, R8, R7 ;  /* 0x0000000804057224 */ /* 0x040fe200078e0207 */
[-C--:B------:R-:W-:Y:S01]  /*05c0*/  ISETP.GE.AND P1, PT, R7, R14.reuse, PT ;  /* 0x0000000e0700720c */ /* 0x080fe20003f26270 */
[----:B------:R-:W-:Y:S01]  /*05d0*/  IMAD.IADD R9, R4, 0x1, R17 ;  /* 0x0000000104097824 */ /* 0x000fe200078e0211 */
[----:B------:R-:W-:Y:S01]  /*05e0*/  ISETP.GE.AND P2, PT, R17, R14, PT ;  /* 0x0000000e1100720c */ /* 0x000fe20003f46270 */
[----:B--2---:R-:W-:Y:S01]  /*05f0*/  IMAD.WIDE R4, R5, 0x4, R12 ;  /* 0x0000000405047825 */ /* 0x004fe200078e020c */
[----:B------:R-:W-:-:S02]  /*0600*/  ISETP.LT.OR P1, PT, R7, R2, P1 ;  /* 0x000000020700720c */ /* 0x000fc40000f21670 */
[----:B------:R-:W-:Y:S02]  /*0610*/  ISETP.GE.AND P0, PT, R9, R14, PT ;  /* 0x0000000e0900720c */ /* 0x000fe40003f06270 */
[-C--:B------:R-:W-:Y:S02]  /*0620*/  ISETP.LT.OR P2, PT, R17, R2.reuse, P2 ;  /* 0x000000021100720c */ /* 0x080fe40001741670 */
[----:B------:R-:W-:-:S07]  /*0630*/  ISETP.LT.OR P0, PT, R9, R2, P0 ;  /* 0x000000020900720c */ /* 0x000fce0000701670 */
[----:B0-----:R-:W-:Y:S06]  /*0640*/  @P1 BRA `(.L_x_111) ;  /* 0x0000000000401947 */ /* 0x001fec0003800000 */
[----:B------:R-:W2:Y:S01]  /*0650*/  LDG.E R11, desc[UR6][R10.64] ;  /* 0x000000060a0b7981 */ /* 0x000ea2000c1e1900 */
[----:B------:R-:W0:Y:S03]  /*0660*/  LDC.64 R12, c[0x0][0x398] ;  /* 0x0000e600ff0c7b82 */ /* 0x000e260000000a00 */
[----:B------:R-:W3:Y:S05]  /*0670*/  LDG.E R8, desc[UR6][R4.64] ;  /* 0x0000000604087981 */ /* 0x000eea000c1e1900 */
[----:B------:R-:W1:Y:S01]  /*0680*/  S2UR UR5, SR_CgaCtaId ;  /* 0x00000000000579c3 */ /* 0x000e620000008800 */
[----:B--2---:R-:W-:-:S04]  /*0690*/  IMAD R21, R11, UR9, R6 ;  /* 0x000000090b157c24 */ /* 0x004fc8000f8e0206 */
[----:B0-----:R-:W-:-:S06]  /*06a0*/  IMAD.WIDE R12, R21, 0x4, R12 ;  /* 0x00000004150c7825 */ /* 0x001fcc00078e020c */
[----:B------:R-:W3:Y:S01]  /*06b0*/  LDG.E R13, desc[UR6][R12.64] ;  /* 0x000000060c0d7981 */ /* 0x000ee2000c1e1900 */
[----:B------:R-:W-:Y:S02]  /*06c0*/  UMOV UR4, 0x400 ;  /* 0x0000040000047882 */ /* 0x000fe40000000000 */
[----:B-1----:R-:W-:Y:S01]  /*06d0*/  ULEA UR4, UR5, UR4, 0x18 ;  /* 0x0000000405047291 */ /* 0x002fe2000f8ec0ff */
[----:B------:R-:W-:-:S05]  /*06e0*/  IADD3 R7, PT, PT, R7, -R2, RZ ;  /* 0x8000000207077210 */ /* 0x000fca0007ffe0ff */
[----:B------:R-:W-:Y:S01]  /*06f0*/  LEA R7, R7, UR4, 0x2 ;  /* 0x0000000407077c11 */ /* 0x000fe2000f8e10ff */
[----:B---3--:R-:W-:-:S07]  /*0700*/  FMUL R21, R8, R13 ;  /* 0x0000000d08157220 */ /* 0x008fce0000400000 */
.L_x_112:
[----:B------:R-:W0:Y:S02]  /*0710*/  LDS R10, [R7] ;  /* 0x00000000070a7984 */ /* 0x000e240000000800 */
[----:B0-----:R-:W-:-:S05]  /*0720*/  FADD R11, R21, R10 ;  /* 0x0000000a150b7221 */ /* 0x001fca0000000000 */
[----:B------:R-:W0:Y:S02]  /*0730*/  ATOMS.CAST.SPIN P1, [R7], R10, R11 ;  /* 0x0000000a0700758d */ /* 0x000e24000182000b */
[----:B0-----:R-:W-:Y:S05]  /*0740*/  @!P1 BRA `(.L_x_112) ;  /* 0xfffffffc00f09947 */ /* 0x001fea000383ffff */
.L_x_111:
[----:B------:R-:W-:Y:S05]  /*0750*/  BSYNC.RECONVERGENT B1 ;  /* 0x0000000000017941 */ /* 0x000fea0003800200 */
.L_x_110:
[----:B------:R-:W-:Y:S04]  /*0760*/  BSSY.RECONVERGENT B1, `(.L_x_113) ;  /* 0x0000011000017945 */ /* 0x000fe80003800200 */
[----:B------:R-:W-:Y:S05]  /*0770*/  @P2 BRA `(.L_x_114) ;  /* 0x00000000003c2947 */ /* 0x000fea0003800000 */
[----:B------:R-:W0:Y:S01]  /*0780*/  LDC.64 R10, c[0x0][0x398] ;  /* 0x0000e600ff0a7b82 */ /* 0x000e220000000a00 */
[----:B-----5:R-:W-:Y:S01]  /*0790*/  IMAD R19, R19, UR9, R6 ;  /* 0x0000000913137c24 */ /* 0x020fe2000f8e0206 */
[----:B------:R-:W2:Y:S03]  /*07a0*/  LDG.E R7, desc[UR6][R4.64] ;  /* 0x0000000604077981 */ /* 0x000ea6000c1e1900 */
[----:B0-----:R-:W-:-:S06]  /*07b0*/  IMAD.WIDE R10, R19, 0x4, R10 ;  /* 0x00000004130a7825 */ /* 0x001fcc00078e020a */
[----:B------:R-:W2:Y:S01]  /*07c0*/  LDG.E R10, desc[UR6][R10.64] ;  /* 0x000000060a0a7981 */ /* 0x000ea2000c1e1900 */
[----:B------:R-:W0:Y:S01]  /*07d0*/  S2UR UR5, SR_CgaCtaId ;  /* 0x00000000000579c3 */ /* 0x000e220000008800 */
[----:B------:R-:W-:Y:S01]  /*07e0*/  UMOV UR4, 0x400 ;  /* 0x0000040000047882 */ /* 0x000fe20000000000 */
[----:B------:R-:W-:Y:S01]  /*07f0*/  IMAD.IADD R17, R17, 0x1, -R2 ;  /* 0x0000000111117824 */ /* 0x000fe200078e0a02 */
[----:B0-----:R-:W-:-:S06]  /*0800*/  ULEA UR4, UR5, UR4, 0x18 ;  /* 0x0000000405047291 */ /* 0x001fcc000f8ec0ff */
[----:B------:R-:W-:Y:S01]  /*0810*/  LEA R17, R17, UR4, 0x2 ;  /* 0x0000000411117c11 */ /* 0x000fe2000f8e10ff */
[----:B--2---:R-:W-:-:S07]  /*0820*/  FMUL R7, R7, R10 ;  /* 0x0000000a07077220 */ /* 0x004fce0000400000 */
.L_x_115:
[----:B------:R-:W0:Y:S02]  /*0830*/  LDS R10, [R17] ;  /* 0x00000000110a7984 */ /* 0x000e240000000800 */
[----:B0-----:R-:W-:-:S05]  /*0840*/  FADD R11, R7, R10 ;  /* 0x0000000a070b7221 */ /* 0x001fca0000000000 */
[----:B------:R-:W0:Y:S02]  /*0850*/  ATOMS.CAST.SPIN P1, [R17], R10, R11 ;  /* 0x0000000a1100758d */ /* 0x000e24000182000b */
[----:B0-----:R-:W-:Y:S05]  /*0860*/  @!P1 BRA `(.L_x_115) ;  /* 0xfffffffc00f09947 */ /* 0x001fea000383ffff */
.L_x_114:
[----:B------:R-:W-:Y:S05]  /*0870*/  BSYNC.RECONVERGENT B1 ;  /* 0x0000000000017941 */ /* 0x000fea0003800200 */
.L_x_113:
        /* <DEDUP_REMOVED lines=8> */
[----:B------:R-:W-:Y:S01]  /*0900*/  IADD3 R9, PT, PT, R9, -R2, RZ ;  /* 0x8000000209097210 */ /* 0x000fe20007ffe0ff */
[----:B0-----:R-:W-:-:S06]  /*0910*/  ULEA UR4, UR5, UR4, 0x18 ;  /* 0x0000000405047291 */ /* 0x001fcc000f8ec0ff */
[----:B------:R-:W-:Y:S01]  /*0920*/  LEA R9, R9, UR4, 0x2 ;  /* 0x0000000409097c11 */ /* 0x000fe2000f8e10ff */
[----:B--2---:R-:W-:-:S07]  /*0930*/  FMUL R11, R4, R7 ;  /* 0x00000007040b7220 */ /* 0x004fce0000400000 */
.L_x_116:
[----:B------:R-:W0:Y:S02]  /*0940*/  LDS R4, [R9] ;  /* 0x0000000009047984 */ /* 0x000e240000000800 */
[----:B0-----:R-:W-:-:S05]  /*0950*/  FADD R5, R11, R4 ;  /* 0x000000040b057221 */ /* 0x001fca0000000000 */
[----:B------:R-:W0:Y:S02]  /*0960*/  ATOMS.CAST.SPIN P0, [R9], R4, R5 ;  /* 0x000000040900758d */ /* 0x000e240001800005 */
[----:B0-----:R-:W-:Y:S05]  /*0970*/  @!P0 BRA `(.L_x_116) ;  /* 0xfffffffc00f08947 */ /* 0x001fea000383ffff */
.L_x_109:
[----:B------:R-:W-:Y:S05]  /*0980*/  BSYNC.RECONVERGENT B0 ;  /* 0x0000000000007941 */ /* 0x000fea0003800200 */
.L_x_108:
[----:B------:R-:W-:Y:S01]  /*0990*/  BAR.SYNC.DEFER_BLOCKING 0x0 ;  /* 0x0000000000007b1d */ /* 0x000fe20000010000 */
[----:B------:R-:W-:-:S13]  /*09a0*/  ISETP.GE.AND P0, PT, R3, UR8, PT ;  /* 0x0000000803007c0c */ /* 0x000fda000bf06270 */
[----:B------:R-:W-:Y:S05]  /*09b0*/  @P0 EXIT ;  /* 0x000000000000094d */ /* 0x000fea0003800000 */
[----:B------:R-:W0:Y:S01]  /*09c0*/  S2UR UR5, SR_CgaCtaId ;  /* 0x00000000000579c3 */ /* 0x000e220000008800 */
[----:B------:R-:W-:-:S07]  /*09d0*/  UMOV UR4, 0x400 ;  /* 0x0000040000047882 */ /* 0x000fce0000000000 */
[----:B------:R-:W2:Y:S01]  /*09e0*/  LDC.64 R6, c[0x0][0x3a8] ;  /* 0x0000ea00ff067b82 */ /* 0x000ea20000000a00 */
[----:B0-----:R-:W-:-:S12]  /*09f0*/  ULEA UR4, UR5, UR4, 0x18 ;  /* 0x0000000405047291 */ /* 0x001fd8000f8ec0ff */
.L_x_117:
[C---:B------:R-:W-:Y:S01]  /*0a00*/  LEA R8, R3.reuse, UR4, 0x2 ;  /* 0x0000000403087c11 */ /* 0x040fe2000f8e10ff */
[----:B01----:R-:W-:-:S04]  /*0a10*/  IMAD.IADD R5, R3, 0x1, R2 ;  /* 0x0000000103057824 */ /* 0x003fc800078e0202 */
[----:B------:R-:W0:Y:S01]  /*0a20*/  LDS R9, [R8] ;  /* 0x0000000008097984 */ /* 0x000e220000000800 */
[----:B------:R-:W-:Y:S01]  /*0a30*/  IADD3 R3, PT, PT, R0, R3, RZ ;  /* 0x0000000300037210 */ /* 0x000fe20007ffe0ff */
[----:B--2---:R-:W-:-:S03]  /*0a40*/  IMAD.WIDE R4, R5, 0x4, R6 ;  /* 0x0000000405047825 */ /* 0x004fc600078e0206 */
[----:B------:R-:W-:Y:S02]  /*0a50*/  ISETP.GE.AND P0, PT, R3, UR8, PT ;  /* 0x0000000803007c0c */ /* 0x000fe4000bf06270 */
[----:B0-----:R0:W-:Y:S11]  /*0a60*/  REDG.E.ADD.F32.FTZ.RN.STRONG.GPU desc[UR6][R4.64], R9 ;  /* 0x00000009040079a6 */ /* 0x0011f6000c12f306 */
[----:B------:R-:W-:Y:S05]  /*0a70*/  @!P0 BRA `(.L_x_117) ;  /* 0xfffffffc00e08947 */ /* 0x000fea000383ffff */
[----:B------:R-:W-:Y:S05]  /*0a80*/  EXIT ;  /* 0x000000000000794d */ /* 0x000fea0003800000 */
.L_x_118:
        /* <DEDUP_REMOVED lines=15> */
.L_x_300:


//--------------------- .text._Z27vertex2facet_input_backwardiiiPKiPKfS2_Pf --------------------------
	.section	.text._Z27vertex2facet_input_backwardiiiPKiPKfS2_Pf,"ax",@progbits
	.align	128
        .global         _Z27vertex2facet_input_backwardiiiPKiPKfS2_Pf
        .type           _Z27vertex2facet_input_backwardiiiPKiPKfS2_Pf,@function
        .size           _Z27vertex2facet_input_backwardiiiPKiPKfS2_Pf,(.L_x_301 - _Z27vertex2facet_input_backwardiiiPKiPKfS2_Pf)
        .other          _Z27vertex2facet_input_backwardiiiPKiPKfS2_Pf,@"STO_CUDA_ENTRY STV_DEFAULT"
_Z27vertex2facet_input_backwardiiiPKiPKfS2_Pf:
.text._Z27vertex2facet_input_backwardiiiPKiPKfS2_Pf:
[----:B------:R-:W-:Y:S08]  /*0000*/  LDC R1, c[0x0][0x37c] ;  /* 0x0000df00ff017b82 */ /* 0x000ff00000000800 */
[----:B------:R-:W0:Y:S01]  /*0010*/  LDC R6, c[0x0][0x388] ;  /* 0x0000e200ff067b82 */ /* 0x000e220000000800 */
[----:B------:R-:W0:Y:S01]  /*0020*/  LDCU UR6, c[0x0][0x384] ;  /* 0x00007080ff0677ac */ /* 0x000e220008000800 */
[----:B------:R-:W1:Y:S06]  /*0030*/  S2R R8, SR_TID.X ;  /* 0x0000000000087919 */ /* 0x000e6c0000002100 */
[----:B------:R-:W1:Y:S08]  /*0040*/  S2UR UR4, SR_CTAID.X ;  /* 0x00000000000479c3 */ /* 0x000e700000002500 */
[----:B------:R-:W1:Y:S01]  /*0050*/  LDC R5, c[0x0][0x360] ;  /* 0x0000d800ff057b82 */ /* 0x000e620000000800 */
[----:B0-----:R-:W-:-:S05]  /*0060*/  IMAD R0, R6, UR6, RZ ;  /* 0x0000000606007c24 */ /* 0x001fca000f8e02ff */
[-C--:B------:R-:W-:Y:S02]  /*0070*/  IABS R7, R0.reuse ;  /* 0x0000000000077213 */ /* 0x080fe40000000000 */
[----:B------:R-:W-:Y:S02]  /*0080*/  LOP3.LUT R12, RZ, R0, RZ, 0x33, !PT ;  /* 0x00000000ff0c7212 */ /* 0x000fe400078e33ff */
[----:B------:R-:W0:Y:S01]  /*0090*/  I2F.RP R4, R7 ;  /* 0x0000000700047306 */ /* 0x000e220000209400 */
[----:B-1----:R-:W-:Y:S01]  /*00a0*/  IMAD R5, R5, UR4, R8 ;  /* 0x0000000405057c24 */ /* 0x002fe2000f8e0208 */
[----:B------:R-:W1:Y:S04]  /*00b0*/  LDCU UR4, c[0x0][0x380] ;  /* 0x00007000ff0477ac */ /* 0x000e680008000800 */
[----:B------:R-:W-:-:S02]  /*00c0*/  IABS R10, R5 ;  /* 0x00000005000a7213 */ /* 0x000fc40000000000 */
[----:B0-----:R-:W0:Y:S02]  /*00d0*/  MUFU.RCP R4, R4 ;  /* 0x0000000400047308 */ /* 0x001e240000001000 */
[----:B0-----:R-:W-:Y:S02]  /*00e0*/  IADD3 R2, PT, PT, R4, 0xffffffe, RZ ;  /* 0x0ffffffe04027810 */ /* 0x001fe40007ffe0ff */
[----:B------:R-:W-:-:S04]  /*00f0*/  IABS R4, R0 ;  /* 0x0000000000047213 */ /* 0x000fc80000000000 */
[----:B------:R0:W2:Y:S02]  /*0100*/  F2I.FTZ.U32.TRUNC.NTZ R3, R2 ;  /* 0x0000000200037305 */ /* 0x0000a4000021f000 */
[----:B0-----:R-:W-:Y:S02]  /*0110*/  IMAD.MOV.U32 R2, RZ, RZ, RZ ;  /* 0x000000ffff027224 */ /* 0x001fe400078e00ff */
[----:B--2---:R-:W-:-:S05]  /*0120*/  IMAD.MOV R9, RZ, RZ, -R3 ;  /* 0x000000ffff097224 */ /* 0x004fca00078e0a03 */
[----:B------:R-:W-:-:S05]  /*0130*/  MOV R8, R9 ;  /* 0x0000000900087202 */ /* 0x000fca0000000f00 */
[----:B------:R-:W-:-:S04]  /*0140*/  IMAD R9, R8, R7, RZ ;  /* 0x0000000708097224 */ /* 0x000fc800078e02ff */
[----:B------:R-:W-:Y:S01]  /*0150*/  IMAD.HI.U32 R3, R3, R9, R2 ;  /* 0x0000000903037227 */ /* 0x000fe200078e0002 */
[----:B------:R-:W-:-:S05]  /*0160*/  IADD3 R2, PT, PT, RZ, -R4, RZ ;  /* 0x80000004ff027210 */ /* 0x000fca0007ffe0ff */
[----:B------:R-:W-:-:S04]  /*0170*/  IMAD.HI.U32 R3, R3, R10, RZ ;  /* 0x0000000a03037227 */ /* 0x000fc800078e00ff */
[----:B------:R-:W-:Y:S01]  /*0180*/  IMAD R10, R3, R2, R10 ;  /* 0x00000002030a7224 */ /* 0x000fe200078e020a */
[----:B------:R-:W-:-:S04]  /*0190*/  LOP3.LUT R2, R5, R0, RZ, 0x3c, !PT ;  /* 0x0000000005027212 */ /* 0x000fc800078e3cff */
[----:B------:R-:W-:Y:S02]  /*01a0*/  ISETP.GT.U32.AND P2, PT, R7, R10, PT ;  /* 0x0000000a0700720c */ /* 0x000fe40003f44070 */
[----:B------:R-:W-:-:S11]  /*01b0*/  ISETP.GE.AND P0, PT, R2, RZ, PT ;  /* 0x000000ff0200720c */ /* 0x000fd60003f06270 */
[----:B------:R-:W-:Y:S01]  /*01c0*/  @!P2 IMAD.IADD R10, R10, 0x1, -R7 ;  /* 0x000000010a0aa824 */ /* 0x000fe200078e0a07 */
[----:B------:R-:W-:-:S04]  /*01d0*/  @!P2 IADD3 R3, PT, PT, R3, 0x1, RZ ;  /* 0x000000010303a810 */ /* 0x000fc80007ffe0ff */
[----:B------:R-:W-:-:S13]  /*01e0*/  ISETP.GE.U32.AND P1, PT, R10, R7, PT ;  /* 0x000000070a00720c */ /* 0x000fda0003f26070 */
[----:B------:R-:W-:Y:S01]  /*01f0*/  @P1 VIADD R3, R3, 0x1 ;  /* 0x0000000103031836 */ /* 0x000fe20000000000 */
[----:B------:R-:W-:-:S04]  /*0200*/  ISETP.NE.AND P1, PT, R0, RZ, PT ;  /* 0x000000ff0000720c */ /* 0x000fc80003f25270 */
[----:B------:R-:W-:-:S04]  /*0210*/  @!P0 IADD3 R3, PT, PT, -R3, RZ, RZ ;  /* 0x000000ff03038210 */ /* 0x000fc80007ffe1ff */
[----:B------:R-:W-:-:S04]  /*0220*/  SEL R13, R12, R3, !P1 ;  /* 0x000000030c0d7207 */ /* 0x000fc80004800000 */
[----:B-1----:R-:W-:-:S13]  /*0230*/  ISETP.GE.AND P0, PT, R13, UR4, PT ;  /* 0x000000040d007c0c */ /* 0x002fda000bf06270 */
[----:B------:R-:W-:Y:S05]  /*0240*/  @P0 EXIT ;  /* 0x000000000000094d */ /* 0x000fea0003800000 */
[----:B------:R-:W0:Y:S01]  /*0250*/  LDC.64 R2, c[0x0][0x390] ;  /* 0x0000e400ff027b82 */ /* 0x000e220000000a00 */
[----:B------:R-:W-:Y:S01]  /*0260*/  ISETP.GE.AND P2, PT, R5, RZ, PT ;  /* 0x000000ff0500720c */ /* 0x000fe20003f46270 */
[----:B------:R-:W1:Y:S01]  /*0270*/  LDCU.64 UR4, c[0x0][0x358] ;  /* 0x00006b00ff0477ac */ /* 0x000e620008000a00 */
[-C--:B------:R-:W-:Y:S01]  /*0280*/  ISETP.GT.U32.AND P0, PT, R7, R10.reuse, PT ;  /* 0x0000000a0700720c */ /* 0x080fe20003f04070 */
[----:B------:R-:W-:Y:S02]  /*0290*/  IMAD.IADD R7, R10, 0x1, -R7 ;  /* 0x000000010a077824 */ /* 0x000fe400078e0a07 */
[----:B------:R-:W-:Y:S02]  /*02a0*/  IMAD R11, R13, 0x3, RZ ;  /* 0x000000030d0b7824 */ /* 0x000fe400078e02ff */
[----:B------:R-:W2:Y:S01]  /*02b0*/  LDC.64 R8, c[0x0][0x398] ;  /* 0x0000e600ff087b82 */ /* 0x000ea20000000a00 */
[----:B------:R-:W-:-:S05]  /*02c0*/  SEL R7, R7, R10, !P0 ;  /* 0x0000000a07077207 */ /* 0x000fca0004000000 */
[----:B------:R-:W-:Y:S02]  /*02d0*/  @!P2 IADD3 R7, PT, PT, -R7, RZ, RZ ;  /* 0x000000ff0707a210 */ /* 0x000fe40007ffe1ff */
[----:B------:R-:W3:Y:S02]  /*02e0*/  LDC.64 R4, c[0x0][0x3a0] ;  /* 0x0000e800ff047b82 */ /* 0x000ee40000000a00 */
[----:B------:R-:W-:-:S05]  /*02f0*/  SEL R7, R12, R7, !P1 ;  /* 0x000000070c077207 */ /* 0x000fca0004800000 */
[----:B------:R-:W-:Y:S02]  /*0300*/  IMAD R13, R0, R13, R7 ;  /* 0x0000000d000d7224 */ /* 0x000fe400078e0207 */
[----:B0-----:R-:W-:-:S05]  /*0310*/  IMAD.WIDE R2, R11, 0x4, R2 ;  /* 0x000000040b027825 */ /* 0x001fca00078e0202 */
[----:B-1----:R-:W4:Y:S01]  /*0320*/  LDG.E R14, desc[UR4][R2.64] ;  /* 0x00000004020e7981 */ /* 0x002f22000c1e1900 */
[----:B--2---:R-:W-:-:S05]  /*0330*/  IMAD.WIDE R8, R7, 0x4, R8 ;  /* 0x0000000407087825 */ /* 0x004fca00078e0208 */
[----:B------:R0:W2:Y:S01]  /*0340*/  LDG.E R12, desc[UR4][R8.64] ;  /* 0x00000004080c7981 */ /* 0x0000a2000c1e1900 */
[----:B---3--:R-:W-:-:S05]  /*0350*/  IMAD.WIDE R4, R13, 0x4, R4 ;  /* 0x000000040d047825 */ /* 0x008fca00078e0204 */
[----:B------:R-:W2:Y:S01]  /*0360*/  LDG.E R13, desc[UR4][R4.64] ;  /* 0x00000004040d7981 */ /* 0x000ea2000c1e1900 */
[----:B------:R-:W-:-:S04]  /*0370*/  IABS R18, R6 ;  /* 0x0000000600127213 */ /* 0x000fc80000000000 */
[----:B------:R-:W1:Y:S08]  /*0380*/  I2F.RP R15, R18 ;  /* 0x00000012000f7306 */ /* 0x000e700000209400 */
[----:B-1----:R-:W1:Y:S02]  /*0390*/  MUFU.RCP R15, R15 ;  /* 0x0000000f000f7308 */ /* 0x002e640000001000 */
[----:B-1----:R-:W-:-:S06]  /*03a0*/  VIADD R10, R15, 0xffffffe ;  /* 0x0ffffffe0f0a7836 */ /* 0x002fcc0000000000 */
[----:B------:R1:W3:Y:S01]  /*03b0*/  F2I.FTZ.U32.TRUNC.NTZ R11, R10 ;  /* 0x0000000a000b7305 */ /* 0x0002e2000021f000 */
[----:B------:R-:W-:Y:S01]  /*03c0*/  IABS R16, R7 ;  /* 0x0000000700107213 */ /* 0x000fe20000000000 */
[----:B-1----:R-:W-:Y:S01]  /*03d0*/  IMAD.MOV.U32 R10, RZ, RZ, RZ ;  /* 0x000000ffff0a7224 */ /* 0x002fe200078e00ff */
[----:B---3--:R-:W-:-:S05]  /*03e0*/  IADD3 R17, PT, PT, RZ, -R11, RZ ;  /* 0x8000000bff117210 */ /* 0x008fca0007ffe0ff */
[----:B------:R-:W-:-:S04]  /*03f0*/  IMAD R17, R17, R18, RZ ;  /* 0x0000001211117224 */ /* 0x000fc800078e02ff */
[----:B------:R-:W-:Y:S01]  /*0400*/  IMAD.HI.U32 R11, R11, R17, R10 ;  /* 0x000000110b0b7227 */ /* 0x000fe200078e000a */
[----:B------:R-:W-:-:S05]  /*0410*/  MOV R17, R16 ;  /* 0x0000001000117202 */ /* 0x000fca0000000f00 */
[----:B------:R-:W-:-:S04]  /*0420*/  IMAD.HI.U32 R16, R11, R17, RZ ;  /* 0x000000110b107227 */ /* 0x000fc800078e00ff */
[----:B------:R-:W-:-:S04]  /*0430*/  IMAD.MOV R11, RZ, RZ, -R16 ;  /* 0x000000ffff0b7224 */ /* 0x000fc800078e0a10 */
[----:B------:R-:W-:-:S05]  /*0440*/  IMAD R11, R18, R11, R17 ;  /* 0x0000000b120b7224 */ /* 0x000fca00078e0211 */
[----:B------:R-:W-:Y:S02]  /*0450*/  ISETP.GT.U32.AND P2, PT, R18, R11, PT ;  /* 0x0000000b1200720c */ /* 0x000fe40003f44070 */
[----:B------:R-:W-:-:S11]  /*0460*/  LOP3.LUT R7, R7, R6, RZ, 0x3c, !PT ;  /* 0x0000000607077212 */ /* 0x000fd600078e3cff */
[----:B------:R-:W-:-:S04]  /*0470*/  @!P2 IADD3 R11, PT, PT, R11, -R18, RZ ;  /* 0x800000120b0ba210 */ /* 0x000fc80007ffe0ff */
[----:B------:R-:W-:Y:S02]  /*0480*/  ISETP.GE.U32.AND P0, PT, R11, R18, PT ;  /* 0x000000120b00720c */ /* 0x000fe40003f06070 */
[----:B------:R-:W-:Y:S01]  /*0490*/  @!P2 IADD3 R16, PT, PT, R16, 0x1, RZ ;  /* 0x000000011010a810 */ /* 0x000fe20007ffe0ff */
[----:B------:R-:W1:Y:S01]  /*04a0*/  LDC.64 R10, c[0x0][0x3a8] ;  /* 0x0000ea00ff0a7b82 */ /* 0x000e620000000a00 */
[----:B------:R-:W-:Y:S01]  /*04b0*/  ISETP.GE.AND P1, PT, R7, RZ, PT ;  /* 0x000000ff0700720c */ /* 0x000fe20003f26270 */
[----:B0-----:R-:W-:Y:S01]  /*04c0*/  IMAD.WIDE R8, R0, 0x4, R8 ;  /* 0x0000000400087825 */ /* 0x001fe200078e0208 */
[----:B------:R-:W-:Y:S01]  /*04d0*/  ISETP.NE.AND P2, PT, R6, RZ, PT ;  /* 0x000000ff0600720c */ /* 0x000fe20003f45270 */
[----:B------:R-:W3:Y:S06]  /*04e0*/  LDG.E R18, desc[UR4][R2.64+0x8] ;  /* 0x0000080402127981 */ /* 0x000eec000c1e1900 */
[----:B------:R-:W-:-:S05]  /*04f0*/  @P0 VIADD R16, R16, 0x1 ;  /* 0x0000000110100836 */ /* 0x000fca0000000000 */
[----:B------:R-:W-:-:S04]  /*0500*/  MOV R7, R16 ;  /* 0x0000001000077202 */ /* 0x000fc80000000f00 */
[----:B------:R-:W-:Y:S02]  /*0510*/  @!P1 IADD3 R7, PT, PT, -R7, RZ, RZ ;  /* 0x000000ff07079210 */ /* 0x000fe40007ffe1ff */
[----:B------:R-:W-:Y:S02]  /*0520*/  @!P2 LOP3.LUT R7, RZ, R6, RZ, 0x33, !PT ;  /* 0x00000006ff07a212 */ /* 0x000fe400078e33ff */
[----:B------:R-:W5:Y:S03]  /*0530*/  LDG.E R6, desc[UR4][R2.64+0x4] ;  /* 0x0000040402067981 */ /* 0x000f66000c1e1900 */
[----:B----4-:R-:W-:Y:S02]  /*0540*/  IMAD R15, R14, UR6, R7 ;  /* 0x000000060e0f7c24 */ /* 0x010fe4000f8e0207 */
[----:B--2---:R-:W-:Y:S02]  /*0550*/  FMUL R19, R13, R12 ;  /* 0x0000000c0d137220 */ /* 0x004fe40000400000 */
[----:B-1----:R-:W-:-:S05]  /*0560*/  IMAD.WIDE R12, R15, 0x4, R10 ;  /* 0x000000040f0c7825 */ /* 0x002fca00078e020a */
[----:B------:R-:W-:Y:S04]  /*0570*/  REDG.E.ADD.F32.FTZ.RN.STRONG.GPU desc[UR4][R12.64], R19 ;  /* 0x000000130c0079a6 */ /* 0x000fe8000c12f304 */
[----:B------:R-:W2:Y:S04]  /*0580*/  LDG.E R16, desc[UR4][R4.64] ;  /* 0x0000000404107981 */ /* 0x000ea8000c1e1900 */
[----:B------:R-:W2:Y:S01]  /*0590*/  LDG.E R17, desc[UR4][R8.64] ;  /* 0x0000000408117981 */ /* 0x000ea2000c1e1900 */
[----:B-----5:R-:W-:-:S04]  /*05a0*/  IMAD R15, R6, UR6, R7 ;  /* 0x00000006060f7c24 */ /* 0x020fc8000f8e0207 */
[----:B------:R-:W-:-:S04]  /*05b0*/  IMAD.WIDE R14, R15, 0x4, R10 ;  /* 0x000000040f0e7825 */ /* 0x000fc800078e020a */
[----:B--2---:R-:W-:Y:S01]  /*05c0*/  FMUL R21, R16, R17 ;  /* 0x0000001110157220 */ /* 0x004fe20000400000 */
[----:B------:R-:W-:-:S04]  /*05d0*/  IMAD.WIDE R16, R0, 0x4, R8 ;  /* 0x0000000400107825 */ /* 0x000fc800078e0208 */
[----:B------:R-:W-:Y:S04]  /*05e0*/  REDG.E.ADD.F32.FTZ.RN.STRONG.GPU desc[UR4][R14.64], R21 ;  /* 0x000000150e0079a6 */ /* 0x000fe8000c12f304 */
[----:B------:R-:W2:Y:S04]  /*05f0*/  LDG.E R0, desc[UR4][R4.64] ;  /* 0x0000000404007981 */ /* 0x000ea8000c1e1900 */
[----:B------:R-:W2:Y:S01]  /*0600*/  LDG.E R17, desc[UR4][R16.64] ;  /* 0x0000000410117981 */ /* 0x000ea2000c1e1900 */
[----:B---3--:R-:W-:-:S04]  /*0610*/  IMAD R7, R18, UR6, R7 ;  /* 0x0000000612077c24 */ /* 0x008fc8000f8e0207 */
[----:B------:R-:W-:-:S04]  /*0620*/  IMAD.WIDE R10, R7, 0x4, R10 ;  /* 0x00000004070a7825 */ /* 0x000fc800078e020a */
[----:B--2---:R-:W-:-:S05]  /*0630*/  FMUL R3, R0, R17 ;  /* 0x0000001100037220 */ /* 0x004fca0000400000 */
[----:B------:R-:W-:Y:S01]  /*0640*/  REDG.E.ADD.F32.FTZ.RN.STRONG.GPU desc[UR4][R10.64], R3 ;  /* 0x000000030a0079a6 */ /* 0x000fe2000c12f304 */
[----:B------:R-:W-:Y:S05]  /*0650*/  EXIT ;  /* 0x000000000000794d */ /* 0x000fea0003800000 */
.L_x_119:
        /* <DEDUP_REMOVED lines=10> */
.L_x_301:


//--------------------- .text._Z27vertex2facet_conv3d_forwardiiiPKiPKfS2_Pf --------------------------
	.section	.text._Z27vertex2facet_conv3d_forwardiiiPKiPKfS2_Pf,"ax",@progbits
	.align	128
        .global         _Z27vertex2facet_conv3d_forwardiiiPKiPKfS2_Pf
        .type           _Z27vertex2facet_conv3d_forwardiiiPKiPKfS2_Pf,@function
        .size           _Z27vertex2facet_conv3d_forwardiiiPKiPKfS2_Pf,(.L_x_302 - _Z27vertex2facet_conv3d_forwardiiiPKiPKfS2_Pf)
        .other          _Z27vertex2facet_conv3d_forwardiiiPKiPKfS2_Pf,@"STO_CUDA_ENTRY STV_DEFAULT"
_Z27vertex2facet_conv3d_forwardiiiPKiPKfS2_Pf:
.text._Z27vertex2facet_conv3d_forwardiiiPKiPKfS2_Pf:
        /* <DEDUP_REMOVED lines=16> */
[----:B------:R0:W2:Y:S01]  /*0100*/  F2I.FTZ.U32.TRUNC.NTZ R9, R8 ;  /* 0x0000000800097305 */ /* 0x0000a2000021f000 */
[----:B------:R-:W-:Y:S02]  /*0110*/  IMAD.MOV R2, RZ, RZ, -R2 ;  /* 0x000000ffff027224 */ /* 0x000fe400078e0a02 */
[----:B0-----:R-:W-:Y:S02]  /*0120*/  HFMA2 R8, -RZ, RZ, 0, 0 ;  /* 0x00000000ff087431 */ /* 0x001fe400000001ff */
[----:B--2---:R-:W-:-:S04]  /*0130*/  IMAD.MOV R4, RZ, RZ, -R9 ;  /* 0x000000ffff047224 */ /* 0x004fc800078e0a09 */
[----:B------:R-:W-:-:S04]  /*0140*/  IMAD R7, R4, R5, RZ ;  /* 0x0000000504077224 */ /* 0x000fc800078e02ff */
[----:B------:R-:W-:-:S06]  /*0150*/  IMAD.HI.U32 R9, R9, R7, R8 ;  /* 0x0000000709097227 */ /* 0x000fcc00078e0008 */
[----:B------:R-:W-:-:S04]  /*0160*/  IMAD.HI.U32 R9, R9, R12, RZ ;  /* 0x0000000c09097227 */ /* 0x000fc800078e00ff */
[----:B------:R-:W-:Y:S01]  /*0170*/  IMAD R12, R9, R2, R12 ;  /* 0x00000002090c7224 */ /* 0x000fe200078e020c */
[----:B------:R-:W-:-:S04]  /*0180*/  LOP3.LUT R2, R6, R3, RZ, 0x3c, !PT ;  /* 0x0000000306027212 */ /* 0x000fc800078e3cff */
[----:B------:R-:W-:Y:S02]  /*0190*/  ISETP.GT.U32.AND P2, PT, R5, R12, PT ;  /* 0x0000000c0500720c */ /* 0x000fe40003f44070 */
[----:B------:R-:W-:-:S11]  /*01a0*/  ISETP.GE.AND P0, PT, R2, RZ, PT ;  /* 0x000000ff0200720c */ /* 0x000fd60003f06270 */
[----:B------:R-:W-:Y:S01]  /*01b0*/  @!P2 IADD3 R12, PT, PT, R12, -R5, RZ ;  /* 0x800000050c0ca210 */ /* 0x000fe20007ffe0ff */
[----:B------:R-:W-:-:S03]  /*01c0*/  @!P2 VIADD R9, R9, 0x1 ;  /* 0x000000010909a836 */ /* 0x000fc60000000000 */
[----:B------:R-:W-:-:S13]  /*01d0*/  ISETP.GE.U32.AND P1, PT, R12, R5, PT ;  /* 0x000000050c00720c */ /* 0x000fda0003f26070 */
[----:B------:R-:W-:Y:S02]  /*01e0*/  @P1 IADD3 R9, PT, PT, R9, 0x1, RZ ;  /* 0x0000000109091810 */ /* 0x000fe40007ffe0ff */
[----:B------:R-:W-:-:S03]  /*01f0*/  ISETP.NE.AND P1, PT, R3, RZ, PT ;  /* 0x000000ff0300720c */ /* 0x000fc60003f25270 */
[----:B------:R-:W-:-:S05]  /*0200*/  @!P0 IMAD.MOV R9, RZ, RZ, -R9 ;  /* 0x000000ffff098224 */ /* 0x000fca00078e0a09 */
[----:B------:R-:W-:-:S04]  /*0210*/  SEL R2, R14, R9, !P1 ;  /* 0x000000090e027207 */ /* 0x000fc80004800000 */
[----:B-1----:R-:W-:-:S13]  /*0220*/  ISETP.GE.AND P0, PT, R2, UR4, PT ;  /* 0x0000000402007c0c */ /* 0x002fda000bf06270 */
[----:B------:R-:W-:Y:S05]  /*0230*/  @P0 EXIT ;  /* 0x000000000000094d */ /* 0x000fea0003800000 */
[----:B------:R-:W0:Y:S01]  /*0240*/  LDC.64 R10, c[0x0][0x390] ;  /* 0x0000e400ff0a7b82 */ /* 0x000e220000000a00 */
[----:B------:R-:W1:Y:S01]  /*0250*/  LDCU.64 UR4, c[0x0][0x358] ;  /* 0x00006b00ff0477ac */ /* 0x000e620008000a00 */
[----:B------:R-:W-:-:S04]  /*0260*/  IMAD R7, R2, 0x3, RZ ;  /* 0x0000000302077824 */ /* 0x000fc800078e02ff */
[----:B0-----:R-:W-:-:S05]  /*0270*/  IMAD.WIDE R10, R7, 0x4, R10 ;  /* 0x00000004070a7825 */ /* 0x001fca00078e020a */
[----:B-1----:R-:W2:Y:S04]  /*0280*/  LDG.E R4, desc[UR4][R10.64] ;  /* 0x000000040a047981 */ /* 0x002ea8000c1e1900 */
[----:B------:R-:W3:Y:S04]  /*0290*/  LDG.E R8, desc[UR4][R10.64+0x4] ;  /* 0x000004040a087981 */ /* 0x000ee8000c1e1900 */
[----:B------:R0:W4:Y:S01]  /*02a0*/  LDG.E R9, desc[UR4][R10.64+0x8] ;  /* 0x000008040a097981 */ /* 0x000122000c1e1900 */
[----:B------:R-:W-:Y:S02]  /*02b0*/  IABS R15, R0 ;  /* 0x00000000000f7213 */ /* 0x000fe40000000000 */
[----:B------:R-:W-:-:S02]  /*02c0*/  ISETP.GE.AND P2, PT, R6, RZ, PT ;  /* 0x000000ff0600720c */ /* 0x000fc40003f46270 */
[----:B------:R-:W1:Y:S01]  /*02d0*/  I2F.RP R13, R15 ;  /* 0x0000000f000d7306 */ /* 0x000e620000209400 */
[----:B------:R-:W-:Y:S01]  /*02e0*/  ISETP.GT.U32.AND P0, PT, R5, R12, PT ;  /* 0x0000000c0500720c */ /* 0x000fe20003f04070 */
[----:B------:R-:W-:-:S05]  /*02f0*/  IMAD.IADD R5, R12, 0x1, -R5 ;  /* 0x000000010c057824 */ /* 0x000fca00078e0a05 */
[----:B------:R-:W-:-:S05]  /*0300*/  SEL R5, R5, R12, !P0 ;  /* 0x0000000c05057207 */ /* 0x000fca0004000000 */
[----:B------:R-:W-:Y:S01]  /*0310*/  @!P2 IMAD.MOV R5, RZ, RZ, -R5 ;  /* 0x000000ffff05a224 */ /* 0x000fe200078e0a05 */
[----:B-1----:R-:W1:Y:S04]  /*0320*/  MUFU.RCP R13, R13 ;  /* 0x0000000d000d7308 */ /* 0x002e680000001000 */
[----:B------:R-:W-:-:S04]  /*0330*/  SEL R5, R14, R5, !P1 ;  /* 0x000000050e057207 */ /* 0x000fc80004800000 */
[----:B0-----:R-:W-:Y:S02]  /*0340*/  IABS R10, R5 ;  /* 0x00000005000a7213 */ /* 0x001fe40000000000 */
[----:B-1----:R-:W-:-:S06]  /*0350*/  IADD3 R7, PT, PT, R13, 0xffffffe, RZ ;  /* 0x0ffffffe0d077810 */ /* 0x002fcc0007ffe0ff */
[----:B------:R-:W0:Y:S02]  /*0360*/  F2I.FTZ.U32.TRUNC.NTZ R7, R7 ;  /* 0x0000000700077305 */ /* 0x000e24000021f000 */
[----:B0-----:R-:W-:-:S05]  /*0370*/  IADD3 R6, PT, PT, RZ, -R7, RZ ;  /* 0x80000007ff067210 */ /* 0x001fca0007ffe0ff */
[----:B------:R-:W-:Y:S01]  /*0380*/  IMAD R11, R6, R15, RZ ;  /* 0x0000000f060b7224 */ /* 0x000fe200078e02ff */
[----:B------:R-:W-:-:S05]  /*0390*/  MOV R6, RZ ;  /* 0x000000ff00067202 */ /* 0x000fca0000000f00 */
[----:B------:R-:W-:Y:S01]  /*03a0*/  IMAD.HI.U32 R6, R7, R11, R6 ;  /* 0x0000000b07067227 */ /* 0x000fe200078e0006 */
[----:B------:R-:W-:Y:S02]  /*03b0*/  MOV R7, R10 ;  /* 0x0000000a00077202 */ /* 0x000fe40000000f00 */
[----:B------:R-:W0:Y:S03]  /*03c0*/  LDC.64 R10, c[0x0][0x3a0] ;  /* 0x0000e800ff0a7b82 */ /* 0x000e260000000a00 */
[----:B------:R-:W-:-:S04]  /*03d0*/  IMAD.HI.U32 R12, R6, R7, RZ ;  /* 0x00000007060c7227 */ /* 0x000fc800078e00ff */
[----:B------:R-:W-:-:S04]  /*03e0*/  IMAD.MOV R6, RZ, RZ, -R12 ;  /* 0x000000ffff067224 */ /* 0x000fc800078e0a0c */
[----:B------:R-:W-:-:S05]  /*03f0*/  IMAD R6, R15, R6, R7 ;  /* 0x000000060f067224 */ /* 0x000fca00078e0207 */
[----:B------:R-:W-:Y:S01]  /*0400*/  ISETP.GT.U32.AND P2, PT, R15, R6, PT ;  /* 0x000000060f00720c */ /* 0x000fe20003f44070 */
[----:B0-----:R-:W-:-:S12]  /*0410*/  IMAD.WIDE R10, R5, 0x4, R10 ;  /* 0x00000004050a7825 */ /* 0x001fd800078e020a */
[-C--:B------:R-:W-:Y:S02]  /*0420*/  @!P2 IADD3 R6, PT, PT, R6, -R15.reuse, RZ ;  /* 0x8000000f0606a210 */ /* 0x080fe40007ffe0ff */
[----:B------:R-:W-:Y:S02]  /*0430*/  @!P2 IADD3 R12, PT, PT, R12, 0x1, RZ ;  /* 0x000000010c0ca810 */ /* 0x000fe40007ffe0ff */
[----:B------:R-:W-:Y:S02]  /*0440*/  ISETP.GE.U32.AND P0, PT, R6, R15, PT ;  /* 0x0000000f0600720c */ /* 0x000fe40003f06070 */
[----:B------:R-:W-:Y:S02]  /*0450*/  LOP3.LUT R6, R5, R0, RZ, 0x3c, !PT ;  /* 0x0000000005067212 */ /* 0x000fe400078e3cff */
[----:B------:R-:W-:Y:S02]  /*0460*/  ISETP.NE.AND P2, PT, R0, RZ, PT ;  /* 0x000000ff0000720c */ /* 0x000fe40003f45270 */
[----:B------:R-:W-:-:S02]  /*0470*/  ISETP.GE.AND P1, PT, R6, RZ, PT ;  /* 0x000000ff0600720c */ /* 0x000fc40003f26270 */
[----:B------:R-:W0:Y:S05]  /*0480*/  LDC.64 R6, c[0x0][0x398] ;  /* 0x0000e600ff067b82 */ /* 0x000e2a0000000a00 */
[----:B------:R-:W-:-:S05]  /*0490*/  @P0 VIADD R12, R12, 0x1 ;  /* 0x000000010c0c0836 */ /* 0x000fca0000000000 */
[----:B------:R-:W-:-:S04]  /*04a0*/  MOV R15, R12 ;  /* 0x0000000c000f7202 */ /* 0x000fc80000000f00 */
[----:B------:R-:W-:Y:S02]  /*04b0*/  @!P1 IADD3 R15, PT, PT, -R15, RZ, RZ ;  /* 0x000000ff0f0f9210 */ /* 0x000fe40007ffe1ff */
[----:B------:R-:W-:Y:S02]  /*04c0*/  @!P2 LOP3.LUT R15, RZ, R0, RZ, 0x33, !PT ;  /* 0x00000000ff0fa212 */ /* 0x000fe400078e33ff */
[----:B------:R-:W5:Y:S03]  /*04d0*/  LDG.E R0, desc[UR4][R10.64] ;  /* 0x000000040a007981 */ /* 0x000f66000c1e1900 */
[--C-:B--2---:R-:W-:Y:S02]  /*04e0*/  IMAD R13, R4, UR6, R15.reuse ;  /* 0x00000006040d7c24 */ /* 0x104fe4000f8e020f */
[----:B---3--:R-:W-:Y:S02]  /*04f0*/  IMAD R17, R8, UR6, R15 ;  /* 0x0000000608117c24 */ /* 0x008fe4000f8e020f */
[----:B0-----:R-:W-:-:S04]  /*0500*/  IMAD.WIDE R12, R13, 0x4, R6 ;  /* 0x000000040d0c7825 */ /* 0x001fc800078e0206 */
[----:B----4-:R-:W-:Y:S02]  /*0510*/  IMAD R19, R9, UR6, R15 ;  /* 0x0000000609137c24 */ /* 0x010fe4000f8e020f */
[----:B------:R-:W-:Y:S01]  /*0520*/  IMAD.WIDE R8, R3, 0x4, R10 ;  /* 0x0000000403087825 */ /* 0x000fe200078e020a */
[----:B------:R-:W5:Y:S03]  /*0530*/  LDG.E R13, desc[UR4][R12.64] ;  /* 0x000000040c0d7981 */ /* 0x000f66000c1e1900 */
[----:B------:R-:W-:-:S04]  /*0540*/  IMAD.WIDE R14, R17, 0x4, R6 ;  /* 0x00000004110e7825 */ /* 0x000fc800078e0206 */
[----:B------:R-:W-:Y:S02]  /*0550*/  IMAD.WIDE R16, R19, 0x4, R6 ;  /* 0x0000000413107825 */ /* 0x000fe400078e0206 */
[----:B------:R-:W2:Y:S01]  /*0560*/  LDG.E R14, desc[UR4][R14.64] ;  /* 0x000000040e0e7981 */ /* 0x000ea2000c1e1900 */
[----:B------:R-:W0:Y:S01]  /*0570*/  LDC.64 R18, c[0x0][0x3a8] ;  /* 0x0000ea00ff127b82 */ /* 0x000e220000000a00 */
[C---:B------:R-:W-:Y:S02]  /*0580*/  IMAD.WIDE R6, R3.reuse, 0x4, R8 ;  /* 0x0000000403067825 */ /* 0x040fe400078e0208 */
[----:B------:R-:W2:Y:S04]  /*0590*/  LDG.E R9, desc[UR4][R8.64] ;  /* 0x0000000408097981 */ /* 0x000ea8000c1e1900 */
[----:B------:R-:W3:Y:S04]  /*05a0*/  LDG.E R16, desc[UR4][R16.64] ;  /* 0x0000000410107981 */ /* 0x000ee8000c1e1900 */
[----:B------:R-:W3:Y:S01]  /*05b0*/  LDG.E R7, desc[UR4][R6.64] ;  /* 0x0000000406077981 */ /* 0x000ee2000c1e1900 */
[----:B------:R-:W-:-:S04]  /*05c0*/  IMAD R3, R3, R2, R5 ;  /* 0x0000000203037224 */ /* 0x000fc800078e0205 */
[----:B0-----:R-:W-:-:S04]  /*05d0*/  IMAD.WIDE R2, R3, 0x4, R18 ;  /* 0x0000000403027825 */ /* 0x001fc800078e0212 */
[----:B-----5:R-:W-:-:S04]  /*05e0*/  FFMA R0, R0, R13, RZ ;  /* 0x0000000d00007223 */ /* 0x020fc800000000ff */
[----:B--2---:R-:W-:-:S04]  /*05f0*/  FFMA R0, R9, R14, R0 ;  /* 0x0000000e09007223 */ /* 0x004fc80000000000 */
[----:B---3--:R-:W-:-:S05]  /*0600*/  FFMA R5, R7, R16, R0 ;  /* 0x0000001007057223 */ /* 0x008fca0000000000 */
[----:B------:R-:W-:Y:S01]  /*0610*/  STG.E desc[UR4][R2.64], R5 ;  /* 0x0000000502007986 */ /* 0x000fe2000c101904 */
[----:B------:R-:W-:Y:S05]  /*0620*/  EXIT ;  /* 0x000000000000794d */ /* 0x000fea0003800000 */
.L_x_120:
        /* <DEDUP_REMOVED lines=13> */
.L_x_302:


//--------------------- .text._Z27facet2facet_filter_backwardiiiiPKiPKfS2_S2_Pfii --------------------------
	.section	.text._Z27facet2facet_filter_backwardiiiiPKiPKfS2_S2_Pfii,"ax",@progbits
	.align	128
        .global         _Z27facet2facet_filter_backwardiiiiPKiPKfS2_S2_Pfii
        .type           _Z27facet2facet_filter_backwardiiiiPKiPKfS2_S2_Pfii,@function
        .size           _Z27facet2facet_filter_backwardiiiiPKiPKfS2_S2_Pfii,(.L_x_294 - _Z27facet2facet_filter_backwardiiiiPKiPKfS2_S2_Pfii)
        .other          _Z27facet2facet_filter_backwardiiiiPKiPKfS2_S2_Pfii,@"STO_CUDA_ENTRY STV_DEFAULT"
_Z27facet2facet_filter_backwardiiiiPKiPKfS2_S2_Pfii:
.text._Z27facet2facet_filter_backwardiiiiPKiPKfS2_S2_Pfii:
[----:B------:R-:W-:Y:S08]  /*0000*/  LDC R1, c[0x0][0x37c] ;  /* 0x0000df00ff017b82 */ /* 0x000ff00000000800 */
[----:B------:R-:W0:Y:S01]  /*0010*/  LDC R3, c[0x0][0x38c] ;  /* 0x0000e300ff037b82 */ /* 0x000e220000000800 */
[----:B------:R-:W1:Y:S01]  /*0020*/  S2R R9, SR_TID.X ;  /* 0x0000000000097919 */ /* 0x000e620000002100 */
[----:B------:R-:W1:Y:S01]  /*0030*/  LDCU UR8, c[0x0][0x3b8] ;  /* 0x00007700ff0877ac */ /* 0x000e620008000800 */
[----:B------:R-:W-:Y:S01]  /*0040*/  BSSY.RECONVERGENT B0, `(.L_x_121) ;  /* 0x0000010000007945 */ /* 0x000fe20003800200 */
[----:B0-----:R-:W-:-:S04]  /*0050*/  IABS R13, R3 ;  /* 0x00000003000d7213 */ /* 0x001fc80000000000 */
        /* <DEDUP_REMOVED lines=9> */
.L_x_123:
[----:B------:R-:W-:Y:S02]  /*00f0*/  LEA R2, R0, R5, 0x2 ;  /* 0x0000000500027211 */ /* 0x000fe400078e10ff */
[----:B---3--:R-:W-:-:S03]  /*0100*/  IADD3 R0, PT, PT, R7, R0, RZ ;  /* 0x0000000007007210 */ /* 0x008fc60007ffe0ff */
[----:B------:R2:W-:Y:S01]  /*0110*/  STS [R2], RZ ;  /* 0x000000ff02007388 */ /* 0x0005e20000000800 */
[----:B------:R-:W-:-:S13]  /*0120*/  ISETP.GE.AND P0, PT, R0, UR8, PT ;  /* 0x0000000800007c0c */ /* 0x000fda000bf06270 */
[----:B--2---:R-:W-:Y:S05]  /*0130*/  @!P0 BRA `(.L_x_123) ;  /* 0xfffffffc00ec8947 */ /* 0x004fea000383ffff */
.L_x_122:
[----:B------:R-:W-:Y:S05]  /*0140*/  BSYNC.RECONVERGENT B0 ;  /* 0x0000000000007941 */ /* 0x000fea0003800200 */
.L_x_121:
[----:B------:R-:W2:Y:S01]  /*0150*/  S2UR UR4, SR_CTAID.X ;  /* 0x00000000000479c3 */ /* 0x000ea20000002500 */
[----:B-1----:R-:W-:-:S07]  /*0160*/  IADD3 R4, PT, PT, R4, 0xffffffe, RZ ;  /* 0x0ffffffe04047810 */ /* 0x002fce0007ffe0ff */
[----:B------:R-:W-:Y:S01]  /*0170*/  BAR.SYNC.DEFER_BLOCKING 0x0 ;  /* 0x0000000000007b1d */ /* 0x000fe20000010000 */
[----:B------:R-:W-:-:S07]  /*0180*/  LOP3.LUT R12, RZ, R3, RZ, 0x33, !PT ;  /* 0x00000003ff0c7212 */ /* 0x000fce00078e33ff */
[----:B------:R-:W2:Y:S01]  /*0190*/  LDC R10, c[0x0][0x360] ;  /* 0x0000d800ff0a7b82 */ /* 0x000ea20000000800 */
[----:B------:R1:W0:Y:S01]  /*01a0*/  F2I.FTZ.U32.TRUNC.NTZ R5, R4 ;  /* 0x0000000400057305 */ /* 0x000222000021f000 */
[----:B------:R-:W3:Y:S01]  /*01b0*/  LDCU.64 UR6, c[0x0][0x358] ;  /* 0x00006b00ff0677ac */ /* 0x000ee20008000a00 */
[----:B-1----:R-:W-:Y:S01]  /*01c0*/  HFMA2 R4, -RZ, RZ, 0, 0 ;  /* 0x00000000ff047431 */ /* 0x002fe200000001ff */
[----:B0-----:R-:W-:-:S05]  /*01d0*/  IADD3 R0, PT, PT, RZ, -R5, RZ ;  /* 0x80000005ff007210 */ /* 0x001fca0007ffe0ff */
[----:B------:R-:W-:Y:S02]  /*01e0*/  IMAD R7, R0, R13, RZ ;  /* 0x0000000d00077224 */ /* 0x000fe400078e02ff */
[----:B--2---:R-:W-:Y:S01]  /*01f0*/  IMAD R8, R10, UR4, R9 ;  /* 0x000000040a087c24 */ /* 0x004fe2000f8e0209 */
[----:B------:R-:W0:Y:S01]  /*0200*/  LDCU UR4, c[0x0][0x380] ;  /* 0x00007000ff0477ac */ /* 0x000e220008000800 */
[----:B------:R-:W-:-:S03]  /*0210*/  IMAD.HI.U32 R5, R5, R7, R4 ;  /* 0x0000000705057227 */ /* 0x000fc600078e0004 */
[----:B------:R-:W-:-:S05]  /*0220*/  IABS R0, R8 ;  /* 0x0000000800007213 */ /* 0x000fca0000000000 */
[----:B------:R-:W-:-:S04]  /*0230*/  IMAD.HI.U32 R5, R5, R0, RZ ;  /* 0x0000000005057227 */ /* 0x000fc800078e00ff */
[----:B------:R-:W-:-:S04]  /*0240*/  IMAD.MOV R2, RZ, RZ, -R5 ;  /* 0x000000ffff027224 */ /* 0x000fc800078e0a05 */
[----:B------:R-:W-:Y:S01]  /*0250*/  IMAD R0, R13, R2, R0 ;  /* 0x000000020d007224 */ /* 0x000fe200078e0200 */
[----:B------:R-:W-:-:S04]  /*0260*/  LOP3.LUT R2, R8, R3, RZ, 0x3c, !PT ;  /* 0x0000000308027212 */ /* 0x000fc800078e3cff */
[----:B------:R-:W-:Y:S02]  /*0270*/  ISETP.GT.U32.AND P2, PT, R13, R0, PT ;  /* 0x000000000d00720c */ /* 0x000fe40003f44070 */
[----:B------:R-:W-:-:S11]  /*0280*/  ISETP.GE.AND P0, PT, R2, RZ, PT ;  /* 0x000000ff0200720c */ /* 0x000fd60003f06270 */
[-C--:B------:R-:W-:Y:S02]  /*0290*/  @!P2 IADD3 R0, PT, PT, R0, -R13.reuse, RZ ;  /* 0x8000000d0000a210 */ /* 0x080fe40007ffe0ff */
[----:B------:R-:W-:Y:S02]  /*02a0*/  @!P2 IADD3 R5, PT, PT, R5, 0x1, RZ ;  /* 0x000000010505a810 */ /* 0x000fe40007ffe0ff */
[----:B------:R-:W-:-:S13]  /*02b0*/  ISETP.GE.U32.AND P1, PT, R0, R13, PT ;  /* 0x0000000d0000720c */ /* 0x000fda0003f26070 */
[----:B------:R-:W-:Y:S02]  /*02c0*/  @P1 IADD3 R5, PT, PT, R5, 0x1, RZ ;  /* 0x0000000105051810 */ /* 0x000fe40007ffe0ff */
[----:B------:R-:W-:Y:S02]  /*02d0*/  ISETP.NE.AND P1, PT, R3, RZ, PT ;  /* 0x000000ff0300720c */ /* 0x000fe40003f25270 */
[----:B------:R-:W-:-:S04]  /*02e0*/  @!P0 IADD3 R5, PT, PT, -R5, RZ, RZ ;  /* 0x000000ff05058210 */ /* 0x000fc80007ffe1ff */
[----:B------:R-:W-:-:S04]  /*02f0*/  SEL R15, R12, R5, !P1 ;  /* 0x000000050c0f7207 */ /* 0x000fc80004800000 */
[----:B0-----:R-:W-:-:S13]  /*0300*/  ISETP.GE.AND P0, PT, R15, UR4, PT ;  /* 0x000000040f007c0c */ /* 0x001fda000bf06270 */
[----:B---3--:R-:W-:Y:S05]  /*0310*/  @P0 BRA `(.L_x_124) ;  /* 0x0000001c00100947 */ /* 0x008fea0003800000 */
[----:B------:R-:W0:Y:S01]  /*0320*/  LDC.64 R6, c[0x0][0x390] ;  /* 0x0000e400ff067b82 */ /* 0x000e220000000a00 */
[----:B------:R-:W-:Y:S01]  /*0330*/  ISETP.GE.AND P0, PT, R15, 0x1, PT ;  /* 0x000000010f00780c */ /* 0x000fe20003f06270 */
[----:B------:R-:W1:Y:S01]  /*0340*/  LDCU UR4, c[0x0][0x388] ;  /* 0x00007100ff0477ac */ /* 0x000e620008000800 */
[----:B------:R-:W-:-:S11]  /*0350*/  MOV R11, RZ ;  /* 0x000000ff000b7202 */ /* 0x000fd60000000f00 */
[----:B------:R-:W-:-:S05]  /*0360*/  @P0 IADD3 R5, PT, PT, R15, -0x1, RZ ;  /* 0xffffffff0f050810 */ /* 0x000fca0007ffe0ff */
[----:B0-----:R-:W-:-:S05]  /*0370*/  @P0 IMAD.WIDE.U32 R4, R5, 0x4, R6 ;  /* 0x0000000405040825 */ /* 0x001fca00078e0006 */
[----:B------:R0:W5:Y:S01]  /*0380*/  @P0 LDG.E R11, desc[UR6][R4.64] ;  /* 0x00000006040b0981 */ /* 0x000162000c1e1900 */
[----:B-1----:R-:W-:-:S09]  /*0390*/  UISETP.GE.AND UP0, UPT, UR4, 0x1, UPT ;  /* 0x000000010400788c */ /* 0x002fd2000bf06270 */
[----:B0-----:R-:W-:Y:S05]  /*03a0*/  BRA.U !UP0, `(.L_x_124) ;  /* 0x0000001908ec7547 */ /* 0x001fea000b800000 */
[----:B------:R-:W0:Y:S01]  /*03b0*/  LDCU UR4, c[0x0][0x384] ;  /* 0x00007080ff0477ac */ /* 0x000e220008000800 */
[----:B------:R-:W-:Y:S01]  /*03c0*/  ISETP.GE.AND P2, PT, R8, RZ, PT ;  /* 0x000000ff0800720c */ /* 0x000fe20003f46270 */
[----:B------:R-:W1:Y:S01]  /*03d0*/  LDC.64 R4, c[0x0][0x3a8] ;  /* 0x0000ea00ff047b82 */ /* 0x000e620000000a00 */
[----:B------:R-:W-:Y:S01]  /*03e0*/  ISETP.GT.U32.AND P0, PT, R13, R0, PT ;  /* 0x000000000d00720c */ /* 0x000fe20003f04070 */
[----:B------:R-:W-:-:S05]  /*03f0*/  IMAD.IADD R13, R0, 0x1, -R13 ;  /* 0x00000001000d7824 */ /* 0x000fca00078e0a0d */
[----:B------:R-:W-:-:S05]  /*0400*/  SEL R13, R13, R0, !P0 ;  /* 0x000000000d0d7207 */ /* 0x000fca0004000000 */
[----:B------:R-:W-:Y:S01]  /*0410*/  @!P2 IADD3 R13, PT, PT, -R13, RZ, RZ ;  /* 0x000000ff0d0da210 */ /* 0x000fe20007ffe1ff */
[----:B0-----:R-:W-:-:S03]  /*0420*/  UISETP.GE.AND UP0, UPT, UR4, 0x1, UPT ;  /* 0x000000010400788c */ /* 0x001fc6000bf06270 */
[----:B------:R-:W-:-:S05]  /*0430*/  SEL R12, R12, R13, !P1 ;  /* 0x0000000d0c0c7207 */ /* 0x000fca0004800000 */
[----:B------:R-:W-:-:S04]  /*0440*/  IMAD R3, R15, R3, R12 ;  /* 0x000000030f037224 */ /* 0x000fc800078e020c */
[----:B-1----:R-:W-:Y:S01]  /*0450*/  IMAD.WIDE R2, R3, 0x4, R4 ;  /* 0x0000000403027825 */ /* 0x002fe200078e0204 */
[----:B------:R-:W-:Y:S06]  /*0460*/  BRA.U !UP0, `(.L_x_124) ;  /* 0x0000001908bc7547 */ /* 0x000fec000b800000 */
[----:B------:R-:W-:Y:S01]  /*0470*/  IMAD.WIDE R4, R15, 0x4, R6 ;  /* 0x000000040f047825 */ /* 0x000fe200078e0206 */
[----:B------:R-:W0:Y:S04]  /*0480*/  LDC R16, c[0x0][0x3bc] ;  /* 0x0000ef00ff107b82 */ /* 0x000e280000000800 */
[----:B------:R-:W2:Y:S01]  /*0490*/  LDG.E R13, desc[UR6][R4.64] ;  /* 0x00000006040d7981 */ /* 0x000ea2000c1e1900 */
[----:B------:R-:W-:Y:S02]  /*04a0*/  MOV R15, RZ ;  /* 0x000000ff000f7202 */ /* 0x000fe40000000f00 */
[----:B0-----:R-:W-:Y:S02]  /*04b0*/  IADD3 R16, PT, PT, R16, UR8, RZ ;  /* 0x0000000810107c10 */ /* 0x001fe4000fffe0ff */
[----:B--2--5:R-:W-:-:S04]  /*04c0*/  IADD3 R14, PT, PT, R13, -R11, RZ ;  /* 0x8000000b0d0e7210 */ /* 0x024fc80007ffe0ff */
[C---:B------:R-:W-:Y:S02]  /*04d0*/  LOP3.LUT R20, R14.reuse, 0xfffffff8, RZ, 0xc0, !PT ;  /* 0xfffffff80e147812 */ /* 0x040fe400078ec0ff */
[----:B------:R-:W-:Y:S02]  /*04e0*/  I2FP.F32.S32 R17, R14 ;  /* 0x0000000e00117245 */ /* 0x000fe40000201400 */
[C---:B------:R-:W-:Y:S02]  /*04f0*/  LOP3.LUT R18, R14.reuse, 0x7, RZ, 0xc0, !PT ;  /* 0x000000070e127812 */ /* 0x040fe400078ec0ff */
[----:B------:R-:W-:Y:S02]  /*0500*/  LOP3.LUT R19, R14, 0x3, RZ, 0xc0, !PT ;  /* 0x000000030e137812 */ /* 0x000fe400078ec0ff */
[----:B------:R-:W-:-:S07]  /*0510*/  IADD3 R20, PT, PT, -R20, RZ, RZ ;  /* 0x000000ff14147210 */ /* 0x000fce0007ffe1ff */
.L_x_169:
[----:B------:R-:W0:Y:S01]  /*0520*/  LDCU UR4, c[0x0][0x388] ;  /* 0x00007100ff0477ac */ /* 0x000e220008000800 */
[----:B------:R-:W-:Y:S01]  /*0530*/  HFMA2 R21, -RZ, RZ, 0, 0 ;  /* 0x00000000ff157431 */ /* 0x000fe200000001ff */
[----:B------:R-:W-:Y:S01]  /*0540*/  BSSY B3, `(.L_x_125) ;  /* 0x000019d000037945 */ /* 0x000fe20003800000 */
[--C-:B0-----:R-:W-:Y:S02]  /*0550*/  IMAD R22, R12, UR4, R15.reuse ;  /* 0x000000040c167c24 */ /* 0x101fe4000f8e020f */
[----:B-----5:R-:W-:-:S07]  /*0560*/  IMAD R23, R11, UR4, R15 ;  /* 0x000000040b177c24 */ /* 0x020fce000f8e020f */
.L_x_168:
[----:B------:R-:W-:Y:S05]  /*0570*/  YIELD ;  /* 0x0000000000007946 */ /* 0x000fea0003800000 */
[----:B------:R-:W0:Y:S01]  /*0580*/  LDCU UR5, c[0x0][0x384] ;  /* 0x00007080ff0577ac */ /* 0x000e220008000800 */
[----:B------:R-:W-:Y:S01]  /*0590*/  BSSY.RECONVERGENT B2, `(.L_x_126) ;  /* 0x0000194000027945 */ /* 0x000fe20003800200 */
[----:B------:R-:W1:Y:S01]  /*05a0*/  LDCU UR4, c[0x0][0x3bc] ;  /* 0x00007780ff0477ac */ /* 0x000e620008000800 */
[----:B0-----:R-:W-:-:S04]  /*05b0*/  IMAD.U32 R0, RZ, RZ, UR5 ;  /* 0x00000005ff007e24 */ /* 0x001fc8000f8e00ff */
[----:B------:R-:W-:-:S05]  /*05c0*/  IMAD R24, R22, R0, R21 ;  /* 0x0000000016187224 */ /* 0x000fca00078e0215 */
[----:B------:R-:W-:-:S04]  /*05d0*/  ISETP.GE.AND P0, PT, R24, R16, PT ;  /* 0x000000101800720c */ /* 0x000fc80003f06270 */
[----:B-1----:R-:W-:-:S13]  /*05e0*/  ISETP.LT.OR P0, PT, R24, UR4, P0 ;  /* 0x0000000418007c0c */ /* 0x002fda0008701670 */
[----:B-----5:R-:W-:Y:S05]  /*05f0*/  @P0 BRA `(.L_x_127) ;  /* 0x0000001800340947 */ /* 0x020fea0003800000 */
[----:B------:R-:W-:Y:S01]  /*0600*/  ISETP.GE.AND P0, PT, R11, R13, PT ;  /* 0x0000000d0b00720c */ /* 0x000fe20003f06270 */
[----:B------:R-:W-:Y:S01]  /*0610*/  BSSY.RECONVERGENT B1, `(.L_x_128) ;  /* 0x0000181000017945 */ /* 0x000fe20003800200 */
[----:B------:R-:W-:-:S11]  /*0620*/  MOV R34, RZ ;  /* 0x000000ff00227202 */ /* 0x000fd60000000f00 */
[----:B------:R-:W-:Y:S05]  /*0630*/  @P0 BRA `(.L_x_129) ;  /* 0x0000001400f80947 */ /* 0x000fea0003800000 */
[----:B------:R0:W5:Y:S01]  /*0640*/  LDG.E R25, desc[UR6][R2.64] ;  /* 0x0000000602197981 */ /* 0x000162000c1e1900 */
[-C--:B------:R-:W-:Y:S01]  /*0650*/  IADD3 R4, PT, PT, -R13, R11.reuse, RZ ;  /* 0x0000000b0d047210 */ /* 0x080fe20007ffe1ff */
[----:B------:R-:W-:Y:S01]  /*0660*/  BSSY.RECONVERGENT B0, `(.L_x_130) ;  /* 0x00000c1000007945 */ /* 0x000fe20003800200 */
[----:B------:R-:W-:Y:S01]  /*0670*/  HFMA2 R34, -RZ, RZ, 0, 0 ;  /* 0x00000000ff227431 */ /* 0x000fe200000001ff */
[----:B------:R-:W-:Y:S02]  /*0680*/  MOV R26, R11 ;  /* 0x0000000b001a7202 */ /* 0x000fe40000000f00 */
[----:B------:R-:W-:-:S13]  /*0690*/  ISETP.GT.U32.AND P0, PT, R4, -0x8, PT ;  /* 0xfffffff80400780c */ /* 0x000fda0003f04070 */
[----:B0-----:R-:W-:Y:S05]  /*06a0*/  @P0 BRA `(.L_x_131) ;  /* 0x0000000800f00947 */ /* 0x001fea0003800000 */
[----:B------:R-:W-:Y:S01]  /*06b0*/  IMAD R27, R11, R0, R21 ;  /* 0x000000000b1b7224 */ /* 0x000fe200078e0215 */
[----:B------:R-:W-:Y:S01]  /*06c0*/  MOV R34, RZ ;  /* 0x000000ff00227202 */ /* 0x000fe20000000f00 */
[----:B------:R-:W-:Y:S01]  /*06d0*/  IMAD.MOV.U32 R29, RZ, RZ, R23 ;  /* 0x000000ffff1d7224 */ /* 0x000fe200078e0017 */
[----:B------:R-:W-:Y:S02]  /*06e0*/  MOV R28, R20 ;  /* 0x00000014001c7202 */ /* 0x000fe40000000f00 */
[----:B------:R-:W-:-:S07]  /*06f0*/  MOV R26, R11 ;  /* 0x0000000b001a7202 */ /* 0x000fce0000000f00 */
.L_x_148:
[----:B------:R-:W0:Y:S02]  /*0700*/  LDC.64 R4, c[0x0][0x3a0] ;  /* 0x0000e800ff047b82 */ /* 0x000e240000000a00 */
[----:B0-----:R-:W-:-:S05]  /*0710*/  IMAD.WIDE R4, R29, 0x4, R4 ;  /* 0x000000041d047825 */ /* 0x001fca00078e0204 */
[----:B------:R-:W2:Y:S01]  /*0720*/  LDG.E R0, desc[UR6][R4.64] ;  /* 0x0000000604007981 */ /* 0x000ea2000c1e1900 */
[----:B------:R-:W0:Y:S01]  /*0730*/  MUFU.RCP R6, R17 ;  /* 0x0000001100067308 */ /* 0x000e220000001000 */
[----:B------:R-:W-:Y:S01]  /*0740*/  BSSY.RECONVERGENT B6, `(.L_x_132) ;  /* 0x000000c000067945 */ /* 0x000fe20003800200 */
[----:B0-----:R-:W-:-:S04]  /*0750*/  FFMA R7, -R17, R6, 1 ;  /* 0x3f80000011077423 */ /* 0x001fc80000000106 */
[----:B------:R-:W-:Y:S01]  /*0760*/  FFMA R7, R6, R7, R6 ;  /* 0x0000000706077223 */ /* 0x000fe20000000006 */
[----:B--2--5:R-:W-:-:S04]  /*0770*/  FMUL R0, R25, R0 ;  /* 0x0000000019007220 */ /* 0x024fc80000400000 */
[----:B------:R-:W0:Y:S01]  /*0780*/  FCHK P0, R0, R17 ;  /* 0x0000001100007302 */ /* 0x000e220000000000 */
[----:B------:R-:W-:-:S04]  /*0790*/  FFMA R6, R0, R7, RZ ;  /* 0x0000000700067223 */ /* 0x000fc800000000ff */
[----:B------:R-:W-:-:S04]  /*07a0*/  FFMA R31, -R17, R6, R0 ;  /* 0x00000006111f7223 */ /* 0x000fc80000000100 */
[----:B------:R-:W-:Y:S01]  /*07b0*/  FFMA R31, R7, R31, R6 ;  /* 0x0000001f071f7223 */ /* 0x000fe20000000006 */
[----:B0-----:R-:W-:Y:S06]  /*07c0*/  @!P0 BRA `(.L_x_133) ;  /* 0x00000000000c8947 */ /* 0x001fec0003800000 */
[----:B------:R-:W-:-:S07]  /*07d0*/  MOV R8, 0x7f0 ;  /* 0x000007f000087802 */ /* 0x000fce0000000f00 */
[----:B------:R-:W-:Y:S05]  /*07e0*/  CALL.REL.NOINC `($__internal_3_$__cuda_sm3x_div_rn_noftz_f32_slowpath) ;  /* 0x0000001800287944 */ /* 0x000fea0003c00000 */
[----:B------:R-:W-:-:S07]  /*07f0*/  MOV R31, R0 ;  /* 0x00000000001f7202 */ /* 0x000fce0000000f00 */
.L_x_133:
[----:B------:R-:W-:Y:S05]  /*0800*/  BSYNC.RECONVERGENT B6 ;  /* 0x0000000000067941 */ /* 0x000fea0003800200 */
.L_x_132:
[----:B------:R-:W0:Y:S08]  /*0810*/  LDC R33, c[0x0][0x388] ;  /* 0x0000e200ff217b82 */ /* 0x000e300000000800 */
[----:B------:R-:W1:Y:S01]  /*0820*/  LDC.64 R6, c[0x0][0x398] ;  /* 0x0000e600ff067b82 */ /* 0x000e620000000a00 */
[----:B0-----:R-:W-:-:S05]  /*0830*/  IMAD.WIDE.U32 R4, R33, 0x4, R4 ;  /* 0x0000000421047825 */ /* 0x001fca00078e0004 */
[----:B------:R-:W2:Y:S01]  /*0840*/  LDG.E R8, desc[UR6][R4.64] ;  /* 0x0000000604087981 */ /* 0x000ea2000c1e1900 */
[----:B-1----:R-:W-:-:S05]  /*0850*/  IMAD.WIDE R6, R27, 0x4, R6 ;  /* 0x000000041b067825 */ /* 0x002fca00078e0206 */
[----:B------:R-:W3:Y:S01]  /*0860*/  LDG.E R33, desc[UR6][R6.64] ;  /* 0x0000000606217981 */ /* 0x000ee2000c1e1900 */
[----:B------:R-:W0:Y:S01]  /*0870*/  MUFU.RCP R0, R17 ;  /* 0x0000001100007308 */ /* 0x000e220000001000 */
[----:B------:R-:W-:Y:S01]  /*0880*/  BSSY.RECONVERGENT B6, `(.L_x_134) ;  /* 0x000000e000067945 */ /* 0x000fe20003800200 */
[----:B0-----:R-:W-:-:S04]  /*0890*/  FFMA R35, -R17, R0, 1 ;  /* 0x3f80000011237423 */ /* 0x001fc80000000100 */
[----:B------:R-:W-:Y:S01]  /*08a0*/  FFMA R0, R0, R35, R0 ;  /* 0x0000002300007223 */ /* 0x000fe20000000000 */
[----:B--2---:R-:W-:-:S04]  /*08b0*/  FMUL R30, R25, R8 ;  /* 0x00000008191e7220 */ /* 0x004fc80000400000 */
[----:B------:R-:W0:Y:S01]  /*08c0*/  FCHK P0, R30, R17 ;  /* 0x000000111e007302 */ /* 0x000e220000000000 */
[----:B---3--:R-:W-:Y:S01]  /*08d0*/  FFMA R34, R33, R31, R34 ;  /* 0x0000001f21227223 */ /* 0x008fe20000000022 */
[----:B------:R-:W-:-:S04]  /*08e0*/  FFMA R31, R0, R30, RZ ;  /* 0x0000001e001f7223 */ /* 0x000fc800000000ff */
[----:B------:R-:W-:-:S04]  /*08f0*/  FFMA R8, -R17, R31, R30 ;  /* 0x0000001f11087223 */ /* 0x000fc8000000011e */
[----:B------:R-:W-:Y:S01]  /*0900*/  FFMA R31, R0, R8, R31 ;  /* 0x00000008001f7223 */ /* 0x000fe2000000001f */
[----:B0-----:R-:W-:Y:S06]  /*0910*/  @!P0 BRA `(.L_x_135) ;  /* 0x0000000000108947 */ /* 0x001fec0003800000 */
[----:B------:R-:W-:Y:S02]  /*0920*/  MOV R0, R30 ;  /* 0x0000001e00007202 */ /* 0x000fe40000000f00 */
[----:B------:R-:W-:-:S07]  /*0930*/  MOV R8, 0x950 ;  /* 0x0000095000087802 */ /* 0x000fce0000000f00 */
[----:B------:R-:W-:Y:S05]  /*0940*/  CALL.REL.NOINC `($__internal_3_$__cuda_sm3x_div_rn_noftz_f32_slowpath) ;  /* 0x0000001400d07944 */ /* 0x000fea0003c00000 */
[----:B------:R-:W-:-:S07]  /*0950*/  MOV R31, R0 ;  /* 0x00000000001f7202 */ /* 0x000fce0000000f00 */
.L_x_135:
[----:B------:R-:W-:Y:S05]  /*0960*/  BSYNC.RECONVERGENT B6 ;  /* 0x0000000000067941 */ /* 0x000fea0003800200 */
.L_x_134:
[----:B------:R-:W0:Y:S08]  /*0970*/  LDC R35, c[0x0][0x388] ;  /* 0x0000e200ff237b82 */ /* 0x000e300000000800 */
[----:B------:R-:W1:Y:S01]  /*0980*/  LDC R33, c[0x0][0x384] ;  /* 0x0000e100ff217b82 */ /* 0x000e620000000800 */
[----:B0-----:R-:W-:-:S05]  /*0990*/  IMAD.WIDE.U32 R4, R35, 0x4, R4 ;  /* 0x0000000423047825 */ /* 0x001fca00078e0004 */
[----:B------:R-:W2:Y:S01]  /*09a0*/  LDG.E R8, desc[UR6][R4.64] ;  /* 0x0000000604087981 */ /* 0x000ea2000c1e1900 */
[----:B-1----:R-:W-:-:S05]  /*09b0*/  IMAD.WIDE.U32 R6, R33, 0x4, R6 ;  /* 0x0000000421067825 */ /* 0x002fca00078e0006 */
        /* <DEDUP_REMOVED lines=16> */
.L_x_137:
[----:B------:R-:W-:Y:S05]  /*0ac0*/  BSYNC.RECONVERGENT B6 ;  /* 0x0000000000067941 */ /* 0x000fea0003800200 */
.L_x_136:
        /* <DEDUP_REMOVED lines=17> */
[----:B------:R-:W-:Y:S01]  /*0be0*/  IMAD.MOV.U32 R0, RZ, RZ, R30 ;  /* 0x000000ffff007224 */ /* 0x000fe200078e001e */
[----:B------:R-:W-:-:S07]  /*0bf0*/  MOV R8, 0xc10 ;  /* 0x00000c1000087802 */ /* 0x000fce0000000f00 */
[----:B------:R-:W-:Y:S05]  /*0c00*/  CALL.REL.NOINC `($__internal_3_$__cuda_sm3x_div_rn_noftz_f32_slowpath) ;  /* 0x0000001400207944 */ /* 0x000fea0003c00000 */
[----:B------:R-:W-:-:S07]  /*0c10*/  MOV R31, R0 ;  /* 0x00000000001f7202 */ /* 0x000fce0000000f00 */
.L_x_139:
[----:B------:R-:W-:Y:S05]  /*0c20*/  BSYNC.RECONVERGENT B6 ;  /* 0x0000000000067941 */ /* 0x000fea0003800200 */
.L_x_138:
        /* <DEDUP_REMOVED lines=21> */
.L_x_141:
[----:B------:R-:W-:Y:S05]  /*0d80*/  BSYNC.RECONVERGENT B6 ;  /* 0x0000000000067941 */ /* 0x000fea0003800200 */
.L_x_140:
        /* <DEDUP_REMOVED lines=21> */
.L_x_143:
[----:B------:R-:W-:Y:S05]  /*0ee0*/  BSYNC.RECONVERGENT B6 ;  /* 0x0000000000067941 */ /* 0x000fea0003800200 */
.L_x_142:
        /* <DEDUP_REMOVED lines=20> */
[----:B------:R-:W-:-:S07]  /*1030*/  IMAD.MOV.U32 R31, RZ, RZ, R0 ;  /* 0x000000ffff1f7224 */ /* 0x000fce00078e0000 */
.L_x_145:
[----:B------:R-:W-:Y:S05]  /*1040*/  BSYNC.RECONVERGENT B6 ;  /* 0x0000000000067941 */ /* 0x000fea0003800200 */
.L_x_144:
[----:B------:R-:W0:Y:S08]  /*1050*/  LDC R35, c[0x0][0x388] ;  /* 0x0000e200ff237b82 */ /* 0x000e300000000800 */
[----:B------:R-:W1:Y:S01]  /*1060*/  LDC R33, c[0x0][0x384] ;  /* 0x0000e100ff217b82 */ /* 0x000e620000000800 */
[----:B0-----:R-:W-:-:S06]  /*1070*/  IMAD.WIDE.U32 R4, R35, 0x4, R4 ;  /* 0x0000000423047825 */ /* 0x001fcc00078e0004 */
        /* <DEDUP_REMOVED lines=9> */
[----:B------:R-:W-:Y:S01]  /*1110*/  FFMA R8, R0, R30, RZ ;  /* 0x0000001e00087223 */ /* 0x000fe200000000ff */
[----:B---3--:R-:W-:-:S03]  /*1120*/  FFMA R34, R33, R31, R34 ;  /* 0x0000001f21227223 */ /* 0x008fc60000000022 */
[----:B------:R-:W-:-:S04]  /*1130*/  FFMA R35, -R17, R8, R30 ;  /* 0x0000000811237223 */ /* 0x000fc8000000011e */
[----:B------:R-:W-:Y:S01]  /*1140*/  FFMA R35, R0, R35, R8 ;  /* 0x0000002300237223 */ /* 0x000fe20000000008 */
[----:B0-----:R-:W-:Y:S06]  /*1150*/  @!P0 BRA `(.L_x_147) ;  /* 0x0000000000108947 */ /* 0x001fec0003800000 */
[----:B------:R-:W-:Y:S02]  /*1160*/  MOV R0, R30 ;  /* 0x0000001e00007202 */ /* 0x000fe40000000f00 */
[----:B------:R-:W-:-:S07]  /*1170*/  MOV R8, 0x1190 ;  /* 0x0000119000087802 */ /* 0x000fce0000000f00 */
[----:B------:R-:W-:Y:S05]  /*1180*/  CALL.REL.NOINC `($__internal_3_$__cuda_sm3x_div_rn_noftz_f32_slowpath) ;  /* 0x0000000c00c07944 */ /* 0x000fea0003c00000 */
[----:B------:R-:W-:-:S07]  /*1190*/  MOV R35, R0 ;  /* 0x0000000000237202 */ /* 0x000fce0000000f00 */
.L_x_147:
[----:B------:R-:W-:Y:S05]  /*11a0*/  BSYNC.RECONVERGENT B6 ;  /* 0x0000000000067941 */ /* 0x000fea0003800200 */
.L_x_146:
[----:B------:R-:W0:Y:S01]  /*11b0*/  LDCU UR4, c[0x0][0x384] ;  /* 0x00007080ff0477ac */ /* 0x000e220008000800 */
[----:B------:R-:W1:Y:S01]  /*11c0*/  LDC R4, c[0x0][0x388] ;  /* 0x0000e200ff047b82 */ /* 0x000e620000000800 */
[----:B0-----:R-:W-:-:S05]  /*11d0*/  MOV R0, UR4 ;  /* 0x0000000400007c02 */ /* 0x001fca0008000f00 */
[----:B------:R-:W-:-:S06]  /*11e0*/  IMAD.WIDE.U32 R6, R0, 0x4, R6 ;  /* 0x0000000400067825 */ /* 0x000fcc00078e0006 */
[----:B------:R-:W2:Y:S01]  /*11f0*/  LDG.E R7, desc[UR6][R6.64] ;  /* 0x0000000606077981 */ /* 0x000ea2000c1e1900 */
[----:B------:R-:W-:Y:S01]  /*1200*/  IADD3 R28, PT, PT, R28, 0x8, RZ ;  /* 0x000000081c1c7810 */ /* 0x000fe20007ffe0ff */
[----:B------:R-:W-:Y:S01]  /*1210*/  IMAD R27, R0, 0x8, R27 ;  /* 0x00000008001b7824 */ /* 0x000fe200078e021b */
[----:B-1----:R-:W-:Y:S02]  /*1220*/  LEA R29, R4, R29, 0x3 ;  /* 0x0000001d041d7211 */ /* 0x002fe400078e18ff */
[----:B------:R-:W-:Y:S02]  /*1230*/  ISETP.NE.AND P0, PT, R28, RZ, PT ;  /* 0x000000ff1c00720c */ /* 0x000fe40003f05270 */
[----:B------:R-:W-:Y:S01]  /*1240*/  IADD3 R26, PT, PT, R26, 0x8, RZ ;  /* 0x000000081a1a7810 */ /* 0x000fe20007ffe0ff */
[----:B--2---:R-:W-:-:S10]  /*1250*/  FFMA R34, R7, R35, R34 ;  /* 0x0000002307227223 */ /* 0x004fd40000000022 */
[----:B------:R-:W-:Y:S05]  /*1260*/  @P0 BRA `(.L_x_148) ;  /* 0xfffffff400240947 */ /* 0x000fea000383ffff */
.L_x_131:
[----:B------:R-:W-:Y:S05]  /*1270*/  BSYNC.RECONVERGENT B0 ;  /* 0x0000000000007941 */ /* 0x000fea0003800200 */
.L_x_130:
[----:B------:R-:W-:-:S13]  /*1280*/  ISETP.NE.AND P0, PT, R18, RZ, PT ;  /* 0x000000ff1200720c */ /* 0x000fda0003f05270 */
[----:B------:R-:W-:Y:S05]  /*1290*/  @!P0 BRA `(.L_x_129) ;  /* 0x0000000800e08947 */ /* 0x000fea0003800000 */
[----:B------:R-:W-:Y:S01]  /*12a0*/  IADD3 R4, PT, PT, R18, -0x1, RZ ;  /* 0xffffffff12047810 */ /* 0x000fe20007ffe0ff */
[----:B------:R-:W-:Y:S03]  /*12b0*/  BSSY.RECONVERGENT B0, `(.L_x_149) ;  /* 0x0000061000007945 */ /* 0x000fe60003800200 */
[----:B------:R-:W-:-:S13]  /*12c0*/  ISETP.GE.U32.AND P0, PT, R4, 0x3, PT ;  /* 0x000000030400780c */ /* 0x000fda0003f06070 */
[----:B------:R-:W-:Y:S05]  /*12d0*/  @!P0 BRA `(.L_x_150) ;  /* 0x0000000400788947 */ /* 0x000fea0003800000 */
[----:B------:R-:W0:Y:S01]  /*12e0*/  LDC.64 R6, c[0x0][0x3a0] ;  /* 0x0000e800ff067b82 */ /* 0x000e220000000a00 */
[----:B------:R-:W1:Y:S02]  /*12f0*/  LDCU UR4, c[0x0][0x388] ;  /* 0x00007100ff0477ac */ /* 0x000e640008000800 */
[----:B-1----:R-:W-:-:S04]  /*1300*/  IMAD R5, R26, UR4, R15 ;  /* 0x000000041a057c24 */ /* 0x002fc8000f8e020f */
[----:B0-----:R-:W-:-:S05]  /*1310*/  IMAD.WIDE R6, R5, 0x4, R6 ;  /* 0x0000000405067825 */ /* 0x001fca00078e0206 */
[----:B------:R-:W2:Y:S01]  /*1320*/  LDG.E R0, desc[UR6][R6.64] ;  /* 0x0000000606007981 */ /* 0x000ea2000c1e1900 */
[----:B------:R-:W0:Y:S01]  /*1330*/  MUFU.RCP R4, R17 ;  /* 0x0000001100047308 */ /* 0x000e220000001000 */
[----:B------:R-:W-:Y:S01]  /*1340*/  BSSY.RECONVERGENT B6, `(.L_x_151) ;  /* 0x000000d000067945 */ /* 0x000fe20003800200 */
[----:B0-----:R-:W-:Y:S01]  /*1350*/  FFMA R5, -R17, R4, 1 ;  /* 0x3f80000011057423 */ /* 0x001fe20000000104 */
[----:B--2--5:R-:W-:-:S03]  /*1360*/  FMUL R8, R25, R0 ;  /* 0x0000000019087220 */ /* 0x024fc60000400000 */
[----:B------:R-:W-:Y:S02]  /*1370*/  FFMA R0, R4, R5, R4 ;  /* 0x0000000504007223 */ /* 0x000fe40000000004 */
[----:B------:R-:W0:Y:S02]  /*1380*/  FCHK P0, R8, R17 ;  /* 0x0000001108007302 */ /* 0x000e240000000000 */
        /* <DEDUP_REMOVED lines=8> */
.L_x_152:
[----:B------:R-:W-:Y:S05]  /*1410*/  BSYNC.RECONVERGENT B6 ;  /* 0x0000000000067941 */ /* 0x000fea0003800200 */
.L_x_151:
[----:B------:R-:W0:Y:S01]  /*1420*/  LDC R27, c[0x0][0x388] ;  /* 0x0000e200ff1b7b82 */ /* 0x000e220000000800 */
[----:B------:R-:W1:Y:S07]  /*1430*/  LDCU UR4, c[0x0][0x384] ;  /* 0x00007080ff0477ac */ /* 0x000e6e0008000800 */
[----:B------:R-:W2:Y:S01]  /*1440*/  LDC.64 R28, c[0x0][0x398] ;  /* 0x0000e600ff1c7b82 */ /* 0x000ea20000000a00 */
[----:B0-----:R-:W-:-:S05]  /*1450*/  IMAD.WIDE.U32 R6, R27, 0x4, R6 ;  /* 0x000000041b067825 */ /* 0x001fca00078e0006 */
[----:B------:R-:W3:Y:S01]  /*1460*/  LDG.E R0, desc[UR6][R6.64] ;  /* 0x0000000606007981 */ /* 0x000ee2000c1e1900 */
[----:B-1----:R-:W-:-:S04]  /*1470*/  IMAD R27, R26, UR4, R21 ;  /* 0x000000041a1b7c24 */ /* 0x002fc8000f8e0215 */
[----:B--2---:R-:W-:-:S05]  /*1480*/  IMAD.WIDE R28, R27, 0x4, R28 ;  /* 0x000000041b1c7825 */ /* 0x004fca00078e021c */
[----:B------:R-:W2:Y:S01]  /*1490*/  LDG.E R27, desc[UR6][R28.64] ;  /* 0x000000061c1b7981 */ /* 0x000ea2000c1e1900 */
[----:B------:R-:W0:Y:S01]  /*14a0*/  MUFU.RCP R4, R17 ;  /* 0x0000001100047308 */ /* 0x000e220000001000 */
[----:B------:R-:W-:Y:S01]  /*14b0*/  BSSY.RECONVERGENT B6, `(.L_x_153) ;  /* 0x000000e000067945 */ /* 0x000fe20003800200 */
[----:B0-----:R-:W-:Y:S01]  /*14c0*/  FFMA R31, -R17, R4, 1 ;  /* 0x3f800000111f7423 */ /* 0x001fe20000000104 */
[----:B---3--:R-:W-:-:S03]  /*14d0*/  FMUL R30, R25, R0 ;  /* 0x00000000191e7220 */ /* 0x008fc60000400000 */
[----:B------:R-:W-:Y:S02]  /*14e0*/  FFMA R0, R4, R31, R4 ;  /* 0x0000001f04007223 */ /* 0x000fe40000000004 */
[----:B------:R-:W0:Y:S02]  /*14f0*/  FCHK P0, R30, R17 ;  /* 0x000000111e007302 */ /* 0x000e240000000000 */
[----:B------:R-:W-:-:S04]  /*1500*/  FFMA R8, R0, R30, RZ ;  /* 0x0000001e00087223 */ /* 0x000fc800000000ff */
[----:B------:R-:W-:Y:S01]  /*1510*/  FFMA R31, -R17, R8, R30 ;  /* 0x00000008111f7223 */ /* 0x000fe2000000011e */
[----:B--2---:R-:W-:-:S03]  /*1520*/  FFMA R4, R27, R5, R34 ;  /* 0x000000051b047223 */ /* 0x004fc60000000022 */
[----:B------:R-:W-:Y:S01]  /*1530*/  FFMA R5, R0, R31, R8 ;  /* 0x0000001f00057223 */ /* 0x000fe20000000008 */
[----:B0-----:R-:W-:Y:S06]  /*1540*/  @!P0 BRA `(.L_x_154) ;  /* 0x0000000000108947 */ /* 0x001fec0003800000 */
[----:B------:R-:W-:Y:S02]  /*1550*/  MOV R0, R30 ;  /* 0x0000001e00007202 */ /* 0x000fe40000000f00 */
[----:B------:R-:W-:-:S07]  /*1560*/  MOV R8, 0x1580 ;  /* 0x0000158000087802 */ /* 0x000fce0000000f00 */
[----:B------:R-:W-:Y:S05]  /*1570*/  CALL.REL.NOINC `($__internal_3_$__cuda_sm3x_div_rn_noftz_f32_slowpath) ;  /* 0x0000000800c47944 */ /* 0x000fea0003c00000 */
[----:B------:R-:W-:-:S07]  /*1580*/  MOV R5, R0 ;  /* 0x0000000000057202 */ /* 0x000fce0000000f00 */
.L_x_154:
[----:B------:R-:W-:Y:S05]  /*1590*/  BSYNC.RECONVERGENT B6 ;  /* 0x0000000000067941 */ /* 0x000fea0003800200 */
.L_x_153:
        /* <DEDUP_REMOVED lines=8> */
[----:B0-----:R-:W-:Y:S01]  /*1620*/  FFMA R31, -R17, R8, 1 ;  /* 0x3f800000111f7423 */ /* 0x001fe20000000108 */
[----:B--2---:R-:W-:-:S03]  /*1630*/  FMUL R30, R25, R0 ;  /* 0x00000000191e7220 */ /* 0x004fc60000400000 */
[----:B------:R-:W-:Y:S02]  /*1640*/  FFMA R0, R8, R31, R8 ;  /* 0x0000001f08007223 */ /* 0x000fe40000000008 */
[----:B------:R-:W0:Y:S02]  /*1650*/  FCHK P0, R30, R17 ;  /* 0x000000111e007302 */ /* 0x000e240000000000 */
        /* <DEDUP_REMOVED lines=8> */
[----:B------:R-:W-:-:S07]  /*16e0*/  IMAD.MOV.U32 R5, RZ, RZ, R0 ;  /* 0x000000ffff057224 */ /* 0x000fce00078e0000 */
.L_x_156:
[----:B------:R-:W-:Y:S05]  /*16f0*/  BSYNC.RECONVERGENT B6 ;  /* 0x0000000000067941 */ /* 0x000fea0003800200 */
.L_x_155:
        /* <DEDUP_REMOVED lines=21> */
.L_x_158:
[----:B------:R-:W-:Y:S05]  /*1850*/  BSYNC.RECONVERGENT B6 ;  /* 0x0000000000067941 */ /* 0x000fea0003800200 */
.L_x_157:
[----:B------:R-:W0:Y:S02]  /*1860*/  LDCU UR4, c[0x0][0x384] ;  /* 0x00007080ff0477ac */ /* 0x000e240008000800 */
[----:B0-----:R-:W-:-:S05]  /*1870*/  MOV R0, UR4 ;  /* 0x0000000400007c02 */ /* 0x001fca0008000f00 */
[----:B------:R-:W-:-:S06]  /*1880*/  IMAD.WIDE.U32 R28, R0, 0x4, R28 ;  /* 0x00000004001c7825 */ /* 0x000fcc00078e001c */
[----:B------:R-:W2:Y:S01]  /*1890*/  LDG.E R29, desc[UR6][R28.64] ;  /* 0x000000061c1d7981 */ /* 0x000ea2000c1e1900 */
[----:B------:R-:W-:Y:S01]  /*18a0*/  IADD3 R26, PT, PT, R26, 0x4, RZ ;  /* 0x000000041a1a7810 */ /* 0x000fe20007ffe0ff */
[----:B--2---:R-:W-:-:S07]  /*18b0*/  FFMA R34, R29, R31, R4 ;  /* 0x0000001f1d227223 */ /* 0x004fce0000000004 */
.L_x_150:
[----:B------:R-:W-:Y:S05]  /*18c0*/  BSYNC.RECONVERGENT B0 ;  /* 0x0000000000007941 */ /* 0x000fea0003800200 */
.L_x_149:
[----:B------:R-:W-:-:S13]  /*18d0*/  ISETP.NE.AND P0, PT, R19, RZ, PT ;  /* 0x000000ff1300720c */ /* 0x000fda0003f05270 */
[----:B------:R-:W-:Y:S05]  /*18e0*/  @!P0 BRA `(.L_x_129) ;  /* 0x00000004004c8947 */ /* 0x000fea0003800000 */
[----:B------:R-:W-:Y:S01]  /*18f0*/  ISETP.NE.AND P0, PT, R19, 0x1, PT ;  /* 0x000000011300780c */ /* 0x000fe20003f05270 */
[----:B------:R-:W-:-:S12]  /*1900*/  BSSY.RECONVERGENT B0, `(.L_x_159) ;  /* 0x0000034000007945 */ /* 0x000fd80003800200 */
        /* <DEDUP_REMOVED lines=20> */
.L_x_162:
[----:B------:R-:W-:Y:S05]  /*1a50*/  BSYNC.RECONVERGENT B6 ;  /* 0x0000000000067941 */ /* 0x000fea0003800200 */
.L_x_161:
[----:B------:R-:W0:Y:S01]  /*1a60*/  LDC R29, c[0x0][0x388] ;  /* 0x0000e200ff1d7b82 */ /* 0x000e220000000800 */
[----:B------:R-:W1:Y:S07]  /*1a70*/  LDCU UR4, c[0x0][0x384] ;  /* 0x00007080ff0477ac */ /* 0x000e6e0008000800 */
[----:B------:R-:W2:Y:S01]  /*1a80*/  LDC.64 R6, c[0x0][0x398] ;  /* 0x0000e600ff067b82 */ /* 0x000ea20000000a00 */
[----:B0-----:R-:W-:-:S05]  /*1a90*/  IMAD.WIDE.U32 R4, R29, 0x4, R4 ;  /* 0x000000041d047825 */ /* 0x001fca00078e0004 */
[----:B------:R2:W3:Y:S01]  /*1aa0*/  LDG.E R0, desc[UR6][R4.64] ;  /* 0x0000000604007981 */ /* 0x0004e2000c1e1900 */
        /* <DEDUP_REMOVED lines=10> */
[----:B------:R-:W-:-:S04]  /*1b50*/  FFMA R29, -R17, R6, R8 ;  /* 0x00000006111d7223 */ /* 0x000fc80000000108 */
[----:B------:R-:W-:Y:S01]  /*1b60*/  FFMA R29, R0, R29, R6 ;  /* 0x0000001d001d7223 */ /* 0x000fe20000000006 */
[----:B--2---:R-:W-:Y:S01]  /*1b70*/  FFMA R34, R7, R27, R34 ;  /* 0x0000001b07227223 */ /* 0x004fe20000000022 */
[----:B0-----:R-:W-:Y:S06]  /*1b80*/  @!P0 BRA `(.L_x_164) ;  /* 0x0000000000108947 */ /* 0x001fec0003800000 */
[----:B------:R-:W-:Y:S01]  /*1b90*/  IMAD.MOV.U32 R0, RZ, RZ, R8 ;  /* 0x000000ffff007224 */ /* 0x000fe200078e0008 */
[----:B------:R-:W-:-:S07]  /*1ba0*/  MOV R8, 0x1bc0 ;  /* 0x00001bc000087802 */ /* 0x000fce0000000f00 */
[----:B------:R-:W-:Y:S05]  /*1bb0*/  CALL.REL.NOINC `($__internal_3_$__cuda_sm3x_div_rn_noftz_f32_slowpath) ;  /* 0x0000000400347944 */ /* 0x000fea0003c00000 */
[----:B------:R-:W-:-:S07]  /*1bc0*/  MOV R29, R0 ;  /* 0x00000000001d7202 */ /* 0x000fce0000000f00 */
.L_x_164:
[----:B------:R-:W-:Y:S05]  /*1bd0*/  BSYNC.RECONVERGENT B6 ;  /* 0x0000000000067941 */ /* 0x000fea0003800200 */
.L_x_163:
[----:B------:R-:W0:Y:S02]  /*1be0*/  LDCU UR4, c[0x0][0x384] ;  /* 0x00007080ff0477ac */ /* 0x000e240008000800 */
[----:B0-----:R-:W-:-:S05]  /*1bf0*/  MOV R0, UR4 ;  /* 0x0000000400007c02 */ /* 0x001fca0008000f00 */
[----:B------:R-:W-:-:S06]  /*1c00*/  IMAD.WIDE.U32 R4, R0, 0x4, R4 ;  /* 0x0000000400047825 */ /* 0x000fcc00078e0004 */
[----:B------:R-:W2:Y:S01]  /*1c10*/  LDG.E R5, desc[UR6][R4.64] ;  /* 0x0000000604057981 */ /* 0x000ea2000c1e1900 */
[----:B------:R-:W-:Y:S01]  /*1c20*/  IADD3 R26, PT, PT, R26, 0x2, RZ ;  /* 0x000000021a1a7810 */ /* 0x000fe20007ffe0ff */
[----:B--2---:R-:W-:-:S07]  /*1c30*/  FFMA R34, R5, R29, R34 ;  /* 0x0000001d05227223 */ /* 0x004fce0000000022 */
.L_x_160:
[----:B------:R-:W-:Y:S05]  /*1c40*/  BSYNC.RECONVERGENT B0 ;  /* 0x0000000000007941 */ /* 0x000fea0003800200 */
.L_x_159:
[----:B------:R-:W-:-:S13]  /*1c50*/  LOP3.LUT P0, RZ, R14, 0x1, RZ, 0xc0, !PT ;  /* 0x000000010eff7812 */ /* 0x000fda000780c0ff */
[----:B------:R-:W-:Y:S05]  /*1c60*/  @!P0 BRA `(.L_x_129) ;  /* 0x00000000006c8947 */ /* 0x000fea0003800000 */
[----:B------:R-:W0:Y:S01]  /*1c70*/  LDC.64 R4, c[0x0][0x3a0] ;  /* 0x0000e800ff047b82 */ /* 0x000e220000000a00 */
[----:B------:R-:W1:Y:S02]  /*1c80*/  LDCU UR4, c[0x0][0x388] ;  /* 0x00007100ff0477ac */ /* 0x000e640008000800 */
[----:B-1----:R-:W-:-:S04]  /*1c90*/  IMAD R7, R26, UR4, R15 ;  /* 0x000000041a077c24 */ /* 0x002fc8000f8e020f */
[----:B0-----:R-:W-:-:S06]  /*1ca0*/  IMAD.WIDE R4, R7, 0x4, R4 ;  /* 0x0000000407047825 */ /* 0x001fcc00078e0204 */
        /* <DEDUP_REMOVED lines=15> */
.L_x_166:
[----:B------:R-:W-:Y:S05]  /*1da0*/  BSYNC.RECONVERGENT B0 ;  /* 0x0000000000007941 */ /* 0x000fea0003800200 */
.L_x_165:
[----:B------:R-:W0:Y:S01]  /*1db0*/  LDCU UR4, c[0x0][0x384] ;  /* 0x00007080ff0477ac */ /* 0x000e220008000800 */
[----:B------:R-:W1:Y:S01]  /*1dc0*/  LDC.64 R4, c[0x0][0x398] ;  /* 0x0000e600ff047b82 */ /* 0x000e620000000a00 */
[----:B0-----:R-:W-:-:S05]  /*1dd0*/  MOV R0, UR4 ;  /* 0x0000000400007c02 */ /* 0x001fca0008000f00 */
[----:B------:R-:W-:-:S04]  /*1de0*/  IMAD R25, R26, R0, R21 ;  /* 0x000000001a197224 */ /* 0x000fc800078e0215 */
[----:B-1----:R-:W-:-:S06]  /*1df0*/  IMAD.WIDE R4, R25, 0x4, R4 ;  /* 0x0000000419047825 */ /* 0x002fcc00078e0204 */
[----:B------:R-:W2:Y:S02]  /*1e00*/  LDG.E R5, desc[UR6][R4.64] ;  /* 0x0000000604057981 */ /* 0x000ea4000c1e1900 */
[----:B--2---:R-:W-:-:S07]  /*1e10*/  FFMA R34, R5, R7, R34 ;  /* 0x0000000705227223 */ /* 0x004fce0000000022 */
.L_x_129:
[----:B------:R-:W-:Y:S05]  /*1e20*/  BSYNC.RECONVERGENT B1 ;  /* 0x0000000000017941 */ /* 0x000fea0003800200 */
.L_x_128:
[----:B------:R-:W0:Y:S01]  /*1e30*/  S2UR UR5, SR_CgaCtaId ;  /* 0x00000000000579c3 */ /* 0x000e220000008800 */
[----:B------:R-:W1:Y:S01]  /*1e40*/  LDCU UR9, c[0x0][0x3bc] ;  /* 0x00007780ff0977ac */ /* 0x000e620008000800 */
[----:B------:R-:W-:Y:S01]  /*1e50*/  UMOV UR4, 0x400 ;  /* 0x0000040000047882 */ /* 0x000fe20000000000 */
[----:B-1----:R-:W-:Y:S01]  /*1e60*/  IADD3 R24, PT, PT, R24, -UR9, RZ ;  /* 0x8000000918187c10 */ /* 0x002fe2000fffe0ff */
[----:B0-----:R-:W-:-:S06]  /*1e70*/  ULEA UR4, UR5, UR4, 0x18 ;  /* 0x0000000405047291 */ /* 0x001fcc000f8ec0ff */
[----:B------:R-:W-:-:S07]  /*1e80*/  LEA R24, R24, UR4, 0x2 ;  /* 0x0000000418187c11 */ /* 0x000fce000f8e10ff */
.L_x_167:
[----:B------:R-:W0:Y:S02]  /*1e90*/  LDS R4, [R24] ;  /* 0x0000000018047984 */ /* 0x000e240000000800 */
[----:B0-----:R-:W-:-:S05]  /*1ea0*/  FADD R5, R34, R4 ;  /* 0x0000000422057221 */ /* 0x001fca0000000000 */
[----:B------:R-:W0:Y:S02]  /*1eb0*/  ATOMS.CAST.SPIN P0, [R24], R4, R5 ;  /* 0x000000041800758d */ /* 0x000e240001800005 */
[----:B0-----:R-:W-:Y:S05]  /*1ec0*/  @!P0 BRA `(.L_x_167) ;  /* 0xfffffffc00f08947 */ /* 0x001fea000383ffff */
.L_x_127:
[----:B------:R-:W-:Y:S05]  /*1ed0*/  BSYNC.RECONVERGENT B2 ;  /* 0x0000000000027941 */ /* 0x000fea0003800200 */
.L_x_126:
[----:B------:R-:W-:-:S05]  /*1ee0*/  VIADD R21, R21, 0x1 ;  /* 0x0000000115157836 */ /* 0x000fca0000000000 */
[----:B------:R-:W-:-:S13]  /*1ef0*/  ISETP.NE.AND P0, PT, R21, R0, PT ;  /* 0x000000001500720c */ /* 0x000fda0003f05270 */
[----:B------:R-:W-:Y:S05]  /*1f00*/  @P0 BRA `(.L_x_168) ;  /* 0xffffffe400980947 */ /* 0x000fea000383ffff */
[----:B------:R-:W-:Y:S05]  /*1f10*/  BSYNC B3 ;  /* 0x0000000000037941 */ /* 0x000fea0003800000 */
.L_x_125:
[----:B------:R-:W0:Y:S01]  /*1f20*/  LDCU UR4, c[0x0][0x388] ;  /* 0x00007100ff0477ac */ /* 0x000e220008000800 */
[----:B------:R-:W-:-:S04]  /*1f30*/  IADD3 R15, PT, PT, R15, 0x1, RZ ;  /* 0x000000010f0f7810 */ /* 0x000fc80007ffe0ff */
[----:B0-----:R-:W-:-:S13]  /*1f40*/  ISETP.NE.AND P0, PT, R15, UR4, PT ;  /* 0x000000040f007c0c */ /* 0x001fda000bf05270 */
[----:B------:R-:W-:Y:S05]  /*1f50*/  @P0 BRA `(.L_x_169) ;  /* 0xffffffe400700947 */ /* 0x000fea000383ffff */
.L_x_124:
        /* <DEDUP_REMOVED lines=10> */
.L_x_170:
        /* <DEDUP_REMOVED lines=9> */
        .weak           $__internal_3_$__cuda_sm3x_div_rn_noftz_f32_slowpath
        .type           $__internal_3_$__cuda_sm3x_div_rn_noftz_f32_slowpath,@function
        .size           $__internal_3_$__cuda_sm3x_div_rn_noftz_f32_slowpath,(.L_x_294 - $__internal_3_$__cuda_sm3x_div_rn_noftz_f32_slowpath)
$__internal_3_$__cuda_sm3x_div_rn_noftz_f32_slowpath:
        /* <DEDUP_REMOVED lines=8> */
[----:B------:R-:W-:Y:S02]  /*2110*/  ISETP.GT.U32.OR P0, PT, R32, 0xfd, P0 ;  /* 0x000000fd2000780c */ /* 0x000fe40000704470 */
[----:B------:R-:W-:-:S11]  /*2120*/  MOV R32, R17 ;  /* 0x0000001100207202 */ /* 0x000fd60000000f00 */
        /* <DEDUP_REMOVED lines=18> */
[----:B------:R-:W-:Y:S01]  /*2250*/  VIADD R35, R31, 0xffffffff ;  /* 0xffffffff1f237836 */ /* 0x000fe20000000000 */
[----:B------:R-:W-:-:S04]  /*2260*/  ISETP.GE.AND P1, PT, R33, RZ, PT ;  /* 0x000000ff2100720c */ /* 0x000fc80003f26270 */
[----:B------:R-:W-:-:S09]  /*2270*/  ISETP.GE.AND P0, PT, R35, RZ, PT ;  /* 0x000000ff2300720c */ /* 0x000fd20003f06270 */
[----:B------:R-:W-:-:S04]  /*2280*/  @!P1 FFMA R32, R17, 1.84467440737095516160e+19, RZ ;  /* 0x5f80000011209823 */ /* 0x000fc800000000ff */
[----:B------:R-:W-:Y:S01]  /*2290*/  @P0 MOV R35, RZ ;  /* 0x000000ff00230202 */ /* 0x000fe20000000f00 */
[----:B------:R-:W-:Y:S01]  /*22a0*/  @!P0 FFMA R0, R0, 1.84467440737095516160e+19, RZ ;  /* 0x5f80000000008823 */ /* 0x000fe200000000ff */
[----:B------:R-:W-:-:S04]  /*22b0*/  @!P0 MOV R35, 0xffffffc0 ;  /* 0xffffffc000238802 */ /* 0x000fc80000000f00 */
[----:B------:R-:W-:-:S07]  /*22c0*/  @!P1 IADD3 R35, PT, PT, R35, 0x40, RZ ;  /* 0x0000004023239810 */ /* 0x000fce0007ffe0ff */
.L_x_172:
[----:B------:R-:W-:Y:S01]  /*22d0*/  LEA R33, R30, 0xc0800000, 0x17 ;  /* 0xc08000001e217811 */ /* 0x000fe200078eb8ff */
[----:B------:R-:W-:Y:S01]  /*22e0*/  BSSY.RECONVERGENT B5, `(.L_x_177) ;  /* 0x0000036000057945 */ /* 0x000fe20003800200 */
[----:B------:R-:W-:Y:S02]  /*22f0*/  IADD3 R36, PT, PT, R31, -0x7f, RZ ;  /* 0xffffff811f247810 */ /* 0x000fe40007ffe0ff */
[----:B------:R-:W-:Y:S02]  /*2300*/  IADD3 R33, PT, PT, -R33, R32, RZ ;  /* 0x0000002021217210 */ /* 0x000fe40007ffe1ff */
[----:B------:R-:W-:Y:S02]  /*2310*/  IADD3 R30, PT, PT, R36, 0x7f, -R30 ;  /* 0x0000007f241e7810 */ /* 0x000fe40007ffe81e */
[----:B------:R0:W1:Y:S01]  /*2320*/  MUFU.RCP R32, R33 ;  /* 0x0000002100207308 */ /* 0x0000620000001000 */
[----:B------:R-:W-:Y:S01]  /*2330*/  FADD.FTZ R31, -R33, -RZ ;  /* 0x800000ff211f7221 */ /* 0x000fe20000010100 */
[----:B------:R-:W-:Y:S01]  /*2340*/  IADD3 R35, PT, PT, R30, R35, RZ ;  /* 0x000000231e237210 */ /* 0x000fe20007ffe0ff */
[----:B0-----:R-:W-:-:S02]  /*2350*/  IMAD R33, R36, -0x800000, R0 ;  /* 0xff80000024217824 */ /* 0x001fc400078e0200 */
        /* <DEDUP_REMOVED lines=20> */
[CCC-:B------:R-:W-:Y:S01]  /*24a0*/  FFMA.RP R35, R0.reuse, R31.reuse, R32.reuse ;  /* 0x0000001f00237223 */ /* 0x1c0fe20000008020 */
[CCC-:B------:R-:W-:Y:S01]  /*24b0*/  FFMA.RM R33, R0.reuse, R31.reuse, R32.reuse ;  /* 0x0000001f00217223 */ /* 0x1c0fe20000004020 */
[----:B------:R-:W-:Y:S01]  /*24c0*/  FFMA.RZ R0, R0, R31, R32 ;  /* 0x0000001f00007223 */ /* 0x000fe2000000c020 */
[C---:B------:R-:W-:Y:S02]  /*24d0*/  ISETP.NE.AND P2, PT, R30.reuse, RZ, PT ;  /* 0x000000ff1e00720c */ /* 0x040fe40003f45270 */
[----:B------:R-:W-:Y:S02]  /*24e0*/  ISETP.NE.AND P1, PT, R30, RZ, PT ;  /* 0x000000ff1e00720c */ /* 0x000fe40003f25270 */
[----:B------:R-:W-:Y:S02]  /*24f0*/  LOP3.LUT R0, R0, 0x7fffff, RZ, 0xc0, !PT ;  /* 0x007fffff00007812 */ /* 0x000fe400078ec0ff */
[----:B------:R-:W-:Y:S02]  /*2500*/  FSETP.NEU.FTZ.AND P0, PT, R35, R33, PT ;  /* 0x000000212300720b */ /* 0x000fe40003f1d000 */
[----:B------:R-:W-:-:S02]  /*2510*/  LOP3.LUT R31, R0, 0x800000, RZ, 0xfc, !PT ;  /* 0x00800000001f7812 */ /* 0x000fc400078efcff */
[C---:B------:R-:W-:Y:S02]  /*2520*/  IADD3 R0, PT, PT, R30.reuse, 0x20, RZ ;  /* 0x000000201e007810 */ /* 0x040fe40007ffe0ff */
[----:B------:R-:W-:Y:S02]  /*2530*/  IADD3 R30, PT, PT, -R30, RZ, RZ ;  /* 0x000000ff1e1e7210 */ /* 0x000fe40007ffe1ff */
[----:B------:R-:W-:Y:S02]  /*2540*/  SHF.L.U32 R0, R31, R0, RZ ;  /* 0x000000001f007219 */ /* 0x000fe400000006ff */
[----:B------:R-:W-:Y:S02]  /*2550*/  SEL R30, R30, RZ, P2 ;  /* 0x000000ff1e1e7207 */ /* 0x000fe40001000000 */
[----:B------:R-:W-:Y:S02]  /*2560*/  ISETP.NE.AND P1, PT, R0, RZ, P1 ;  /* 0x000000ff0000720c */ /* 0x000fe40000f25270 */
[----:B------:R-:W-:-:S02]  /*2570*/  SHF.R.U32.HI R31, RZ, R30, R31 ;  /* 0x0000001eff1f7219 */ /* 0x000fc4000001161f */
[----:B------:R-:W-:Y:S02]  /*2580*/  PLOP3.LUT P0, PT, P0, P1, PT, 0xf8, 0x8f ;  /* 0x00000000008f781c */ /* 0x000fe40000703f70 */
[----:B------:R-:W-:Y:S02]  /*2590*/  SHF.R.U32.HI R30, RZ, 0x1, R31 ;  /* 0x00000001ff1e7819 */ /* 0x000fe4000001161f */
[----:B------:R-:W-:-:S04]  /*25a0*/  SEL R0, RZ, 0x1, !P0 ;  /* 0x00000001ff007807 */ /* 0x000fc80004000000 */
[----:B------:R-:W-:-:S04]  /*25b0*/  LOP3.LUT R0, R0, 0x1, R30, 0xf8, !PT ;  /* 0x0000000100007812 */ /* 0x000fc800078ef81e */
[----:B------:R-:W-:-:S04]  /*25c0*/  LOP3.LUT R0, R0, R31, RZ, 0xc0, !PT ;  /* 0x0000001f00007212 */ /* 0x000fc800078ec0ff */
[----:B------:R-:W-:-:S04]  /*25d0*/  IADD3 R0, PT, PT, R30, R0, RZ ;  /* 0x000000001e007210 */ /* 0x000fc80007ffe0ff */
[----:B------:R-:W-:Y:S01]  /*25e0*/  LOP3.LUT R36, R0, R36, RZ, 0xfc, !PT ;  /* 0x0000002400247212 */ /* 0x000fe200078efcff */
[----:B------:R-:W-:Y:S06]  /*25f0*/  BRA `(.L_x_180) ;  /* 0x0000000000107947 */ /* 0x000fec0003800000 */
.L_x_179:
[----:B------:R-:W-:-:S04]  /*2600*/  LOP3.LUT R36, R36, 0x80000000, RZ, 0xc0, !PT ;  /* 0x8000000024247812 */ /* 0x000fc800078ec0ff */
[----:B------:R-:W-:Y:S01]  /*2610*/  LOP3.LUT R36, R36, 0x7f800000, RZ, 0xfc, !PT ;  /* 0x7f80000024247812 */ /* 0x000fe200078efcff */
[----:B------:R-:W-:Y:S06]  /*2620*/  BRA `(.L_x_180) ;  /* 0x0000000000047947 */ /* 0x000fec0003800000 */
.L_x_178:
[----:B------:R-:W-:-:S07]  /*2630*/  LEA R36, R35, R36, 0x17 ;  /* 0x0000002423247211 */ /* 0x000fce00078eb8ff */
.L_x_180:
[----:B------:R-:W-:Y:S05]  /*2640*/  BSYNC.RECONVERGENT B5 ;  /* 0x0000000000057941 */ /* 0x000fea0003800200 */
.L_x_177:
[----:B------:R-:W-:Y:S01]  /*2650*/  MOV R0, R36 ;  /* 0x0000002400007202 */ /* 0x000fe20000000f00 */
[----:B------:R-:W-:Y:S06]  /*2660*/  BRA `(.L_x_181) ;  /* 0x0000000000207947 */ /* 0x000fec0003800000 */
.L_x_176:
[----:B------:R-:W-:-:S04]  /*2670*/  LOP3.LUT R0, R32, 0x80000000, R0, 0x48, !PT ;  /* 0x8000000020007812 */ /* 0x000fc800078e4800 */
[----:B------:R-:W-:Y:S01]  /*2680*/  LOP3.LUT R0, R0, 0x7f800000, RZ, 0xfc, !PT ;  /* 0x7f80000000007812 */ /* 0x000fe200078efcff */
[----:B------:R-:W-:Y:S06]  /*2690*/  BRA `(.L_x_181) ;  /* 0x0000000000147947 */ /* 0x000fec0003800000 */
.L_x_175:
[----:B------:R-:W-:Y:S01]  /*26a0*/  LOP3.LUT R0, R32, 0x80000000, R0, 0x48, !PT ;  /* 0x8000000020007812 */ /* 0x000fe200078e4800 */
[----:B------:R-:W-:Y:S06]  /*26b0*/  BRA `(.L_x_181) ;  /* 0x00000000000c7947 */ /* 0x000fec0003800000 */
.L_x_174:
[----:B------:R-:W0:Y:S01]  /*26c0*/  MUFU.RSQ R0, -QNAN ;  /* 0xffc0000000007908 */ /* 0x000e220000001400 */
[----:B------:R-:W-:Y:S05]  /*26d0*/  BRA `(.L_x_181) ;  /* 0x0000000000047947 */ /* 0x000fea0003800000 */
.L_x_173:
[----:B------:R-:W-:-:S07]  /*26e0*/  FADD.FTZ R0, R0, R17 ;  /* 0x0000001100007221 */ /* 0x000fce0000010000 */
.L_x_181:
[----:B------:R-:W-:Y:S05]  /*26f0*/  BSYNC.RECONVERGENT B4 ;  /* 0x0000000000047941 */ /* 0x000fea0003800200 */
.L_x_171:
[----:B------:R-:W-:Y:S01]  /*2700*/  HFMA2 R31, -RZ, RZ, 0, 0 ;  /* 0x00000000ff1f7431 */ /* 0x000fe200000001ff */
[----:B------:R-:W-:-:S04]  /*2710*/  MOV R30, R8 ;  /* 0x00000008001e7202 */ /* 0x000fc80000000f00 */
[----:B0-----:R-:W-:Y:S05]  /*2720*/  RET.REL.NODEC R30 `(_Z27facet2facet_filter_backwardiiiiPKiPKfS2_S2_Pfii) ;  /* 0xffffffd81e347950 */ /* 0x001fea0003c3ffff */
.L_x_182:
        /* <DEDUP_REMOVED lines=13> */
.L_x_294:


//--------------------- .text._Z26facet2facet_input_backwardiiiiPKiPKfS2_S2_Pf --------------------------
	.section	.text._Z26facet2facet_input_backwardiiiiPKiPKfS2_S2_Pf,"ax",@progbits
	.align	128
        .global         _Z26facet2facet_input_backwardiiiiPKiPKfS2_S2_Pf
        .type           _Z26facet2facet_input_backwardiiiiPKiPKfS2_S2_Pf,@function
        .size           _Z26facet2facet_input_backwardiiiiPKiPKfS2_S2_Pf,(.L_x_295 - _Z26facet2facet_input_backwardiiiiPKiPKfS2_S2_Pf)
        .other          _Z26facet2facet_input_backwardiiiiPKiPKfS2_S2_Pf,@"STO_CUDA_ENTRY STV_DEFAULT"
_Z26facet2facet_input_backwardiiiiPKiPKfS2_S2_Pf:
.text._Z26facet2facet_input_backwardiiiiPKiPKfS2_S2_Pf:
[----:B------:R-:W-:Y:S08]  /*0000*/  LDC R1, c[0x0][0x37c] ;  /* 0x0000df00ff017b82 */ /* 0x000ff00000000800 */
[----:B------:R-:W0:Y:S01]  /*0010*/  LDC R3, c[0x0][0x38c] ;  /* 0x0000e300ff037b82 */ /* 0x000e220000000800 */
[----:B------:R-:W1:Y:S07]  /*0020*/  S2R R7, SR_TID.X ;  /* 0x0000000000077919 */ /* 0x000e6e0000002100 */
[----:B------:R-:W1:Y:S08]  /*0030*/  S2UR UR4, SR_CTAID.X ;  /* 0x00000000000479c3 */ /* 0x000e700000002500 */
[----:B------:R-:W1:Y:S01]  /*0040*/  LDC R2, c[0x0][0x360] ;  /* 0x0000d800ff027b82 */ /* 0x000e620000000800 */
[----:B0-----:R-:W-:-:S04]  /*0050*/  IABS R0, R3 ;  /* 0x0000000300007213 */ /* 0x001fc80000000000 */
[----:B------:R-:W0:Y:S01]  /*0060*/  I2F.RP R6, R0 ;  /* 0x0000000000067306 */ /* 0x000e220000209400 */
[----:B-1----:R-:W-:Y:S01]  /*0070*/  IMAD R2, R2, UR4, R7 ;  /* 0x0000000402027c24 */ /* 0x002fe2000f8e0207 */
[----:B------:R-:W1:Y:S06]  /*0080*/  LDCU UR4, c[0x0][0x380] ;  /* 0x00007000ff0477ac */ /* 0x000e6c0008000800 */
[----:B0-----:R-:W0:Y:S01]  /*0090*/  MUFU.RCP R6, R6 ;  /* 0x0000000600067308 */ /* 0x001e220000001000 */
[----:B------:R-:W-:Y:S02]  /*00a0*/  IABS R13, R2 ;  /* 0x00000002000d7213 */ /* 0x000fe40000000000 */
[----:B0-----:R-:W-:-:S05]  /*00b0*/  IADD3 R4, PT, PT, R6, 0xffffffe, RZ ;  /* 0x0ffffffe06047810 */ /* 0x001fca0007ffe0ff */
[----:B------:R0:W2:Y:S02]  /*00c0*/  F2I.FTZ.U32.TRUNC.NTZ R5, R4 ;  /* 0x0000000400057305 */ /* 0x0000a4000021f000 */
[----:B0-----:R-:W-:Y:S01]  /*00d0*/  HFMA2 R4, -RZ, RZ, 0, 0 ;  /* 0x00000000ff047431 */ /* 0x001fe200000001ff */
[----:B--2---:R-:W-:-:S05]  /*00e0*/  IADD3 R9, PT, PT, RZ, -R5, RZ ;  /* 0x80000005ff097210 */ /* 0x004fca0007ffe0ff */
[----:B------:R-:W-:-:S04]  /*00f0*/  IMAD R7, R9, R0, RZ ;  /* 0x0000000009077224 */ /* 0x000fc800078e02ff */
[----:B------:R-:W-:Y:S01]  /*0100*/  IMAD.HI.U32 R5, R5, R7, R4 ;  /* 0x0000000705057227 */ /* 0x000fe200078e0004 */
[----:B------:R-:W-:-:S04]  /*0110*/  LOP3.LUT R4, R2, R3, RZ, 0x3c, !PT ;  /* 0x0000000302047212 */ /* 0x000fc800078e3cff */
[----:B------:R-:W-:Y:S01]  /*0120*/  ISETP.GE.AND P2, PT, R4, RZ, PT ;  /* 0x000000ff0400720c */ /* 0x000fe20003f46270 */
[----:B------:R-:W-:Y:S01]  /*0130*/  IMAD.HI.U32 R5, R5, R13, RZ ;  /* 0x0000000d05057227 */ /* 0x000fe200078e00ff */
[----:B------:R-:W-:-:S04]  /*0140*/  LOP3.LUT R4, RZ, R3, RZ, 0x33, !PT ;  /* 0x00000003ff047212 */ /* 0x000fc800078e33ff */
[----:B------:R-:W-:-:S05]  /*0150*/  IADD3 R6, PT, PT, -R5, RZ, RZ ;  /* 0x000000ff05067210 */ /* 0x000fca0007ffe1ff */
[----:B------:R-:W-:-:S05]  /*0160*/  IMAD R13, R0, R6, R13 ;  /* 0x00000006000d7224 */ /* 0x000fca00078e020d */
[----:B------:R-:W-:-:S13]  /*0170*/  ISETP.GT.U32.AND P1, PT, R0, R13, PT ;  /* 0x0000000d0000720c */ /* 0x000fda0003f24070 */
[-C--:B------:R-:W-:Y:S02]  /*0180*/  @!P1 IADD3 R13, PT, PT, R13, -R0.reuse, RZ ;  /* 0x800000000d0d9210 */ /* 0x080fe40007ffe0ff */
[----:B------:R-:W-:Y:S02]  /*0190*/  @!P1 IADD3 R5, PT, PT, R5, 0x1, RZ ;  /* 0x0000000105059810 */ /* 0x000fe40007ffe0ff */
[----:B------:R-:W-:-:S13]  /*01a0*/  ISETP.GE.U32.AND P0, PT, R13, R0, PT ;  /* 0x000000000d00720c */ /* 0x000fda0003f06070 */
[----:B------:R-:W-:Y:S02]  /*01b0*/  @P0 IADD3 R5, PT, PT, R5, 0x1, RZ ;  /* 0x0000000105050810 */ /* 0x000fe40007ffe0ff */
[----:B------:R-:W-:Y:S02]  /*01c0*/  ISETP.NE.AND P0, PT, R3, RZ, PT ;  /* 0x000000ff0300720c */ /* 0x000fe40003f05270 */
[----:B------:R-:W-:-:S04]  /*01d0*/  @!P2 IADD3 R5, PT, PT, -R5, RZ, RZ ;  /* 0x000000ff0505a210 */ /* 0x000fc80007ffe1ff */
[----:B------:R-:W-:-:S04]  /*01e0*/  SEL R5, R4, R5, !P0 ;  /* 0x0000000504057207 */ /* 0x000fc80004000000 */
[----:B-1----:R-:W-:-:S13]  /*01f0*/  ISETP.GE.AND P1, PT, R5, UR4, PT ;  /* 0x0000000405007c0c */ /* 0x002fda000bf26270 */
[----:B------:R-:W-:Y:S05]  /*0200*/  @P1 EXIT ;  /* 0x000000000000194d */ /* 0x000fea0003800000 */
[----:B------:R-:W0:Y:S01]  /*0210*/  LDC R8, c[0x0][0x388] ;  /* 0x0000e200ff087b82 */ /* 0x000e220000000800 */
[----:B------:R-:W-:Y:S01]  /*0220*/  ISETP.GE.AND P1, PT, R5, 0x1, PT ;  /* 0x000000010500780c */ /* 0x000fe20003f26270 */
[----:B------:R-:W1:Y:S01]  /*0230*/  LDCU.64 UR8, c[0x0][0x358] ;  /* 0x00006b00ff0877ac */ /* 0x000e620008000a00 */
[----:B------:R-:W-:-:S05]  /*0240*/  MOV R24, RZ ;  /* 0x000000ff00187202 */ /* 0x000fca0000000f00 */
[----:B------:R-:W2:Y:S06]  /*0250*/  LDC.64 R6, c[0x0][0x390] ;  /* 0x0000e400ff067b82 */ /* 0x000eac0000000a00 */
[----:B------:R-:W-:Y:S02]  /*0260*/  @P1 IADD3 R9, PT, PT, R5, -0x1, RZ ;  /* 0xffffffff05091810 */ /* 0x000fe40007ffe0ff */
[----:B0-----:R-:W-:-:S03]  /*0270*/  ISETP.GE.AND P2, PT, R8, 0x1, PT ;  /* 0x000000010800780c */ /* 0x001fc60003f46270 */
[----:B--2---:R-:W-:-:S10]  /*0280*/  @P1 IMAD.WIDE.U32 R8, R9, 0x4, R6 ;  /* 0x0000000409081825 */ /* 0x004fd400078e0006 */
[----:B-1----:R-:W-:Y:S05]  /*0290*/  @!P2 EXIT ;  /* 0x000000000000a94d */ /* 0x002fea0003800000 */
[----:B------:R-:W-:Y:S01]  /*02a0*/  IMAD.WIDE R6, R5, 0x4, R6 ;  /* 0x0000000405067825 */ /* 0x000fe200078e0206 */
[----:B------:R-:W2:Y:S01]  /*02b0*/  @P1 LDG.E R24, desc[UR8][R8.64] ;  /* 0x0000000808181981 */ /* 0x000ea2000c1e1900 */
[----:B------:R-:W0:Y:S01]  /*02c0*/  LDCU UR4, c[0x0][0x384] ;  /* 0x00007080ff0477ac */ /* 0x000e220008000800 */
[----:B------:R-:W-:Y:S01]  /*02d0*/  ISETP.GE.AND P2, PT, R2, RZ, PT ;  /* 0x000000ff0200720c */ /* 0x000fe20003f46270 */
[----:B------:R-:W1:Y:S01]  /*02e0*/  LDC.64 R10, c[0x0][0x3a8] ;  /* 0x0000ea00ff0a7b82 */ /* 0x000e620000000a00 */
[----:B------:R-:W2:Y:S01]  /*02f0*/  LDG.E R23, desc[UR8][R6.64] ;  /* 0x0000000806177981 */ /* 0x000ea2000c1e1900 */
[----:B------:R-:W-:Y:S02]  /*0300*/  ISETP.GT.U32.AND P1, PT, R0, R13, PT ;  /* 0x0000000d0000720c */ /* 0x000fe40003f24070 */
[----:B------:R-:W-:-:S04]  /*0310*/  IADD3 R0, PT, PT, R13, -R0, RZ ;  /* 0x800000000d007210 */ /* 0x000fc80007ffe0ff */
[----:B------:R-:W-:-:S04]  /*0320*/  SEL R13, R0, R13, !P1 ;  /* 0x0000000d000d7207 */ /* 0x000fc80004800000 */
[----:B------:R-:W-:Y:S01]  /*0330*/  @!P2 IADD3 R13, PT, PT, -R13, RZ, RZ ;  /* 0x000000ff0d0da210 */ /* 0x000fe20007ffe1ff */
[----:B0-----:R-:W-:-:S03]  /*0340*/  UISETP.GE.AND UP0, UPT, UR4, 0x1, UPT ;  /* 0x000000010400788c */ /* 0x001fc6000bf06270 */
[----:B------:R-:W-:-:S05]  /*0350*/  SEL R4, R4, R13, !P0 ;  /* 0x0000000d04047207 */ /* 0x000fca0004000000 */
[----:B------:R-:W-:-:S04]  /*0360*/  IMAD R3, R5, R3, R4 ;  /* 0x0000000305037224 */ /* 0x000fc800078e0204 */
[----:B-1----:R-:W-:Y:S01]  /*0370*/  IMAD.WIDE R2, R3, 0x4, R10 ;  /* 0x0000000403027825 */ /* 0x002fe200078e020a */
[----:B--2---:R-:W-:-:S04]  /*0380*/  IADD3 R22, PT, PT, R23, -R24, RZ ;  /* 0x8000001817167210 */ /* 0x004fc80007ffe0ff */
[----:B------:R-:W-:Y:S01]  /*0390*/  I2FP.F32.S32 R21, R22 ;  /* 0x0000001600157245 */ /* 0x000fe20000201400 */
[----:B------:R-:W-:Y:S06]  /*03a0*/  BRA.U !UP0, `(.L_x_183) ;  /* 0x0000000d08007547 */ /* 0x000fec000b800000 */
[----:B------:R-:W-:Y:S01]  /*03b0*/  MOV R7, RZ ;  /* 0x000000ff00077202 */ /* 0x000fe20000000f00 */
[----:B------:R-:W-:Y:S02]  /*03c0*/  ULOP3.LUT UR5, UR4, 0xf, URZ, 0xc0, !UPT ;  /* 0x0000000f04057892 */ /* 0x000fe4000f8ec0ff */
[----:B------:R-:W-:-:S12]  /*03d0*/  ULOP3.LUT UR4, UR4, 0x7, URZ, 0xc0, !UPT ;  /* 0x0000000704047892 */ /* 0x000fd8000f8ec0ff */
.L_x_194:
[----:B------:R-:W-:Y:S01]  /*03e0*/  ISETP.GE.AND P0, PT, R24, R23, PT ;  /* 0x000000171800720c */ /* 0x000fe20003f06270 */
[----:B------:R-:W-:-:S12]  /*03f0*/  BSSY B2, `(.L_x_184) ;  /* 0x00000b6000027945 */ /* 0x000fd80003800000 */
[----:B0-----:R-:W-:Y:S05]  /*0400*/  @P0 BRA `(.L_x_185) ;  /* 0x0000000800d00947 */ /* 0x001fea0003800000 */
[----:B------:R-:W0:Y:S01]  /*0410*/  LDCU UR6, c[0x0][0x388] ;  /* 0x00007100ff0677ac */ /* 0x000e220008000800 */
[----:B------:R-:W-:Y:S01]  /*0420*/  MOV R6, R24 ;  /* 0x0000001800067202 */ /* 0x000fe20000000f00 */
[----:B------:R-:W1:Y:S01]  /*0430*/  LDCU UR7, c[0x0][0x384] ;  /* 0x00007080ff0777ac */ /* 0x000e620008000800 */
[----:B0-----:R-:W-:-:S04]  /*0440*/  IMAD R5, R4, UR6, R7 ;  /* 0x0000000604057c24 */ /* 0x001fc8000f8e0207 */
[----:B-1----:R-:W-:-:S07]  /*0450*/  IMAD R5, R5, UR7, RZ ;  /* 0x0000000705057c24 */ /* 0x002fce000f8e02ff */
.L_x_193:
[----:B0-----:R-:W0:Y:S01]  /*0460*/  LDC R13, c[0x0][0x384] ;  /* 0x0000e100ff0d7b82 */ /* 0x001e220000000800 */
[----:B------:R-:W-:Y:S05]  /*0470*/  YIELD ;  /* 0x0000000000007946 */ /* 0x000fea0003800000 */
[----:B------:R-:W-:Y:S01]  /*0480*/  HFMA2 R12, -RZ, RZ, 0, 0 ;  /* 0x00000000ff0c7431 */ /* 0x000fe200000001ff */
[----:B------:R-:W-:Y:S02]  /*0490*/  MOV R14, RZ ;  /* 0x000000ff000e7202 */ /* 0x000fe40000000f00 */
[----:B0-----:R-:W-:Y:S01]  /*04a0*/  ISETP.GE.U32.AND P0, PT, R13, 0x10, PT ;  /* 0x000000100d00780c */ /* 0x001fe20003f06070 */
[----:B------:R-:W-:-:S12]  /*04b0*/  IMAD R0, R6, R13, RZ ;  /* 0x0000000d06007224 */ /* 0x000fd800078e02ff */
[----:B------:R-:W-:Y:S05]  /*04c0*/  @!P0 BRA `(.L_x_186) ;  /* 0x0000000400008947 */ /* 0x000fea0003800000 */
[----:B------:R-:W-:Y:S01]  /*04d0*/  LOP3.LUT R14, R13, 0x7ffffff0, RZ, 0xc0, !PT ;  /* 0x7ffffff00d0e7812 */ /* 0x000fe200078ec0ff */
[----:B------:R-:W-:Y:S01]  /*04e0*/  BSSY.RECONVERGENT B0, `(.L_x_186) ;  /* 0x000003e000007945 */ /* 0x000fe20003800200 */
[----:B------:R-:W-:Y:S02]  /*04f0*/  MOV R12, RZ ;  /* 0x000000ff000c7202 */ /* 0x000fe40000000f00 */
[----:B------:R-:W-:Y:S02]  /*0500*/  MOV R15, R5 ;  /* 0x00000005000f7202 */ /* 0x000fe40000000f00 */
[----:B------:R-:W-:Y:S02]  /*0510*/  MOV R17, R0 ;  /* 0x0000000000117202 */ /* 0x000fe40000000f00 */
[----:B------:R-:W-:-:S07]  /*0520*/  IADD3 R16, PT, PT, -R14, RZ, RZ ;  /* 0x000000ff0e107210 */ /* 0x000fce0007ffe1ff */
.L_x_187:
[----:B------:R-:W0:Y:S08]  /*0530*/  LDC.64 R10, c[0x0][0x398] ;  /* 0x0000e600ff0a7b82 */ /* 0x000e300000000a00 */
[----:B------:R-:W1:Y:S01]  /*0540*/  LDC.64 R8, c[0x0][0x3a0] ;  /* 0x0000e800ff087b82 */ /* 0x000e620000000a00 */
[----:B0-----:R-:W-:-:S05]  /*0550*/  IMAD.WIDE R10, R17, 0x4, R10 ;  /* 0x00000004110a7825 */ /* 0x001fca00078e020a */
[----:B------:R-:W2:Y:S01]  /*0560*/  LDG.E R25, desc[UR8][R10.64] ;  /* 0x000000080a197981 */ /* 0x000ea2000c1e1900 */
[----:B-1----:R-:W-:-:S03]  /*0570*/  IMAD.WIDE R8, R15, 0x4, R8 ;  /* 0x000000040f087825 */ /* 0x002fc600078e0208 */
[----:B------:R-:W3:Y:S04]  /*0580*/  LDG.E R27, desc[UR8][R10.64+0x4] ;  /* 0x000004080a1b7981 */ /* 0x000ee8000c1e1900 */
[----:B------:R-:W2:Y:S04]  /*0590*/  LDG.E R20, desc[UR8][R8.64] ;  /* 0x0000000808147981 */ /* 0x000ea8000c1e1900 */
[----:B------:R-:W3:Y:S04]  /*05a0*/  LDG.E R22, desc[UR8][R8.64+0x4] ;  /* 0x0000040808167981 */ /* 0x000ee8000c1e1900 */
[----:B------:R-:W4:Y:S04]  /*05b0*/  LDG.E R18, desc[UR8][R10.64+0x8] ;  /* 0x000008080a127981 */ /* 0x000f28000c1e1900 */
[----:B------:R-:W4:Y:S04]  /*05c0*/  LDG.E R19, desc[UR8][R8.64+0x8] ;  /* 0x0000080808137981 */ /* 0x000f28000c1e1900 */
[----:B------:R-:W5:Y:S04]  /*05d0*/  LDG.E R29, desc[UR8][R10.64+0x34] ;  /* 0x000034080a1d7981 */ /* 0x000f68000c1e1900 */
[----:B------:R-:W5:Y:S01]  /*05e0*/  LDG.E R26, desc[UR8][R8.64+0x3c] ;  /* 0x00003c08081a7981 */ /* 0x000f62000c1e1900 */
[----:B--2---:R-:W-:-:S03]  /*05f0*/  FFMA R20, R25, R20, R12 ;  /* 0x0000001419147223 */ /* 0x004fc6000000000c */
[----:B------:R-:W2:Y:S01]  /*0600*/  LDG.E R25, desc[UR8][R10.64+0xc] ;  /* 0x00000c080a197981 */ /* 0x000ea2000c1e1900 */
[----:B---3--:R-:W-:-:S03]  /*0610*/  FFMA R27, R27, R22, R20 ;  /* 0x000000161b1b7223 */ /* 0x008fc60000000014 */
[----:B------:R-:W2:Y:S04]  /*0620*/  LDG.E R20, desc[UR8][R8.64+0xc] ;  /* 0x00000c0808147981 */ /* 0x000ea8000c1e1900 */
[----:B------:R-:W3:Y:S01]  /*0630*/  LDG.E R22, desc[UR8][R8.64+0x10] ;  /* 0x0000100808167981 */ /* 0x000ee2000c1e1900 */
[----:B----4-:R-:W-:-:S03]  /*0640*/  FFMA R18, R18, R19, R27 ;  /* 0x0000001312127223 */ /* 0x010fc6000000001b */
[----:B------:R-:W3:Y:S04]  /*0650*/  LDG.E R27, desc[UR8][R10.64+0x10] ;  /* 0x000010080a1b7981 */ /* 0x000ee8000c1e1900 */
[----:B------:R-:W4:Y:S04]  /*0660*/  LDG.E R12, desc[UR8][R10.64+0x14] ;  /* 0x000014080a0c7981 */ /* 0x000f28000c1e1900 */
[----:B------:R-:W4:Y:S01]  /*0670*/  LDG.E R19, desc[UR8][R8.64+0x14] ;  /* 0x0000140808137981 */ /* 0x000f22000c1e1900 */
[----:B--2---:R-:W-:-:S03]  /*0680*/  FFMA R18, R25, R20, R18 ;  /* 0x0000001419127223 */ /* 0x004fc60000000012 */
[----:B------:R-:W2:Y:S04]  /*0690*/  LDG.E R20, desc[UR8][R8.64+0x18] ;  /* 0x0000180808147981 */ /* 0x000ea8000c1e1900 */
[----:B------:R-:W5:Y:S01]  /*06a0*/  LDG.E R25, desc[UR8][R10.64+0x1c] ;  /* 0x00001c080a197981 */ /* 0x000f62000c1e1900 */
[----:B---3--:R-:W-:-:S03]  /*06b0*/  FFMA R27, R27, R22, R18 ;  /* 0x000000161b1b7223 */ /* 0x008fc60000000012 */
[----:B------:R-:W2:Y:S04]  /*06c0*/  LDG.E R18, desc[UR8][R10.64+0x18] ;  /* 0x000018080a127981 */ /* 0x000ea8000c1e1900 */
[----:B------:R-:W5:Y:S01]  /*06d0*/  LDG.E R22, desc[UR8][R8.64+0x1c] ;  /* 0x00001c0808167981 */ /* 0x000f62000c1e1900 */
[----:B----4-:R-:W-:-:S03]  /*06e0*/  FFMA R27, R12, R19, R27 ;  /* 0x000000130c1b7223 */ /* 0x010fc6000000001b */
[----:B------:R-:W3:Y:S04]  /*06f0*/  LDG.E R12, desc[UR8][R10.64+0x20] ;  /* 0x000020080a0c7981 */ /* 0x000ee8000c1e1900 */
[----:B------:R-:W3:Y:S01]  /*0700*/  LDG.E R19, desc[UR8][R8.64+0x20] ;  /* 0x0000200808137981 */ /* 0x000ee2000c1e1900 */
[----:B--2---:R-:W-:-:S03]  /*0710*/  FFMA R18, R18, R20, R27 ;  /* 0x0000001412127223 */ /* 0x004fc6000000001b */
[----:B------:R-:W2:Y:S01]  /*0720*/  LDG.E R20, desc[UR8][R8.64+0x24] ;  /* 0x0000240808147981 */ /* 0x000ea2000c1e1900 */
[----:B-----5:R-:W-:-:S03]  /*0730*/  FFMA R25, R25, R22, R18 ;  /* 0x0000001619197223 */ /* 0x020fc60000000012 */
[----:B------:R-:W2:Y:S04]  /*0740*/  LDG.E R18, desc[UR8][R10.64+0x24] ;  /* 0x000024080a127981 */ /* 0x000ea8000c1e1900 */
[----:B------:R-:W4:Y:S04]  /*0750*/  LDG.E R27, desc[UR8][R10.64+0x28] ;  /* 0x000028080a1b7981 */ /* 0x000f28000c1e1900 */
[----:B------:R-:W4:Y:S01]  /*0760*/  LDG.E R22, desc[UR8][R8.64+0x28] ;  /* 0x0000280808167981 */ /* 0x000f22000c1e1900 */
[----:B---3--:R-:W-:-:S03]  /*0770*/  FFMA R25, R12, R19, R25 ;  /* 0x000000130c197223 */ /* 0x008fc60000000019 */
[----:B------:R-:W3:Y:S04]  /*0780*/  LDG.E R19, desc[UR8][R10.64+0x2c] ;  /* 0x00002c080a137981 */ /* 0x000ee8000c1e1900 */
[----:B------:R-:W3:Y:S01]  /*0790*/  LDG.E R12, desc[UR8][R8.64+0x2c] ;  /* 0x00002c08080c7981 */ /* 0x000ee2000c1e1900 */
[----:B--2---:R-:W-:-:S03]  /*07a0*/  FFMA R18, R18, R20, R25 ;  /* 0x0000001412127223 */ /* 0x004fc60000000019 */
[----:B------:R-:W2:Y:S04]  /*07b0*/  LDG.E R25, desc[UR8][R8.64+0x30] ;  /* 0x0000300808197981 */ /* 0x000ea8000c1e1900 */
[----:B------:R-:W5:Y:S01]  /*07c0*/  LDG.E R20, desc[UR8][R8.64+0x34] ;  /* 0x0000340808147981 */ /* 0x000f62000c1e1900 */
[----:B----4-:R-:W-:-:S03]  /*07d0*/  FFMA R22, R27, R22, R18 ;  /* 0x000000161b167223 */ /* 0x010fc60000000012 */
[----:B------:R-:W2:Y:S01]  /*07e0*/  LDG.E R18, desc[UR8][R10.64+0x30] ;  /* 0x000030080a127981 */ /* 0x000ea2000c1e1900 */
[----:B---3--:R-:W-:-:S03]  /*07f0*/  FFMA R27, R19, R12, R22 ;  /* 0x0000000c131b7223 */ /* 0x008fc60000000016 */
[----:B------:R-:W3:Y:S04]  /*0800*/  LDG.E R12, desc[UR8][R10.64+0x38] ;  /* 0x000038080a0c7981 */ /* 0x000ee8000c1e1900 */
[----:B------:R-:W3:Y:S04]  /*0810*/  LDG.E R19, desc[UR8][R8.64+0x38] ;  /* 0x0000380808137981 */ /* 0x000ee8000c1e1900 */
[----:B------:R-:W4:Y:S01]  /*0820*/  LDG.E R22, desc[UR8][R10.64+0x3c] ;  /* 0x00003c080a167981 */ /* 0x000f22000c1e1900 */
[----:B------:R-:W-:-:S05]  /*0830*/  VIADD R16, R16, 0x10 ;  /* 0x0000001010107836 */ /* 0x000fca0000000000 */
[----:B------:R-:W-:Y:S02]  /*0840*/  ISETP.NE.AND P0, PT, R16, RZ, PT ;  /* 0x000000ff1000720c */ /* 0x000fe40003f05270 */
[----:B------:R-:W-:Y:S02]  /*0850*/  IADD3 R17, PT, PT, R17, 0x10, RZ ;  /* 0x0000001011117810 */ /* 0x000fe40007ffe0ff */
[----:B------:R-:W-:Y:S01]  /*0860*/  IADD3 R15, PT, PT, R15, 0x10, RZ ;  /* 0x000000100f0f7810 */ /* 0x000fe20007ffe0ff */
[----:B--2---:R-:W-:-:S04]  /*0870*/  FFMA R18, R18, R25, R27 ;  /* 0x0000001912127223 */ /* 0x004fc8000000001b */
[----:B-----5:R-:W-:-:S04]  /*0880*/  FFMA R29, R29, R20, R18 ;  /* 0x000000141d1d7223 */ /* 0x020fc80000000012 */
[----:B---3--:R-:W-:-:S04]  /*0890*/  FFMA R12, R12, R19, R29 ;  /* 0x000000130c0c7223 */ /* 0x008fc8000000001d */
[----:B----4-:R-:W-:Y:S01]  /*08a0*/  FFMA R12, R22, R26, R12 ;  /* 0x0000001a160c7223 */ /* 0x010fe2000000000c */
[----:B------:R-:W-:Y:S06]  /*08b0*/  @P0 BRA `(.L_x_187) ;  /* 0xfffffffc001c0947 */ /* 0x000fec000383ffff */
[----:B------:R-:W-:Y:S05]  /*08c0*/  BSYNC.RECONVERGENT B0 ;  /* 0x0000000000007941 */ /* 0x000fea0003800200 */
.L_x_186:
[----:B------:R-:W-:-:S09]  /*08d0*/  UISETP.NE.AND UP0, UPT, UR5, URZ, UPT ;  /* 0x000000ff0500728c */ /* 0x000fd2000bf05270 */
[----:B------:R-:W-:Y:S05]  /*08e0*/  BRA.U !UP0, `(.L_x_188) ;  /* 0x00000005083c7547 */ /* 0x000fea000b800000 */
[----:B------:R-:W-:Y:S02]  /*08f0*/  UIADD3 UR6, UPT, UPT, UR5, -0x1, URZ ;  /* 0xffffffff05067890 */ /* 0x000fe4000fffe0ff */
[----:B------:R-:W-:Y:S02]  /*0900*/  UISETP.NE.AND UP1, UPT, UR4, URZ, UPT ;  /* 0x000000ff0400728c */ /* 0x000fe4000bf25270 */
[----:B------:R-:W-:-:S09]  /*0910*/  UISETP.GE.U32.AND UP0, UPT, UR6, 0x7, UPT ;  /* 0x000000070600788c */ /* 0x000fd2000bf06070 */
[----:B------:R-:W-:Y:S05]  /*0920*/  BRA.U !UP0, `(.L_x_189) ;  /* 0x00000001087c7547 */ /* 0x000fea000b800000 */
[----:B------:R-:W0:Y:S01]  /*0930*/  LDC.64 R8, c[0x0][0x398] ;  /* 0x0000e600ff087b82 */ /* 0x000e220000000a00 */
[-C--:B------:R-:W-:Y:S02]  /*0940*/  IADD3 R15, PT, PT, R0, R14.reuse, RZ ;  /* 0x0000000e000f7210 */ /* 0x080fe40007ffe0ff */
[----:B------:R-:W-:-:S05]  /*0950*/  IADD3 R17, PT, PT, R5, R14, RZ ;  /* 0x0000000e05117210 */ /* 0x000fca0007ffe0ff */
[----:B------:R-:W1:Y:S01]  /*0960*/  LDC.64 R10, c[0x0][0x3a0] ;  /* 0x0000e800ff0a7b82 */ /* 0x000e620000000a00 */
[----:B0-----:R-:W-:-:S05]  /*0970*/  IMAD.WIDE R8, R15, 0x4, R8 ;  /* 0x000000040f087825 */ /* 0x001fca00078e0208 */
[----:B------:R-:W2:Y:S01]  /*0980*/  LDG.E R19, desc[UR8][R8.64+0x4] ;  /* 0x0000040808137981 */ /* 0x000ea2000c1e1900 */
[----:B-1----:R-:W-:-:S03]  /*0990*/  IMAD.WIDE R10, R17, 0x4, R10 ;  /* 0x00000004110a7825 */ /* 0x002fc600078e020a */
[----:B------:R-:W3:Y:S04]  /*09a0*/  LDG.E R15, desc[UR8][R8.64+0x8] ;  /* 0x00000808080f7981 */ /* 0x000ee8000c1e1900 */
[----:B------:R-:W4:Y:S04]  /*09b0*/  LDG.E R17, desc[UR8][R8.64] ;  /* 0x0000000808117981 */ /* 0x000f28000c1e1900 */
[----:B------:R-:W4:Y:S04]  /*09c0*/  LDG.E R18, desc[UR8][R10.64] ;  /* 0x000000080a127981 */ /* 0x000f28000c1e1900 */
[----:B------:R-:W2:Y:S04]  /*09d0*/  LDG.E R20, desc[UR8][R10.64+0x4] ;  /* 0x000004080a147981 */ /* 0x000ea8000c1e1900 */
[----:B------:R-:W3:Y:S04]  /*09e0*/  LDG.E R16, desc[UR8][R10.64+0x8] ;  /* 0x000008080a107981 */ /* 0x000ee8000c1e1900 */
[----:B------:R-:W5:Y:S04]  /*09f0*/  LDG.E R25, desc[UR8][R10.64+0x10] ;  /* 0x000010080a197981 */ /* 0x000f68000c1e1900 */
[----:B------:R-:W5:Y:S04]  /*0a00*/  LDG.E R26, desc[UR8][R10.64+0x14] ;  /* 0x000014080a1a7981 */ /* 0x000f68000c1e1900 */
[----:B------:R-:W5:Y:S04]  /*0a10*/  LDG.E R27, desc[UR8][R10.64+0x18] ;  /* 0x000018080a1b7981 */ /* 0x000f68000c1e1900 */
[----:B------:R-:W5:Y:S04]  /*0a20*/  LDG.E R22, desc[UR8][R8.64+0x1c] ;  /* 0x00001c0808167981 */ /* 0x000f68000c1e1900 */
[----:B------:R-:W5:Y:S01]  /*0a30*/  LDG.E R29, desc[UR8][R10.64+0x1c] ;  /* 0x00001c080a1d7981 */ /* 0x000f62000c1e1900 */
[----:B----4-:R-:W-:-:S03]  /*0a40*/  FFMA R18, R17, R18, R12 ;  /* 0x0000001211127223 */ /* 0x010fc6000000000c */
[----:B------:R-:W4:Y:S04]  /*0a50*/  LDG.E R12, desc[UR8][R8.64+0xc] ;  /* 0x00000c08080c7981 */ /* 0x000f28000c1e1900 */
[----:B------:R-:W4:Y:S01]  /*0a60*/  LDG.E R17, desc[UR8][R10.64+0xc] ;  /* 0x00000c080a117981 */ /* 0x000f22000c1e1900 */
[----:B--2---:R-:W-:-:S03]  /*0a70*/  FFMA R28, R19, R20, R18 ;  /* 0x00000014131c7223 */ /* 0x004fc60000000012 */
[----:B------:R-:W5:Y:S04]  /*0a80*/  LDG.E R20, desc[UR8][R8.64+0x10] ;  /* 0x0000100808147981 */ /* 0x000f68000c1e1900 */
[----:B------:R-:W2:Y:S04]  /*0a90*/  LDG.E R19, desc[UR8][R8.64+0x14] ;  /* 0x0000140808137981 */ /* 0x000ea8000c1e1900 */
[----:B------:R-:W2:Y:S01]  /*0aa0*/  LDG.E R18, desc[UR8][R8.64+0x18] ;  /* 0x0000180808127981 */ /* 0x000ea2000c1e1900 */
[----:B---3--:R-:W-:Y:S01]  /*0ab0*/  FFMA R15, R15, R16, R28 ;  /* 0x000000100f0f7223 */ /* 0x008fe2000000001c */
[----:B------:R-:W-:-:S03]  /*0ac0*/  IADD3 R14, PT, PT, R14, 0x8, RZ ;  /* 0x000000080e0e7810 */ /* 0x000fc60007ffe0ff */
[----:B----4-:R-:W-:-:S04]  /*0ad0*/  FFMA R15, R12, R17, R15 ;  /* 0x000000110c0f7223 */ /* 0x010fc8000000000f */
[----:B-----5:R-:W-:-:S04]  /*0ae0*/  FFMA R20, R20, R25, R15 ;  /* 0x0000001914147223 */ /* 0x020fc8000000000f */
[----:B--2---:R-:W-:-:S04]  /*0af0*/  FFMA R19, R19, R26, R20 ;  /* 0x0000001a13137223 */ /* 0x004fc80000000014 */
[----:B------:R-:W-:-:S04]  /*0b00*/  FFMA R19, R18, R27, R19 ;  /* 0x0000001b12137223 */ /* 0x000fc80000000013 */
[----:B------:R-:W-:-:S07]  /*0b10*/  FFMA R12, R22, R29, R19 ;  /* 0x0000001d160c7223 */ /* 0x000fce0000000013 */
.L_x_189:
[----:B------:R-:W-:Y:S05]  /*0b20*/  BRA.U !UP1, `(.L_x_188) ;  /* 0x0000000109ac7547 */ /* 0x000fea000b800000 */
[----:B------:R-:W-:Y:S01]  /*0b30*/  UIADD3 UR6, UPT, UPT, UR4, -0x1, URZ ;  /* 0xffffffff04067890 */ /* 0x000fe2000fffe0ff */
[----:B------:R-:W-:-:S03]  /*0b40*/  LOP3.LUT P0, RZ, R13, 0x3, RZ, 0xc0, !PT ;  /* 0x000000030dff7812 */ /* 0x000fc6000780c0ff */
        /* <DEDUP_REMOVED lines=21> */
.L_x_190:
[----:B------:R-:W-:Y:S05]  /*0ca0*/  @!P0 BRA `(.L_x_188) ;  /* 0x00000000004c8947 */ /* 0x000fea0003800000 */
[----:B------:R-:W0:Y:S01]  /*0cb0*/  LDC.64 R10, c[0x0][0x398] ;  /* 0x0000e600ff0a7b82 */ /* 0x000e220000000a00 */
[-C--:B------:R-:W-:Y:S02]  /*0cc0*/  IADD3 R15, PT, PT, R0, R14.reuse, RZ ;  /* 0x0000000e000f7210 */ /* 0x080fe40007ffe0ff */
[----:B------:R-:W-:-:S05]  /*0cd0*/  IADD3 R17, PT, PT, R5, R14, RZ ;  /* 0x0000000e05117210 */ /* 0x000fca0007ffe0ff */
[----:B------:R-:W1:Y:S01]  /*0ce0*/  LDC.64 R8, c[0x0][0x3a0] ;  /* 0x0000e800ff087b82 */ /* 0x000e620000000a00 */
[----:B0-----:R-:W-:-:S05]  /*0cf0*/  IMAD.WIDE R10, R15, 0x4, R10 ;  /* 0x000000040f0a7825 */ /* 0x001fca00078e020a */
[----:B------:R-:W2:Y:S01]  /*0d00*/  LDG.E R15, desc[UR8][R10.64] ;  /* 0x000000080a0f7981 */ /* 0x000ea2000c1e1900 */
[----:B-1----:R-:W-:-:S05]  /*0d10*/  IMAD.WIDE R8, R17, 0x4, R8 ;  /* 0x0000000411087825 */ /* 0x002fca00078e0208 */
[----:B------:R-:W2:Y:S01]  /*0d20*/  LDG.E R0, desc[UR8][R8.64] ;  /* 0x0000000808007981 */ /* 0x000ea2000c1e1900 */
[----:B------:R-:W-:-:S04]  /*0d30*/  LOP3.LUT R13, R13, 0x3, RZ, 0xc0, !PT ;  /* 0x000000030d0d7812 */ /* 0x000fc800078ec0ff */
[----:B------:R-:W-:Y:S01]  /*0d40*/  ISETP.NE.AND P0, PT, R13, 0x1, PT ;  /* 0x000000010d00780c */ /* 0x000fe20003f05270 */
[----:B--2---:R-:W-:-:S12]  /*0d50*/  FFMA R12, R15, R0, R12 ;  /* 0x000000000f0c7223 */ /* 0x004fd8000000000c */
[----:B------:R-:W-:Y:S05]  /*0d60*/  @!P0 BRA `(.L_x_188) ;  /* 0x00000000001c8947 */ /* 0x000fea0003800000 */
[----:B------:R-:W-:Y:S01]  /*0d70*/  ISETP.NE.AND P0, PT, R13, 0x2, PT ;  /* 0x000000020d00780c */ /* 0x000fe20003f05270 */
[----:B------:R-:W2:Y:S04]  /*0d80*/  LDG.E R0, desc[UR8][R8.64+0x4] ;  /* 0x0000040808007981 */ /* 0x000ea8000c1e1900 */
[----:B------:R-:W2:Y:S08]  /*0d90*/  LDG.E R13, desc[UR8][R10.64+0x4] ;  /* 0x000004080a0d7981 */ /* 0x000eb0000c1e1900 */
[----:B------:R-:W3:Y:S04]  /*0da0*/  @P0 LDG.E R15, desc[UR8][R10.64+0x8] ;  /* 0x000008080a0f0981 */ /* 0x000ee8000c1e1900 */
[----:B------:R-:W3:Y:S01]  /*0db0*/  @P0 LDG.E R14, desc[UR8][R8.64+0x8] ;  /* 0x00000808080e0981 */ /* 0x000ee2000c1e1900 */
[----:B--2---:R-:W-:-:S04]  /*0dc0*/  FFMA R12, R13, R0, R12 ;  /* 0x000000000d0c7223 */ /* 0x004fc8000000000c */
[----:B---3--:R-:W-:-:S07]  /*0dd0*/  @P0 FFMA R12, R15, R14, R12 ;  /* 0x0000000e0f0c0223 */ /* 0x008fce000000000c */
.L_x_188:
[----:B------:R-:W2:Y:S01]  /*0de0*/  LDG.E R9, desc[UR8][R2.64] ;  /* 0x0000000802097981 */ /* 0x000ea2000c1e1900 */
[----:B------:R-:W0:Y:S01]  /*0df0*/  MUFU.RCP R8, R21 ;  /* 0x0000001500087308 */ /* 0x000e220000001000 */
[----:B------:R-:W-:Y:S01]  /*0e00*/  BSSY.RECONVERGENT B3, `(.L_x_191) ;  /* 0x000000c000037945 */ /* 0x000fe20003800200 */
[----:B0-----:R-:W-:-:S04]  /*0e10*/  FFMA R11, -R21, R8, 1 ;  /* 0x3f800000150b7423 */ /* 0x001fc80000000108 */
[----:B------:R-:W-:Y:S01]  /*0e20*/  FFMA R11, R8, R11, R8 ;  /* 0x0000000b080b7223 */ /* 0x000fe20000000008 */
[----:B--2---:R-:W-:-:S04]  /*0e30*/  FMUL R0, R9, R12 ;  /* 0x0000000c09007220 */ /* 0x004fc80000400000 */
[----:B------:R-:W0:Y:S01]  /*0e40*/  FCHK P0, R0, R21 ;  /* 0x0000001500007302 */ /* 0x000e220000000000 */
[----:B------:R-:W-:-:S04]  /*0e50*/  FFMA R8, R0, R11, RZ ;  /* 0x0000000b00087223 */ /* 0x000fc800000000ff */
[----:B------:R-:W-:-:S04]  /*0e60*/  FFMA R9, -R21, R8, R0 ;  /* 0x0000000815097223 */ /* 0x000fc80000000100 */
[----:B------:R-:W-:Y:S01]  /*0e70*/  FFMA R11, R11, R9, R8 ;  /* 0x000000090b0b7223 */ /* 0x000fe20000000008 */
[----:B0-----:R-:W-:Y:S06]  /*0e80*/  @!P0 BRA `(.L_x_192) ;  /* 0x00000000000c8947 */ /* 0x001fec0003800000 */
[----:B------:R-:W-:-:S07]  /*0e90*/  MOV R26, 0xeb0 ;  /* 0x00000eb0001a7802 */ /* 0x000fce0000000f00 */
[----:B------:R-:W-:Y:S05]  /*0ea0*/  CALL.REL.NOINC `($__internal_4_$__cuda_sm3x_div_rn_noftz_f32_slowpath) ;  /* 0x00000014005c7944 */ /* 0x000fea0003c00000 */
[----:B------:R-:W-:-:S07]  /*0eb0*/  MOV R11, R0 ;  /* 0x00000000000b7202 */ /* 0x000fce0000000f00 */
.L_x_192:
[----:B------:R-:W-:Y:S05]  /*0ec0*/  BSYNC.RECONVERGENT B3 ;  /* 0x0000000000037941 */ /* 0x000fea0003800200 */
.L_x_191:
[----:B------:R-:W0:Y:S01]  /*0ed0*/  LDCU UR6, c[0x0][0x388] ;  /* 0x00007100ff0677ac */ /* 0x000e220008000800 */
[----:B------:R-:W1:Y:S01]  /*0ee0*/  LDC.64 R8, c[0x0][0x3b0] ;  /* 0x0000ec00ff087b82 */ /* 0x000e620000000a00 */
[C---:B0-----:R-:W-:Y:S01]  /*0ef0*/  IMAD R13, R6.reuse, UR6, R7 ;  /* 0x00000006060d7c24 */ /* 0x041fe2000f8e0207 */
[----:B------:R-:W-:-:S04]  /*0f00*/  IADD3 R6, PT, PT, R6, 0x1, RZ ;  /* 0x0000000106067810 */ /* 0x000fc80007ffe0ff */
[----:B------:R-:W-:Y:S01]  /*0f10*/  ISETP.NE.AND P0, PT, R6, R23, PT ;  /* 0x000000170600720c */ /* 0x000fe20003f05270 */
[----:B-1----:R-:W-:-:S05]  /*0f20*/  IMAD.WIDE R8, R13, 0x4, R8 ;  /* 0x000000040d087825 */ /* 0x002fca00078e0208 */
[----:B------:R0:W-:Y:S07]  /*0f30*/  REDG.E.ADD.F32.FTZ.RN.STRONG.GPU desc[UR8][R8.64], R11 ;  /* 0x0000000b080079a6 */ /* 0x0001ee000c12f308 */
[----:B------:R-:W-:Y:S05]  /*0f40*/  @P0 BRA `(.L_x_193) ;  /* 0xfffffff400440947 */ /* 0x000fea000383ffff */
.L_x_185:
[----:B------:R-:W-:Y:S05]  /*0f50*/  BSYNC B2 ;  /* 0x0000000000027941 */ /* 0x000fea0003800000 */
.L_x_184:
[----:B------:R-:W1:Y:S01]  /*0f60*/  LDCU UR6, c[0x0][0x388] ;  /* 0x00007100ff0677ac */ /* 0x000e620008000800 */
[----:B------:R-:W-:-:S04]  /*0f70*/  IADD3 R7, PT, PT, R7, 0x1, RZ ;  /* 0x0000000107077810 */ /* 0x000fc80007ffe0ff */
[----:B-1----:R-:W-:-:S13]  /*0f80*/  ISETP.NE.AND P0, PT, R7, UR6, PT ;  /* 0x0000000607007c0c */ /* 0x002fda000bf05270 */
[----:B------:R-:W-:Y:S05]  /*0f90*/  @!P0 EXIT ;  /* 0x000000000000894d */ /* 0x000fea0003800000 */
[----:B------:R-:W-:Y:S05]  /*0fa0*/  BRA `(.L_x_194) ;  /* 0xfffffff4000c7947 */ /* 0x000fea000383ffff */
.L_x_183:
[C---:B------:R-:W-:Y:S01]  /*0fb0*/  LOP3.LUT R20, R22.reuse, 0x7, RZ, 0xc0, !PT ;  /* 0x0000000716147812 */ /* 0x040fe200078ec0ff */
[----:B------:R-:W-:Y:S01]  /*0fc0*/  HFMA2 R17, -RZ, RZ, 0, 0 ;  /* 0x00000000ff117431 */ /* 0x000fe200000001ff */
[C---:B------:R-:W-:Y:S01]  /*0fd0*/  LOP3.LUT R18, R22.reuse, 0x3, RZ, 0xc0, !PT ;  /* 0x0000000316127812 */ /* 0x040fe200078ec0ff */
[----:B------:R-:W0:Y:S01]  /*0fe0*/  LDCU UR4, c[0x0][0x388] ;  /* 0x00007100ff0477ac */ /* 0x000e220008000800 */
[----:B------:R-:W-:Y:S02]  /*0ff0*/  IADD3 R16, PT, PT, -R23, R24, RZ ;  /* 0x0000001817107210 */ /* 0x000fe40007ffe1ff */
[----:B------:R-:W-:Y:S02]  /*1000*/  LOP3.LUT R19, R22, 0xfffffff8, RZ, 0xc0, !PT ;  /* 0xfffffff816137812 */ /* 0x000fe400078ec0ff */
[----:B------:R-:W-:-:S07]  /*1010*/  IADD3 R15, PT, PT, R20, -0x1, RZ ;  /* 0xffffffff140f7810 */ /* 0x000fce0007ffe0ff */
.L_x_234:
[----:B------:R-:W-:Y:S01]  /*1020*/  ISETP.GE.AND P0, PT, R24, R23, PT ;  /* 0x000000171800720c */ /* 0x000fe20003f06270 */
[----:B------:R-:W-:Y:S05]  /*1030*/  YIELD ;  /* 0x0000000000007946 */ /* 0x000fea0003800000 */
[----:B------:R-:W-:Y:S07]  /*1040*/  BSSY B2, `(.L_x_195) ;  /* 0x0000138000027945 */ /* 0x000fee0003800000 */
[----:B-123--:R-:W-:Y:S05]  /*1050*/  @P0 BRA `(.L_x_196) ;  /* 0x0000001000d80947 */ /* 0x00efea0003800000 */
[----:B------:R-:W-:Y:S01]  /*1060*/  ISETP.GT.U32.AND P0, PT, R16, -0x8, PT ;  /* 0xfffffff81000780c */ /* 0x000fe20003f04070 */
[----:B------:R-:W-:Y:S01]  /*1070*/  BSSY B3, `(.L_x_197) ;  /* 0x000009c000037945 */ /* 0x000fe20003800000 */
[----:B------:R-:W-:-:S11]  /*1080*/  IMAD.MOV.U32 R14, RZ, RZ, R24 ;  /* 0x000000ffff0e7224 */ /* 0x000fd600078e0018 */
[----:B------:R-:W-:Y:S05]  /*1090*/  @P0 BRA `(.L_x_198) ;  /* 0x0000000800640947 */ /* 0x000fea0003800000 */
[----:B------:R-:W1:Y:S01]  /*10a0*/  LDC R13, c[0x0][0x388] ;  /* 0x0000e200ff0d7b82 */ /* 0x000e620000000800 */
[----:B------:R-:W-:Y:S02]  /*10b0*/  MOV R12, RZ ;  /* 0x000000ff000c7202 */ /* 0x000fe40000000f00 */
[----:B------:R-:W-:-:S05]  /*10c0*/  MOV R14, R24 ;  /* 0x00000018000e7202 */ /* 0x000fca0000000f00 */
[----:B------:R-:W2:Y:S02]  /*10d0*/  LDC.64 R4, c[0x0][0x3b0] ;  /* 0x0000ec00ff047b82 */ /* 0x000ea40000000a00 */
.L_x_215:
[----:B---3--:R-:W3:Y:S01]  /*10e0*/  LDG.E R0, desc[UR8][R2.64] ;  /* 0x0000000802007981 */ /* 0x008ee2000c1e1900 */
[----:B------:R-:W4:Y:S01]  /*10f0*/  MUFU.RCP R6, R21 ;  /* 0x0000001500067308 */ /* 0x000f220000001000 */
[----:B------:R-:W-:Y:S01]  /*1100*/  IADD3 R12, PT, PT, R12, 0x8, RZ ;  /* 0x000000080c0c7810 */ /* 0x000fe20007ffe0ff */
[----:B------:R-:W-:Y:S05]  /*1110*/  YIELD ;  /* 0x0000000000007946 */ /* 0x000fea0003800000 */
[----:B------:R-:W-:Y:S01]  /*1120*/  BSSY.RECONVERGENT B4, `(.L_x_199) ;  /* 0x000000e000047945 */ /* 0x000fe20003800200 */
[----:B------:R-:W-:Y:S01]  /*1130*/  ISETP.NE.AND P2, PT, R12, R19, PT ;  /* 0x000000130c00720c */ /* 0x000fe20003f45270 */
[----:B----4-:R-:W-:Y:S01]  /*1140*/  FFMA R7, -R21, R6, 1 ;  /* 0x3f80000015077423 */ /* 0x010fe20000000106 */
[----:B---3--:R-:W-:-:S03]  /*1150*/  FMUL R8, RZ, R0 ;  /* 0x00000000ff087220 */ /* 0x008fc60000400000 */
[----:B------:R-:W-:Y:S01]  /*1160*/  FFMA R0, R6, R7, R6 ;  /* 0x0000000706007223 */ /* 0x000fe20000000006 */
[----:B------:R-:W3:Y:S03]  /*1170*/  FCHK P0, R8, R21 ;  /* 0x0000001508007302 */ /* 0x000ee60000000000 */
[----:B------:R-:W-:-:S04]  /*1180*/  FFMA R7, R0, R8, RZ ;  /* 0x0000000800077223 */ /* 0x000fc800000000ff */
[----:B------:R-:W-:-:S04]  /*1190*/  FFMA R6, -R21, R7, R8 ;  /* 0x0000000715067223 */ /* 0x000fc80000000108 */
[----:B------:R-:W-:Y:S01]  /*11a0*/  FFMA R9, R0, R6, R7 ;  /* 0x0000000600097223 */ /* 0x000fe20000000007 */
[----:B---3--:R-:W-:Y:S06]  /*11b0*/  @!P0 BRA `(.L_x_200) ;  /* 0x0000000000108947 */ /* 0x008fec0003800000 */
[----:B------:R-:W-:Y:S02]  /*11c0*/  MOV R0, R8 ;  /* 0x0000000800007202 */ /* 0x000fe40000000f00 */
[----:B------:R-:W-:-:S07]  /*11d0*/  MOV R26, 0x11f0 ;  /* 0x000011f0001a7802 */ /* 0x000fce0000000f00 */
[----:B012---:R-:W-:Y:S05]  /*11e0*/  CALL.REL.NOINC `($__internal_4_$__cuda_sm3x_div_rn_noftz_f32_slowpath) ;  /* 0x00000010008c7944 */ /* 0x007fea0003c00000 */
[----:B------:R-:W-:-:S07]  /*11f0*/  MOV R9, R0 ;  /* 0x0000000000097202 */ /* 0x000fce0000000f00 */
.L_x_200:
[----:B0-----:R-:W-:Y:S05]  /*1200*/  BSYNC.RECONVERGENT B4 ;  /* 0x0000000000047941 */ /* 0x001fea0003800200 */
.L_x_199:
[----:B------:R-:W-:-:S04]  /*1210*/  IMAD R7, R14, UR4, R17 ;  /* 0x000000040e077c24 */ /* 0x000fc8000f8e0211 */
[----:B--2---:R-:W-:-:S05]  /*1220*/  IMAD.WIDE R6, R7, 0x4, R4 ;  /* 0x0000000407067825 */ /* 0x004fca00078e0204 */
[----:B------:R0:W-:Y:S04]  /*1230*/  REDG.E.ADD.F32.FTZ.RN.STRONG.GPU desc[UR8][R6.64], R9 ;  /* 0x00000009060079a6 */ /* 0x0001e8000c12f308 */
[----:B------:R-:W2:Y:S01]  /*1240*/  LDG.E R0, desc[UR8][R2.64] ;  /* 0x0000000802007981 */ /* 0x000ea2000c1e1900 */
[----:B------:R-:W3:Y:S01]  /*1250*/  MUFU.RCP R8, R21 ;  /* 0x0000001500087308 */ /* 0x000ee20000001000 */
[----:B------:R-:W-:Y:S01]  /*1260*/  BSSY.RECONVERGENT B4, `(.L_x_201) ;  /* 0x000000d000047945 */ /* 0x000fe20003800200 */
[----:B---3--:R-:W-:Y:S01]  /*1270*/  FFMA R11, -R21, R8, 1 ;  /* 0x3f800000150b7423 */ /* 0x008fe20000000108 */
[----:B--2---:R-:W-:-:S03]  /*1280*/  FMUL R10, RZ, R0 ;  /* 0x00000000ff0a7220 */ /* 0x004fc60000400000 */
[----:B------:R-:W-:Y:S02]  /*1290*/  FFMA R0, R8, R11, R8 ;  /* 0x0000000b08007223 */ /* 0x000fe40000000008 */
[----:B------:R-:W2:Y:S02]  /*12a0*/  FCHK P0, R10, R21 ;  /* 0x000000150a007302 */ /* 0x000ea40000000000 */
[----:B------:R-:W-:-:S04]  /*12b0*/  FFMA R8, R0, R10, RZ ;  /* 0x0000000a00087223 */ /* 0x000fc800000000ff */
[----:B------:R-:W-:-:S04]  /*12c0*/  FFMA R11, -R21, R8, R10 ;  /* 0x00000008150b7223 */ /* 0x000fc8000000010a */
[----:B------:R-:W-:Y:S01]  /*12d0*/  FFMA R11, R0, R11, R8 ;  /* 0x0000000b000b7223 */ /* 0x000fe20000000008 */
[----:B0-2---:R-:W-:Y:S06]  /*12e0*/  @!P0 BRA `(.L_x_202) ;  /* 0x0000000000108947 */ /* 0x005fec0003800000 */
[----:B------:R-:W-:Y:S02]  /*12f0*/  MOV R0, R10 ;  /* 0x0000000a00007202 */ /* 0x000fe40000000f00 */
[----:B------:R-:W-:-:S07]  /*1300*/  MOV R26, 0x1320 ;  /* 0x00001320001a7802 */ /* 0x000fce0000000f00 */
[----:B-1----:R-:W-:Y:S05]  /*1310*/  CALL.REL.NOINC `($__internal_4_$__cuda_sm3x_div_rn_noftz_f32_slowpath) ;  /* 0x0000001000407944 */ /* 0x002fea0003c00000 */
[----:B------:R-:W-:-:S07]  /*1320*/  MOV R11, R0 ;  /* 0x00000000000b7202 */ /* 0x000fce0000000f00 */
.L_x_202:
[----:B------:R-:W-:Y:S05]  /*1330*/  BSYNC.RECONVERGENT B4 ;  /* 0x0000000000047941 */ /* 0x000fea0003800200 */
.L_x_201:
[----:B-1----:R-:W-:-:S05]  /*1340*/  IMAD.WIDE.U32 R6, R13, 0x4, R6 ;  /* 0x000000040d067825 */ /* 0x002fca00078e0006 */
[----:B------:R0:W-:Y:S04]  /*1350*/  REDG.E.ADD.F32.FTZ.RN.STRONG.GPU desc[UR8][R6.64], R11 ;  /* 0x0000000b060079a6 */ /* 0x0001e8000c12f308 */
[----:B------:R-:W2:Y:S01]  /*1360*/  LDG.E R0, desc[UR8][R2.64] ;  /* 0x0000000802007981 */ /* 0x000ea2000c1e1900 */
[----:B------:R-:W1:Y:S01]  /*1370*/  MUFU.RCP R8, R21 ;  /* 0x0000001500087308 */ /* 0x000e620000001000 */
[----:B------:R-:W-:Y:S01]  /*1380*/  BSSY.RECONVERGENT B4, `(.L_x_203) ;  /* 0x000000d000047945 */ /* 0x000fe20003800200 */
[----:B-1----:R-:W-:Y:S01]  /*1390*/  FFMA R9, -R21, R8, 1 ;  /* 0x3f80000015097423 */ /* 0x002fe20000000108 */
[----:B--2---:R-:W-:-:S03]  /*13a0*/  FMUL R10, RZ, R0 ;  /* 0x00000000ff0a7220 */ /* 0x004fc60000400000 */
[----:B------:R-:W-:Y:S02]  /*13b0*/  FFMA R0, R8, R9, R8 ;  /* 0x0000000908007223 */ /* 0x000fe40000000008 */
[----:B------:R-:W1:Y:S02]  /*13c0*/  FCHK P0, R10, R21 ;  /* 0x000000150a007302 */ /* 0x000e640000000000 */
[----:B------:R-:W-:-:S04]  /*13d0*/  FFMA R8, R0, R10, RZ ;  /* 0x0000000a00087223 */ /* 0x000fc800000000ff */
[----:B------:R-:W-:-:S04]  /*13e0*/  FFMA R9, -R21, R8, R10 ;  /* 0x0000000815097223 */ /* 0x000fc8000000010a */
[----:B------:R-:W-:Y:S01]  /*13f0*/  FFMA R9, R0, R9, R8 ;  /* 0x0000000900097223 */ /* 0x000fe20000000008 */
[----:B01----:R-:W-:Y:S06]  /*1400*/  @!P0 BRA `(.L_x_204) ;  /* 0x0000000000108947 */ /* 0x003fec0003800000 */
[----:B------:R-:W-:Y:S02]  /*1410*/  MOV R0, R10 ;  /* 0x0000000a00007202 */ /* 0x000fe40000000f00 */
[----:B------:R-:W-:-:S07]  /*1420*/  MOV R26, 0x1440 ;  /* 0x00001440001a7802 */ /* 0x000fce0000000f00 */
[----:B------:R-:W-:Y:S05]  /*1430*/  CALL.REL.NOINC `($__internal_4_$__cuda_sm3x_div_rn_noftz_f32_slowpath) ;  /* 0x0000000c00f87944 */ /* 0x000fea0003c00000 */
[----:B------:R-:W-:-:S07]  /*1440*/  MOV R9, R0 ;  /* 0x0000000000097202 */ /* 0x000fce0000000f00 */
.L_x_204:
[----:B------:R-:W-:Y:S05]  /*1450*/  BSYNC.RECONVERGENT B4 ;  /* 0x0000000000047941 */ /* 0x000fea0003800200 */
.L_x_203:
[----:B------:R-:W-:-:S05]  /*1460*/  IMAD.WIDE.U32 R6, R13, 0x4, R6 ;  /* 0x000000040d067825 */ /* 0x000fca00078e0006 */
        /* <DEDUP_REMOVED lines=16> */
.L_x_206:
[----:B------:R-:W-:Y:S05]  /*1570*/  BSYNC.RECONVERGENT B4 ;  /* 0x0000000000047941 */ /* 0x000fea0003800200 */
.L_x_205:
        /* <DEDUP_REMOVED lines=17> */
.L_x_208:
[----:B------:R-:W-:Y:S05]  /*1690*/  BSYNC.RECONVERGENT B4 ;  /* 0x0000000000047941 */ /* 0x000fea0003800200 */
.L_x_207:
        /* <DEDUP_REMOVED lines=17> */
.L_x_210:
[----:B------:R-:W-:Y:S05]  /*17b0*/  BSYNC.RECONVERGENT B4 ;  /* 0x0000000000047941 */ /* 0x000fea0003800200 */
.L_x_209:
        /* <DEDUP_REMOVED lines=16> */
[----:B------:R-:W-:-:S07]  /*18c0*/  IMAD.MOV.U32 R9, RZ, RZ, R0 ;  /* 0x000000ffff097224 */ /* 0x000fce00078e0000 */
.L_x_212:
[----:B------:R-:W-:Y:S05]  /*18d0*/  BSYNC.RECONVERGENT B4 ;  /* 0x0000000000047941 */ /* 0x000fea0003800200 */
.L_x_211:
        /* <DEDUP_REMOVED lines=16> */
.L_x_214:
[----:B------:R-:W-:Y:S05]  /*19e0*/  BSYNC.RECONVERGENT B4 ;  /* 0x0000000000047941 */ /* 0x000fea0003800200 */
.L_x_213:
[----:B------:R-:W-:Y:S01]  /*19f0*/  IMAD.WIDE.U32 R6, R13, 0x4, R6 ;  /* 0x000000040d067825 */ /* 0x000fe200078e0006 */
[----:B------:R-:W-:-:S04]  /*1a00*/  IADD3 R14, PT, PT, R14, 0x8, RZ ;  /* 0x000000080e0e7810 */ /* 0x000fc80007ffe0ff */
[----:B------:R3:W-:Y:S01]  /*1a10*/  REDG.E.ADD.F32.FTZ.RN.STRONG.GPU desc[UR8][R6.64], R0 ;  /* 0x00000000060079a6 */ /* 0x0007e2000c12f308 */
[----:B------:R-:W-:Y:S05]  /*1a20*/  @P2 BRA `(.L_x_215) ;  /* 0xfffffff400ac2947 */ /* 0x000fea000383ffff */
.L_x_198:
[----:B0-----:R-:W-:Y:S05]  /*1a30*/  BSYNC B3 ;  /* 0x0000000000037941 */ /* 0x001fea0003800000 */
.L_x_197:
[----:B------:R-:W-:-:S13]  /*1a40*/  ISETP.NE.AND P0, PT, R20, RZ, PT ;  /* 0x000000ff1400720c */ /* 0x000fda0003f05270 */
[----:B------:R-:W-:Y:S05]  /*1a50*/  @!P0 BRA `(.L_x_196) ;  /* 0x0000000800588947 */ /* 0x000fea0003800000 */
[----:B------:R-:W-:Y:S01]  /*1a60*/  ISETP.GE.U32.AND P0, PT, R15, 0x3, PT ;  /* 0x000000030f00780c */ /* 0x000fe20003f06070 */
[----:B------:R-:W-:-:S12]  /*1a70*/  BSSY.RECONVERGENT B3, `(.L_x_216) ;  /* 0x0000050000037945 */ /* 0x000fd80003800200 */
[----:B------:R-:W-:Y:S05]  /*1a80*/  @!P0 BRA `(.L_x_217) ;  /* 0x0000000400388947 */ /* 0x000fea0003800000 */
[----:B---3--:R-:W2:Y:S01]  /*1a90*/  LDG.E R0, desc[UR8][R2.64] ;  /* 0x0000000802007981 */ /* 0x008ea2000c1e1900 */
[----:B------:R-:W0:Y:S01]  /*1aa0*/  MUFU.RCP R4, R21 ;  /* 0x0000001500047308 */ /* 0x000e220000001000 */
[----:B------:R-:W-:Y:S01]  /*1ab0*/  BSSY.RECONVERGENT B4, `(.L_x_218) ;  /* 0x000000d000047945 */ /* 0x000fe20003800200 */
[----:B0-----:R-:W-:Y:S01]  /*1ac0*/  FFMA R5, -R21, R4, 1 ;  /* 0x3f80000015057423 */ /* 0x001fe20000000104 */
[----:B--2---:R-:W-:-:S03]  /*1ad0*/  FMUL R6, RZ, R0 ;  /* 0x00000000ff067220 */ /* 0x004fc60000400000 */
        /* <DEDUP_REMOVED lines=8> */
[----:B------:R-:W-:Y:S05]  /*1b60*/  CALL.REL.NOINC `($__internal_4_$__cuda_sm3x_div_rn_noftz_f32_slowpath) ;  /* 0x00000008002c7944 */ /* 0x000fea0003c00000 */
[----:B------:R-:W-:-:S07]  /*1b70*/  MOV R7, R0 ;  /* 0x0000000000077202 */ /* 0x000fce0000000f00 */
.L_x_219:
[----:B------:R-:W-:Y:S05]  /*1b80*/  BSYNC.RECONVERGENT B4 ;  /* 0x0000000000047941 */ /* 0x000fea0003800200 */
.L_x_218:
[----:B------:R-:W0:Y:S01]  /*1b90*/  LDC.64 R4, c[0x0][0x3b0] ;  /* 0x0000ec00ff047b82 */ /* 0x000e220000000a00 */
[----:B------:R-:W1:Y:S02]  /*1ba0*/  LDCU UR5, c[0x0][0x388] ;  /* 0x00007100ff0577ac */ /* 0x000e640008000800 */
[----:B-1----:R-:W-:-:S04]  /*1bb0*/  IMAD R9, R14, UR5, R17 ;  /* 0x000000050e097c24 */ /* 0x002fc8000f8e0211 */
[----:B0-----:R-:W-:-:S05]  /*1bc0*/  IMAD.WIDE R4, R9, 0x4, R4 ;  /* 0x0000000409047825 */ /* 0x001fca00078e0204 */
        /* <DEDUP_REMOVED lines=16> */
.L_x_221:
[----:B------:R-:W-:Y:S05]  /*1cd0*/  BSYNC.RECONVERGENT B4 ;  /* 0x0000000000047941 */ /* 0x000fea0003800200 */
.L_x_220:
[----:B------:R-:W0:Y:S02]  /*1ce0*/  LDC R7, c[0x0][0x388] ;  /* 0x0000e200ff077b82 */ /* 0x000e240000000800 */
[----:B0-----:R-:W-:-:S05]  /*1cf0*/  IMAD.WIDE.U32 R4, R7, 0x4, R4 ;  /* 0x0000000407047825 */ /* 0x001fca00078e0004 */
        /* <DEDUP_REMOVED lines=16> */
.L_x_223:
[----:B------:R-:W-:Y:S05]  /*1e00*/  BSYNC.RECONVERGENT B4 ;  /* 0x0000000000047941 */ /* 0x000fea0003800200 */
.L_x_222:
        /* <DEDUP_REMOVED lines=17> */
.L_x_225:
[----:B------:R-:W-:Y:S05]  /*1f20*/  BSYNC.RECONVERGENT B4 ;  /* 0x0000000000047941 */ /* 0x000fea0003800200 */
.L_x_224:
[----:B------:R-:W0:Y:S02]  /*1f30*/  LDC R7, c[0x0][0x388] ;  /* 0x0000e200ff077b82 */ /* 0x000e240000000800 */
[----:B0-----:R-:W-:-:S05]  /*1f40*/  IMAD.WIDE.U32 R4, R7, 0x4, R4 ;  /* 0x0000000407047825 */ /* 0x001fca00078e0004 */
[----:B------:R0:W-:Y:S01]  /*1f50*/  REDG.E.ADD.F32.FTZ.RN.STRONG.GPU desc[UR8][R4.64], R0 ;  /* 0x00000000040079a6 */ /* 0x0001e2000c12f308 */
[----:B------:R-:W-:-:S07]  /*1f60*/  IADD3 R14, PT, PT, R14, 0x4, RZ ;  /* 0x000000040e0e7810 */ /* 0x000fce0007ffe0ff */
.L_x_217:
[----:B------:R-:W-:Y:S05]  /*1f70*/  BSYNC.RECONVERGENT B3 ;  /* 0x0000000000037941 */ /* 0x000fea0003800200 */
.L_x_216:
[----:B------:R-:W-:-:S13]  /*1f80*/  ISETP.NE.AND P0, PT, R18, RZ, PT ;  /* 0x000000ff1200720c */ /* 0x000fda0003f05270 */
[----:B------:R-:W-:Y:S05]  /*1f90*/  @!P0 BRA `(.L_x_196) ;  /* 0x0000000400088947 */ /* 0x000fea0003800000 */
[----:B------:R-:W-:Y:S01]  /*1fa0*/  ISETP.NE.AND P0, PT, R18, 0x1, PT ;  /* 0x000000011200780c */ /* 0x000fe20003f05270 */
[----:B------:R-:W-:-:S12]  /*1fb0*/  BSSY.RECONVERGENT B3, `(.L_x_226) ;  /* 0x000002a000037945 */ /* 0x000fd80003800200 */
[----:B------:R-:W-:Y:S05]  /*1fc0*/  @!P0 BRA `(.L_x_227) ;  /* 0x0000000000a08947 */ /* 0x000fea0003800000 */
[----:B0--3--:R-:W2:Y:S01]  /*1fd0*/  LDG.E R0, desc[UR8][R2.64] ;  /* 0x0000000802007981 */ /* 0x009ea2000c1e1900 */
        /* <DEDUP_REMOVED lines=14> */
.L_x_229:
[----:B------:R-:W-:Y:S05]  /*20c0*/  BSYNC.RECONVERGENT B4 ;  /* 0x0000000000047941 */ /* 0x000fea0003800200 */
.L_x_228:
        /* <DEDUP_REMOVED lines=19> */
.L_x_231:
[----:B------:R-:W-:Y:S05]  /*2200*/  BSYNC.RECONVERGENT B4 ;  /* 0x0000000000047941 */ /* 0x000fea0003800200 */
.L_x_230:
[----:B------:R-:W0:Y:S02]  /*2210*/  LDC R7, c[0x0][0x388] ;  /* 0x0000e200ff077b82 */ /* 0x000e240000000800 */
[----:B0-----:R-:W-:-:S05]  /*2220*/  IMAD.WIDE.U32 R4, R7, 0x4, R4 ;  /* 0x0000000407047825 */ /* 0x001fca00078e0004 */
[----:B------:R1:W-:Y:S01]  /*2230*/  REDG.E.ADD.F32.FTZ.RN.STRONG.GPU desc[UR8][R4.64], R0 ;  /* 0x00000000040079a6 */ /* 0x0003e2000c12f308 */
[----:B------:R-:W-:-:S07]  /*2240*/  IADD3 R14, PT, PT, R14, 0x2, RZ ;  /* 0x000000020e0e7810 */ /* 0x000fce0007ffe0ff */
.L_x_227:
[----:B------:R-:W-:Y:S05]  /*2250*/  BSYNC.RECONVERGENT B3 ;  /* 0x0000000000037941 */ /* 0x000fea0003800200 */
.L_x_226:
[----:B------:R-:W-:-:S13]  /*2260*/  LOP3.LUT P0, RZ, R22, 0x1, RZ, 0xc0, !PT ;  /* 0x0000000116ff7812 */ /* 0x000fda000780c0ff */
[----:B------:R-:W-:Y:S05]  /*2270*/  @!P0 BRA `(.L_x_196) ;  /* 0x0000000000508947 */ /* 0x000fea0003800000 */
[----:B01-3--:R-:W2:Y:S01]  /*2280*/  LDG.E R0, desc[UR8][R2.64] ;  /* 0x0000000802007981 */ /* 0x00bea2000c1e1900 */
        /* <DEDUP_REMOVED lines=13> */
.L_x_233:
[----:B------:R-:W-:Y:S05]  /*2360*/  BSYNC.RECONVERGENT B3 ;  /* 0x0000000000037941 */ /* 0x000fea0003800200 */
.L_x_232:
[----:B------:R-:W0:Y:S01]  /*2370*/  LDC.64 R4, c[0x0][0x3b0] ;  /* 0x0000ec00ff047b82 */ /* 0x000e220000000a00 */
[----:B------:R-:W1:Y:S02]  /*2380*/  LDCU UR5, c[0x0][0x388] ;  /* 0x00007100ff0577ac */ /* 0x000e640008000800 */
[----:B-1----:R-:W-:-:S04]  /*2390*/  IMAD R7, R14, UR5, R17 ;  /* 0x000000050e077c24 */ /* 0x002fc8000f8e0211 */
[----:B0-----:R-:W-:-:S05]  /*23a0*/  IMAD.WIDE R4, R7, 0x4, R4 ;  /* 0x0000000407047825 */ /* 0x001fca00078e0204 */
[----:B------:R2:W-:Y:S02]  /*23b0*/  REDG.E.ADD.F32.FTZ.RN.STRONG.GPU desc[UR8][R4.64], R0 ;  /* 0x00000000040079a6 */ /* 0x0005e4000c12f308 */
.L_x_196:
[----:B0-----:R-:W-:Y:S05]  /*23c0*/  BSYNC B2 ;  /* 0x0000000000027941 */ /* 0x001fea0003800000 */
.L_x_195:
[----:B------:R-:W0:Y:S01]  /*23d0*/  LDCU UR5, c[0x0][0x388] ;  /* 0x00007100ff0577ac */ /* 0x000e220008000800 */
[----:B------:R-:W-:-:S04]  /*23e0*/  IADD3 R17, PT, PT, R17, 0x1, RZ ;  /* 0x0000000111117810 */ /* 0x000fc80007ffe0ff */
[----:B0-----:R-:W-:-:S13]  /*23f0*/  ISETP.NE.AND P0, PT, R17, UR5, PT ;  /* 0x0000000511007c0c */ /* 0x001fda000bf05270 */
[----:B------:R-:W-:Y:S05]  /*2400*/  @P0 BRA `(.L_x_234) ;  /* 0xffffffec00040947 */ /* 0x000fea000383ffff */
[----:B------:R-:W-:Y:S05]  /*2410*/  EXIT ;  /* 0x000000000000794d */ /* 0x000fea0003800000 */
        .weak           $__internal_4_$__cuda_sm3x_div_rn_noftz_f32_slowpath
        .type           $__internal_4_$__cuda_sm3x_div_rn_noftz_f32_slowpath,@function
        .size           $__internal_4_$__cuda_sm3x_div_rn_noftz_f32_slowpath,(.L_x_295 - $__internal_4_$__cuda_sm3x_div_rn_noftz_f32_slowpath)
$__internal_4_$__cuda_sm3x_div_rn_noftz_f32_slowpath:
[----:B------:R-:W-:Y:S01]  /*2420*/  SHF.R.U32.HI R11, RZ, 0x17, R21 ;  /* 0x00000017ff0b7819 */ /* 0x000fe20000011615 */
[----:B------:R-:W-:Y:S01]  /*2430*/  BSSY.RECONVERGENT B0, `(.L_x_235) ;  /* 0x0000063000007945 */ /* 0x000fe20003800200 */
[----:B------:R-:W-:Y:S02]  /*2440*/  SHF.R.U32.HI R9, RZ, 0x17, R0 ;  /* 0x00000017ff097819 */ /* 0x000fe40000011600 */
[----:B------:R-:W-:Y:S02]  /*2450*/  LOP3.LUT R11, R11, 0xff, RZ, 0xc0, !PT ;  /* 0x000000ff0b0b7812 */ /* 0x000fe400078ec0ff */
[----:B------:R-:W-:Y:S02]  /*2460*/  LOP3.LUT R9, R9, 0xff, RZ, 0xc0, !PT ;  /* 0x000000ff09097812 */ /* 0x000fe400078ec0ff */
[----:B------:R-:W-:Y:S01]  /*2470*/  MOV R25, R21 ;  /* 0x0000001500197202 */ /* 0x000fe20000000f00 */
        /* <DEDUP_REMOVED lines=27> */
[----:B------:R-:W-:-:S03]  /*2630*/  @!P1 FFMA R25, R21, 1.84467440737095516160e+19, RZ ;  /* 0x5f80000015199823 */ /* 0x000fc600000000ff */
[----:B------:R-:W-:-:S07]  /*2640*/  @!P1 IADD3 R27, PT, PT, R27, 0x40, RZ ;  /* 0x000000401b1b9810 */ /* 0x000fce0007ffe0ff */
.L_x_236:
[----:B------:R-:W-:Y:S01]  /*2650*/  LEA R8, R11, 0xc0800000, 0x17 ;  /* 0xc08000000b087811 */ /* 0x000fe200078eb8ff */
[----:B------:R-:W-:Y:S01]  /*2660*/  BSSY.RECONVERGENT B1, `(.L_x_241) ;  /* 0x0000036000017945 */ /* 0x000fe20003800200 */
[----:B------:R-:W-:Y:S02]  /*2670*/  IADD3 R9, PT, PT, R9, -0x7f, RZ ;  /* 0xffffff8109097810 */ /* 0x000fe40007ffe0ff */
[----:B------:R-:W-:Y:S02]  /*2680*/  IADD3 R25, PT, PT, -R8, R25, RZ ;  /* 0x0000001908197210 */ /* 0x000fe40007ffe1ff */
[C---:B------:R-:W-:Y:S01]  /*2690*/  IADD3 R28, PT, PT, R9.reuse, 0x7f, -R11 ;  /* 0x0000007f091c7810 */ /* 0x040fe20007ffe80b */
[----:B------:R-:W-:Y:S01]  /*26a0*/  IMAD R0, R9, -0x800000, R0 ;  /* 0xff80000009007824 */ /* 0x000fe200078e0200 */
[----:B------:R0:W1:Y:S02]  /*26b0*/  MUFU.RCP R8, R25 ;  /* 0x0000001900087308 */ /* 0x0000640000001000 */
[----:B------:R-:W-:Y:S01]  /*26c0*/  IADD3 R27, PT, PT, R28, R27, RZ ;  /* 0x0000001b1c1b7210 */ /* 0x000fe20007ffe0ff */
[----:B0-----:R-:W-:-:S04]  /*26d0*/  FADD.FTZ R25, -R25, -RZ ;  /* 0x800000ff19197221 */ /* 0x001fc80000010100 */
        /* <DEDUP_REMOVED lines=23> */
[----:B------:R-:W-:Y:S02]  /*2850*/  IADD3 R9, PT, PT, R11, 0x20, RZ ;  /* 0x000000200b097810 */ /* 0x000fe40007ffe0ff */
[----:B------:R-:W-:Y:S02]  /*2860*/  LOP3.LUT R10, R25, 0x7fffff, RZ, 0xc0, !PT ;  /* 0x007fffff190a7812 */ /* 0x000fe400078ec0ff */
[C---:B------:R-:W-:Y:S02]  /*2870*/  ISETP.NE.AND P3, PT, R11.reuse, RZ, PT ;  /* 0x000000ff0b00720c */ /* 0x040fe40003f65270 */
[----:B------:R-:W-:Y:S02]  /*2880*/  LOP3.LUT R10, R10, 0x800000, RZ, 0xfc, !PT ;  /* 0x008000000a0a7812 */ /* 0x000fe400078efcff */
[----:B------:R-:W-:-:S02]  /*2890*/  ISETP.NE.AND P1, PT, R11, RZ, PT ;  /* 0x000000ff0b00720c */ /* 0x000fc40003f25270 */
        /* <DEDUP_REMOVED lines=14> */
.L_x_243:
[----:B------:R-:W-:-:S04]  /*2980*/  LOP3.LUT R0, R0, 0x80000000, RZ, 0xc0, !PT ;  /* 0x8000000000007812 */ /* 0x000fc800078ec0ff */
[----:B------:R-:W-:Y:S01]  /*2990*/  LOP3.LUT R0, R0, 0x7f800000, RZ, 0xfc, !PT ;  /* 0x7f80000000007812 */ /* 0x000fe200078efcff */
[----:B------:R-:W-:Y:S06]  /*29a0*/  BRA `(.L_x_244) ;  /* 0x0000000000047947 */ /* 0x000fec0003800000 */
.L_x_242:
[----:B------:R-:W-:-:S07]  /*29b0*/  LEA R0, R27, R0, 0x17 ;  /* 0x000000001b007211 */ /* 0x000fce00078eb8ff */
.L_x_244:
[----:B------:R-:W-:Y:S05]  /*29c0*/  BSYNC.RECONVERGENT B1 ;  /* 0x0000000000017941 */ /* 0x000fea0003800200 */
.L_x_241:
[----:B------:R-:W-:Y:S05]  /*29d0*/  BRA `(.L_x_245) ;  /* 0x0000000000207947 */ /* 0x000fea0003800000 */
.L_x_240:
[----:B------:R-:W-:-:S04]  /*29e0*/  LOP3.LUT R0, R25, 0x80000000, R0, 0x48, !PT ;  /* 0x8000000019007812 */ /* 0x000fc800078e4800 */
[----:B------:R-:W-:Y:S01]  /*29f0*/  LOP3.LUT R0, R0, 0x7f800000, RZ, 0xfc, !PT ;  /* 0x7f80000000007812 */ /* 0x000fe200078efcff */
[----:B------:R-:W-:Y:S06]  /*2a00*/  BRA `(.L_x_245) ;  /* 0x0000000000147947 */ /* 0x000fec0003800000 */
.L_x_239:
[----:B------:R-:W-:Y:S01]  /*2a10*/  LOP3.LUT R0, R25, 0x80000000, R0, 0x48, !PT ;  /* 0x8000000019007812 */ /* 0x000fe200078e4800 */
[----:B------:R-:W-:Y:S06]  /*2a20*/  BRA `(.L_x_245) ;  /* 0x00000000000c7947 */ /* 0x000fec0003800000 */
.L_x_238:
[----:B------:R-:W0:Y:S01]  /*2a30*/  MUFU.RSQ R0, -QNAN ;  /* 0xffc0000000007908 */ /* 0x000e220000001400 */
[----:B------:R-:W-:Y:S05]  /*2a40*/  BRA `(.L_x_245) ;  /* 0x0000000000047947 */ /* 0x000fea0003800000 */
.L_x_237:
[----:B------:R-:W-:-:S07]  /*2a50*/  FADD.FTZ R0, R0, R21 ;  /* 0x0000001500007221 */ /* 0x000fce0000010000 */
.L_x_245:
[----:B------:R-:W-:Y:S05]  /*2a60*/  BSYNC.RECONVERGENT B0 ;  /* 0x0000000000007941 */ /* 0x000fea0003800200 */
.L_x_235:
[----:B------:R-:W-:-:S04]  /*2a70*/  HFMA2 R27, -RZ, RZ, 0, 0 ;  /* 0x00000000ff1b7431 */ /* 0x000fc800000001ff */
[----:B0-----:R-:W-:Y:S05]  /*2a80*/  RET.REL.NODEC R26 `(_Z26facet2facet_input_backwardiiiiPKiPKfS2_S2_Pf) ;  /* 0xffffffd41a5c7950 */ /* 0x001fea0003c3ffff */
.L_x_246:
        /* <DEDUP_REMOVED lines=15> */
.L_x_295:


//--------------------- .text._Z26facet2facet_conv3d_forwardiiiiPKiPKfS2_S2_Pf --------------------------
	.section	.text._Z26facet2facet_conv3d_forwardiiiiPKiPKfS2_S2_Pf,"ax",@progbits
	.align	128
        .global         _Z26facet2facet_conv3d_forwardiiiiPKiPKfS2_S2_Pf
        .type           _Z26facet2facet_conv3d_forwardiiiiPKiPKfS2_S2_Pf,@function
        .size           _Z26facet2facet_conv3d_forwardiiiiPKiPKfS2_S2_Pf,(.L_x_296 - _Z26facet2facet_conv3d_forwardiiiiPKiPKfS2_S2_Pf)
        .other          _Z26facet2facet_conv3d_forwardiiiiPKiPKfS2_S2_Pf,@"STO_CUDA_ENTRY STV_DEFAULT"
_Z26facet2facet_conv3d_forwardiiiiPKiPKfS2_S2_Pf:
.text._Z26facet2facet_conv3d_forwardiiiiPKiPKfS2_S2_Pf:
        /* <DEDUP_REMOVED lines=8> */
[----:B------:R-:W1:Y:S01]  /*0080*/  LDCU UR4, c[0x0][0x380] ;  /* 0x00007000ff0477ac */ /* 0x000e620008000800 */
[----:B------:R-:W-:-:S05]  /*0090*/  LOP3.LUT R6, RZ, R0, RZ, 0x33, !PT ;  /* 0x00000000ff067212 */ /* 0x000fca00078e33ff */
[----:B0-----:R-:W0:Y:S01]  /*00a0*/  MUFU.RCP R3, R3 ;  /* 0x0000000300037308 */ /* 0x001e220000001000 */
[----:B------:R-:W-:Y:S02]  /*00b0*/  IABS R11, R7 ;  /* 0x00000007000b7213 */ /* 0x000fe40000000000 */
[----:B0-----:R-:W-:-:S05]  /*00c0*/  IADD3 R4, PT, PT, R3, 0xffffffe, RZ ;  /* 0x0ffffffe03047810 */ /* 0x001fca0007ffe0ff */
[----:B------:R0:W2:Y:S02]  /*00d0*/  F2I.FTZ.U32.TRUNC.NTZ R5, R4 ;  /* 0x0000000400057305 */ /* 0x0000a4000021f000 */
[----:B0-----:R-:W-:Y:S01]  /*00e0*/  HFMA2 R4, -RZ, RZ, 0, 0 ;  /* 0x00000000ff047431 */ /* 0x001fe200000001ff */
[----:B--2---:R-:W-:-:S05]  /*00f0*/  IADD3 R9, PT, PT, RZ, -R5, RZ ;  /* 0x80000005ff097210 */ /* 0x004fca0007ffe0ff */
[----:B------:R-:W-:-:S04]  /*0100*/  IMAD R9, R9, R2, RZ ;  /* 0x0000000209097224 */ /* 0x000fc800078e02ff */
[----:B------:R-:W-:-:S06]  /*0110*/  IMAD.HI.U32 R5, R5, R9, R4 ;  /* 0x0000000905057227 */ /* 0x000fcc00078e0004 */
        /* <DEDUP_REMOVED lines=10> */
[----:B------:R-:W-:-:S03]  /*01c0*/  ISETP.NE.AND P0, PT, R0, RZ, PT ;  /* 0x000000ff0000720c */ /* 0x000fc60003f05270 */
[----:B------:R-:W-:-:S05]  /*01d0*/  @!P2 IMAD.MOV R5, RZ, RZ, -R5 ;  /* 0x000000ffff05a224 */ /* 0x000fca00078e0a05 */
[----:B------:R-:W-:-:S04]  /*01e0*/  SEL R13, R6, R5, !P0 ;  /* 0x00000005060d7207 */ /* 0x000fc80004000000 */
[----:B-1----:R-:W-:-:S13]  /*01f0*/  ISETP.GE.AND P1, PT, R13, UR4, PT ;  /* 0x000000040d007c0c */ /* 0x002fda000bf26270 */
[----:B------:R-:W-:Y:S05]  /*0200*/  @P1 EXIT ;  /* 0x000000000000194d */ /* 0x000fea0003800000 */
[----:B------:R-:W0:Y:S01]  /*0210*/  LDC R3, c[0x0][0x388] ;  /* 0x0000e200ff037b82 */ /* 0x000e220000000800 */
[C---:B------:R-:W-:Y:S01]  /*0220*/  ISETP.GE.AND P1, PT, R13.reuse, 0x1, PT ;  /* 0x000000010d00780c */ /* 0x040fe20003f26270 */
[----:B------:R-:W1:Y:S06]  /*0230*/  LDCU.64 UR10, c[0x0][0x358] ;  /* 0x00006b00ff0a77ac */ /* 0x000e6c0008000a00 */
[----:B------:R-:W2:Y:S06]  /*0240*/  LDC.64 R4, c[0x0][0x390] ;  /* 0x0000e400ff047b82 */ /* 0x000eac0000000a00 */
[----:B------:R-:W-:-:S02]  /*0250*/  @P1 IADD3 R9, PT, PT, R13, -0x1, RZ ;  /* 0xffffffff0d091810 */ /* 0x000fc40007ffe0ff */
[----:B0-----:R-:W-:Y:S02]  /*0260*/  ISETP.GE.AND P2, PT, R3, 0x1, PT ;  /* 0x000000010300780c */ /* 0x001fe40003f46270 */
[----:B------:R-:W-:Y:S01]  /*0270*/  MOV R3, RZ ;  /* 0x000000ff00037202 */ /* 0x000fe20000000f00 */
[----:B--2---:R-:W-:-:S10]  /*0280*/  @P1 IMAD.WIDE.U32 R8, R9, 0x4, R4 ;  /* 0x0000000409081825 */ /* 0x004fd400078e0004 */
[----:B-1----:R-:W-:Y:S05]  /*0290*/  @!P2 EXIT ;  /* 0x000000000000a94d */ /* 0x002fea0003800000 */
[----:B------:R-:W-:Y:S01]  /*02a0*/  IMAD.WIDE R4, R13, 0x4, R4 ;  /* 0x000000040d047825 */ /* 0x000fe200078e0204 */
[----:B------:R0:W2:Y:S01]  /*02b0*/  @P1 LDG.E R3, desc[UR10][R8.64] ;  /* 0x0000000a08031981 */ /* 0x0000a2000c1e1900 */
[----:B------:R-:W1:Y:S04]  /*02c0*/  LDC R10, c[0x0][0x384] ;  /* 0x0000e100ff0a7b82 */ /* 0x000e680000000800 */
[----:B------:R-:W2:Y:S01]  /*02d0*/  LDG.E R4, desc[UR10][R4.64] ;  /* 0x0000000a04047981 */ /* 0x000ea2000c1e1900 */
[----:B------:R-:W-:Y:S02]  /*02e0*/  ISETP.GE.AND P2, PT, R7, RZ, PT ;  /* 0x000000ff0700720c */ /* 0x000fe40003f46270 */
[----:B------:R-:W-:Y:S01]  /*02f0*/  ISETP.GT.U32.AND P1, PT, R2, R11, PT ;  /* 0x0000000b0200720c */ /* 0x000fe20003f24070 */
[----:B------:R-:W3:Y:S01]  /*0300*/  LDC.64 R14, c[0x0][0x3b0] ;  /* 0x0000ec00ff0e7b82 */ /* 0x000ee20000000a00 */
[----:B------:R-:W-:-:S04]  /*0310*/  IADD3 R2, PT, PT, R11, -R2, RZ ;  /* 0x800000020b027210 */ /* 0x000fc80007ffe0ff */
[----:B------:R-:W-:-:S05]  /*0320*/  SEL R7, R2, R11, !P1 ;  /* 0x0000000b02077207 */ /* 0x000fca0004800000 */
[----:B------:R-:W-:-:S05]  /*0330*/  @!P2 IMAD.MOV R7, RZ, RZ, -R7 ;  /* 0x000000ffff07a224 */ /* 0x000fca00078e0a07 */
[----:B------:R-:W-:Y:S02]  /*0340*/  SEL R7, R6, R7, !P0 ;  /* 0x0000000706077207 */ /* 0x000fe40004000000 */
[----:B-1----:R-:W-:-:S03]  /*0350*/  ISETP.GE.AND P0, PT, R10, 0x1, PT ;  /* 0x000000010a00780c */ /* 0x002fc60003f06270 */
[----:B0-----:R-:W-:-:S04]  /*0360*/  IMAD R9, R13, R0, R7 ;  /* 0x000000000d097224 */ /* 0x001fc800078e0207 */
[----:B---3--:R-:W-:Y:S01]  /*0370*/  IMAD.WIDE R14, R9, 0x4, R14 ;  /* 0x00000004090e7825 */ /* 0x008fe200078e020e */
[----:B--2---:R-:W-:-:S04]  /*0380*/  IADD3 R6, PT, PT, R4, -R3, RZ ;  /* 0x8000000304067210 */ /* 0x004fc80007ffe0ff */
[----:B------:R-:W-:Y:S01]  /*0390*/  I2FP.F32.S32 R5, R6 ;  /* 0x0000000600057245 */ /* 0x000fe20000201400 */
[----:B------:R-:W-:Y:S06]  /*03a0*/  @!P0 BRA `(.L_x_247) ;  /* 0x0000000c00248947 */ /* 0x000fec0003800000 */
[----:B------:R-:W0:Y:S01]  /*03b0*/  LDCU.64 UR8, c[0x0][0x398] ;  /* 0x00007300ff0877ac */ /* 0x000e220008000a00 */
[C---:B------:R-:W-:Y:S02]  /*03c0*/  LOP3.LUT R12, R10.reuse, 0x7ffffff0, RZ, 0xc0, !PT ;  /* 0x7ffffff00a0c7812 */ /* 0x040fe400078ec0ff */
[C---:B------:R-:W-:Y:S01]  /*03d0*/  LOP3.LUT R16, R10.reuse, 0xf, RZ, 0xc0, !PT ;  /* 0x0000000f0a107812 */ /* 0x040fe200078ec0ff */
[----:B------:R-:W1:Y:S01]  /*03e0*/  LDCU.64 UR6, c[0x0][0x3a8] ;  /* 0x00007500ff0677ac */ /* 0x000e620008000a00 */
[C---:B------:R-:W-:Y:S02]  /*03f0*/  LOP3.LUT R13, R10.reuse, 0x7, RZ, 0xc0, !PT ;  /* 0x000000070a0d7812 */ /* 0x040fe400078ec0ff */
[----:B------:R-:W-:Y:S01]  /*0400*/  LOP3.LUT R10, R10, 0x3, RZ, 0xc0, !PT ;  /* 0x000000030a0a7812 */ /* 0x000fe200078ec0ff */
[----:B------:R-:W-:Y:S01]  /*0410*/  UMOV UR4, URZ ;  /* 0x000000ff00047c82 */ /* 0x000fe20008000000 */
[----:B------:R-:W-:Y:S01]  /*0420*/  IADD3 R8, PT, PT, -R12, RZ, RZ ;  /* 0x000000ff0c087210 */ /* 0x000fe20007ffe1ff */
[----:B0-----:R-:W-:-:S02]  /*0430*/  UIADD3 UR8, UP0, UPT, UR8, 0x20, URZ ;  /* 0x0000002008087890 */ /* 0x001fc4000ff1e0ff */
[----:B-1----:R-:W-:Y:S02]  /*0440*/  UIADD3 UR6, UP1, UPT, UR6, 0x20, URZ ;  /* 0x0000002006067890 */ /* 0x002fe4000ff3e0ff */
[----:B------:R-:W-:Y:S02]  /*0450*/  UIADD3.X UR9, UPT, UPT, URZ, UR9, URZ, UP0, !UPT ;  /* 0x00000009ff097290 */ /* 0x000fe400087fe4ff */
[----:B------:R-:W-:-:S12]  /*0460*/  UIADD3.X UR7, UPT, UPT, URZ, UR7, URZ, UP1, !UPT ;  /* 0x00000007ff077290 */ /* 0x000fd80008ffe4ff */
.L_x_258:
[----:B------:R-:W-:Y:S01]  /*0470*/  ISETP.GE.AND P0, PT, R3, R4, PT ;  /* 0x000000040300720c */ /* 0x000fe20003f06270 */
[----:B------:R-:W-:-:S12]  /*0480*/  BSSY.RECONVERGENT B2, `(.L_x_248) ;  /* 0x00000b5000027945 */ /* 0x000fd80003800200 */
[----:B------:R-:W-:Y:S05]  /*0490*/  @P0 BRA `(.L_x_249) ;  /* 0x0000000800cc0947 */ /* 0x000fea0003800000 */
[----:B------:R0:W5:Y:S01]  /*04a0*/  LDG.E R11, desc[UR10][R14.64] ;  /* 0x0000000a0e0b7981 */ /* 0x000162000c1e1900 */
[----:B------:R-:W1:Y:S01]  /*04b0*/  LDC R6, c[0x0][0x388] ;  /* 0x0000e200ff067b82 */ /* 0x000e620000000800 */
[----:B------:R-:W2:Y:S01]  /*04c0*/  LDCU UR5, c[0x0][0x384] ;  /* 0x00007080ff0577ac */ /* 0x000ea20008000800 */
[----:B------:R-:W-:Y:S01]  /*04d0*/  MOV R9, R3 ;  /* 0x0000000300097202 */ /* 0x000fe20000000f00 */
[----:B-1----:R-:W-:-:S04]  /*04e0*/  IMAD R6, R7, R6, UR4 ;  /* 0x0000000407067e24 */ /* 0x002fc8000f8e0206 */
[----:B0-2---:R-:W-:-:S07]  /*04f0*/  IMAD R6, R6, UR5, RZ ;  /* 0x0000000506067c24 */ /* 0x005fce000f8e02ff */
.L_x_257:
[----:B------:R-:W0:Y:S01]  /*0500*/  LDCU UR5, c[0x0][0x384] ;  /* 0x00007080ff0577ac */ /* 0x000e220008000800 */
[----:B------:R-:W-:Y:S02]  /*0510*/  HFMA2 R17, -RZ, RZ, 0, 0 ;  /* 0x00000000ff117431 */ /* 0x000fe400000001ff */
[----:B------:R-:W-:Y:S01]  /*0520*/  IMAD.MOV.U32 R2, RZ, RZ, RZ ;  /* 0x000000ffff027224 */ /* 0x000fe200078e00ff */
[----:B0-----:R-:W-:Y:S02]  /*0530*/  UISETP.GE.U32.AND UP0, UPT, UR5, 0x10, UPT ;  /* 0x000000100500788c */ /* 0x001fe4000bf06070 */
[----:B------:R-:W-:-:S07]  /*0540*/  IMAD R0, R9, UR5, RZ ;  /* 0x0000000509007c24 */ /* 0x000fce000f8e02ff */
[----:B------:R-:W-:Y:S05]  /*0550*/  BRA.U !UP0, `(.L_x_250) ;  /* 0x0000000508007547 */ /* 0x000fea000b800000 */
[----:B------:R-:W-:Y:S01]  /*0560*/  MOV R2, RZ ;  /* 0x000000ff00027202 */ /* 0x000fe20000000f00 */
[----:B------:R-:W-:Y:S01]  /*0570*/  IMAD.MOV.U32 R23, RZ, RZ, R0 ;  /* 0x000000ffff177224 */ /* 0x000fe200078e0000 */
[----:B------:R-:W-:Y:S02]  /*0580*/  MOV R17, R6 ;  /* 0x0000000600117202 */ /* 0x000fe40000000f00 */
[----:B------:R-:W-:-:S07]  /*0590*/  MOV R22, R8 ;  /* 0x0000000800167202 */ /* 0x000fce0000000f00 */
.L_x_251:
[----:B------:R-:W-:Y:S01]  /*05a0*/  MOV R20, UR8 ;  /* 0x0000000800147c02 */ /* 0x000fe20008000f00 */
[----:B------:R-:W-:Y:S01]  /*05b0*/  IMAD.U32 R18, RZ, RZ, UR6 ;  /* 0x00000006ff127e24 */ /* 0x000fe2000f8e00ff */
[----:B------:R-:W-:Y:S02]  /*05c0*/  MOV R21, UR9 ;  /* 0x0000000900157c02 */ /* 0x000fe40008000f00 */
[----:B------:R-:W-:Y:S01]  /*05d0*/  MOV R19, UR7 ;  /* 0x0000000700137c02 */ /* 0x000fe20008000f00 */
[----:B------:R-:W-:-:S04]  /*05e0*/  IMAD.WIDE R20, R23, 0x4, R20 ;  /* 0x0000000417147825 */ /* 0x000fc800078e0214 */
[----:B------:R-:W-:Y:S01]  /*05f0*/  IMAD.WIDE R18, R17, 0x4, R18 ;  /* 0x0000000411127825 */ /* 0x000fe200078e0212 */
[----:B------:R-:W2:Y:S04]  /*0600*/  LDG.E R25, desc[UR10][R20.64+-0x20] ;  /* 0xffffe00a14197981 */ /* 0x000ea8000c1e1900 */
[----:B------:R-:W2:Y:S04]  /*0610*/  LDG.E R24, desc[UR10][R18.64+-0x20] ;  /* 0xffffe00a12187981 */ /* 0x000ea8000c1e1900 */
[----:B------:R-:W3:Y:S04]  /*0620*/  LDG.E R27, desc[UR10][R20.64+-0x18] ;  /* 0xffffe80a141b7981 */ /* 0x000ee8000c1e1900 */
[----:B------:R-:W3:Y:S04]  /*0630*/  LDG.E R26, desc[UR10][R18.64+-0x18] ;  /* 0xffffe80a121a7981 */ /* 0x000ee8000c1e1900 */
[----:B------:R-:W4:Y:S04]  /*0640*/  LDG.E R29, desc[UR10][R20.64+0x1c] ;  /* 0x00001c0a141d7981 */ /* 0x000f28000c1e1900 */
[----:B------:R-:W4:Y:S01]  /*0650*/  LDG.E R28, desc[UR10][R18.64+0x1c] ;  /* 0x00001c0a121c7981 */ /* 0x000f22000c1e1900 */
[----:B--2---:R-:W-:-:S03]  /*0660*/  FFMA R24, R25, R24, R2 ;  /* 0x0000001819187223 */ /* 0x004fc60000000002 */
[----:B------:R-:W2:Y:S04]  /*0670*/  LDG.E R25, desc[UR10][R20.64+-0x1c] ;  /* 0xffffe40a14197981 */ /* 0x000ea8000c1e1900 */
[----:B------:R-:W2:Y:S02]  /*0680*/  LDG.E R2, desc[UR10][R18.64+-0x1c] ;  /* 0xffffe40a12027981 */ /* 0x000ea4000c1e1900 */
[----:B--2---:R-:W-:Y:S02]  /*0690*/  FFMA R2, R25, R2, R24 ;  /* 0x0000000219027223 */ /* 0x004fe40000000018 */
[----:B------:R-:W2:Y:S04]  /*06a0*/  LDG.E R25, desc[UR10][R20.64+-0x14] ;  /* 0xffffec0a14197981 */ /* 0x000ea8000c1e1900 */
[----:B------:R-:W2:Y:S01]  /*06b0*/  LDG.E R24, desc[UR10][R18.64+-0x14] ;  /* 0xffffec0a12187981 */ /* 0x000ea2000c1e1900 */
[----:B---3--:R-:W-:-:S03]  /*06c0*/  FFMA R2, R27, R26, R2 ;  /* 0x0000001a1b027223 */ /* 0x008fc60000000002 */
[----:B------:R-:W3:Y:S04]  /*06d0*/  LDG.E R27, desc[UR10][R20.64+-0x10] ;  /* 0xfffff00a141b7981 */ /* 0x000ee8000c1e1900 */
[----:B------:R-:W3:Y:S01]  /*06e0*/  LDG.E R26, desc[UR10][R18.64+-0x10] ;  /* 0xfffff00a121a7981 */ /* 0x000ee2000c1e1900 */
[----:B--2---:R-:W-:-:S03]  /*06f0*/  FFMA R2, R25, R24, R2 ;  /* 0x0000001819027223 */ /* 0x004fc60000000002 */
        /* <DEDUP_REMOVED lines=23> */
[----:B------:R-:W-:Y:S01]  /*0870*/  IADD3 R22, PT, PT, R22, 0x10, RZ ;  /* 0x0000001016167810 */ /* 0x000fe20007ffe0ff */
[----:B--2---:R-:W-:Y:S02]  /*0880*/  FFMA R2, R25, R24, R2 ;  /* 0x0000001819027223 */ /* 0x004fe40000000002 */
[----:B------:R-:W2:Y:S04]  /*0890*/  LDG.E R25, desc[UR10][R20.64+0x14] ;  /* 0x0000140a14197981 */ /* 0x000ea8000c1e1900 */
[----:B------:R-:W2:Y:S01]  /*08a0*/  LDG.E R24, desc[UR10][R18.64+0x14] ;  /* 0x0000140a12187981 */ /* 0x000ea2000c1e1900 */
[----:B---3--:R-:W-:-:S03]  /*08b0*/  FFMA R26, R27, R26, R2 ;  /* 0x0000001a1b1a7223 */ /* 0x008fc60000000002 */
[----:B------:R-:W3:Y:S04]  /*08c0*/  LDG.E R2, desc[UR10][R20.64+0x18] ;  /* 0x0000180a14027981 */ /* 0x000ee8000c1e1900 */
[----:B------:R-:W3:Y:S01]  /*08d0*/  LDG.E R27, desc[UR10][R18.64+0x18] ;  /* 0x0000180a121b7981 */ /* 0x000ee2000c1e1900 */
[----:B------:R-:W-:Y:S01]  /*08e0*/  ISETP.NE.AND P0, PT, R22, RZ, PT ;  /* 0x000000ff1600720c */ /* 0x000fe20003f05270 */
[----:B------:R-:W-:Y:S01]  /*08f0*/  VIADD R17, R17, 0x10 ;  /* 0x0000001011117836 */ /* 0x000fe20000000000 */
[----:B------:R-:W-:Y:S01]  /*0900*/  IADD3 R23, PT, PT, R23, 0x10, RZ ;  /* 0x0000001017177810 */ /* 0x000fe20007ffe0ff */
[----:B--2---:R-:W-:-:S04]  /*0910*/  FFMA R25, R25, R24, R26 ;  /* 0x0000001819197223 */ /* 0x004fc8000000001a */
[----:B---3--:R-:W-:-:S04]  /*0920*/  FFMA R2, R2, R27, R25 ;  /* 0x0000001b02027223 */ /* 0x008fc80000000019 */
[----:B----4-:R-:W-:Y:S02]  /*0930*/  FFMA R2, R29, R28, R2 ;  /* 0x0000001c1d027223 */ /* 0x010fe40000000002 */
[----:B------:R-:W-:Y:S05]  /*0940*/  @P0 BRA `(.L_x_251) ;  /* 0xfffffffc00140947 */ /* 0x000fea000383ffff */
[----:B------:R-:W-:-:S07]  /*0950*/  MOV R17, R12 ;  /* 0x0000000c00117202 */ /* 0x000fce0000000f00 */
.L_x_250:
[----:B------:R-:W-:-:S13]  /*0960*/  ISETP.NE.AND P0, PT, R16, RZ, PT ;  /* 0x000000ff1000720c */ /* 0x000fda0003f05270 */
[----:B------:R-:W-:Y:S05]  /*0970*/  @!P0 BRA `(.L_x_252) ;  /* 0x0000000400388947 */ /* 0x000fea0003800000 */
[----:B------:R-:W-:Y:S02]  /*0980*/  IADD3 R18, PT, PT, R16, -0x1, RZ ;  /* 0xffffffff10127810 */ /* 0x000fe40007ffe0ff */
[----:B------:R-:W-:Y:S02]  /*0990*/  ISETP.NE.AND P1, PT, R13, RZ, PT ;  /* 0x000000ff0d00720c */ /* 0x000fe40003f25270 */
[----:B------:R-:W-:-:S13]  /*09a0*/  ISETP.GE.U32.AND P0, PT, R18, 0x7, PT ;  /* 0x000000071200780c */ /* 0x000fda0003f06070 */
[----:B------:R-:W-:Y:S05]  /*09b0*/  @!P0 BRA `(.L_x_253) ;  /* 0x00000000007c8947 */ /* 0x000fea0003800000 */
[----:B------:R-:W0:Y:S01]  /*09c0*/  LDC.64 R20, c[0x0][0x398] ;  /* 0x0000e600ff147b82 */ /* 0x000e220000000a00 */
[----:B------:R-:W-:Y:S01]  /*09d0*/  IADD3 R23, PT, PT, R0, R17, RZ ;  /* 0x0000001100177210 */ /* 0x000fe20007ffe0ff */
[----:B------:R-:W-:-:S06]  /*09e0*/  IMAD.IADD R25, R6, 0x1, R17 ;  /* 0x0000000106197824 */ /* 0x000fcc00078e0211 */
        /* <DEDUP_REMOVED lines=9> */
[----:B------:R-:W4:Y:S04]  /*0a80*/  LDG.E R28, desc[UR10][R18.64+0x18] ;  /* 0x0000180a121c7981 */ /* 0x000f28000c1e1900 */
[----:B------:R-:W4:Y:S01]  /*0a90*/  LDG.E R29, desc[UR10][R18.64+0x1c] ;  /* 0x00001c0a121d7981 */ /* 0x000f22000c1e1900 */
[----:B--2---:R-:W-:-:S03]  /*0aa0*/  FFMA R22, R23, R22, R2 ;  /* 0x0000001617167223 */ /* 0x004fc60000000002 */
[----:B------:R-:W2:Y:S04]  /*0ab0*/  LDG.E R23, desc[UR10][R20.64+0x8] ;  /* 0x0000080a14177981 */ /* 0x000ea8000c1e1900 */
[----:B------:R-:W2:Y:S01]  /*0ac0*/  LDG.E R2, desc[UR10][R18.64+0x8] ;  /* 0x0000080a12027981 */ /* 0x000ea2000c1e1900 */
[----:B---3--:R-:W-:-:S03]  /*0ad0*/  FFMA R22, R25, R24, R22 ;  /* 0x0000001819167223 */ /* 0x008fc60000000016 */
[----:B------:R-:W3:Y:S04]  /*0ae0*/  LDG.E R25, desc[UR10][R20.64+0xc] ;  /* 0x00000c0a14197981 */ /* 0x000ee8000c1e1900 */
[----:B------:R-:W3:Y:S01]  /*0af0*/  LDG.E R24, desc[UR10][R18.64+0xc] ;  /* 0x00000c0a12187981 */ /* 0x000ee2000c1e1900 */
[----:B--2---:R-:W-:-:S03]  /*0b00*/  FFMA R22, R23, R2, R22 ;  /* 0x0000000217167223 */ /* 0x004fc60000000016 */
[----:B------:R-:W4:Y:S04]  /*0b10*/  LDG.E R2, desc[UR10][R20.64+0x10] ;  /* 0x0000100a14027981 */ /* 0x000f28000c1e1900 */
[----:B------:R-:W2:Y:S01]  /*0b20*/  LDG.E R23, desc[UR10][R20.64+0x1c] ;  /* 0x00001c0a14177981 */ /* 0x000ea2000c1e1900 */
[----:B---3--:R-:W-:-:S03]  /*0b30*/  FFMA R25, R25, R24, R22 ;  /* 0x0000001819197223 */ /* 0x008fc60000000016 */
[----:B------:R-:W3:Y:S04]  /*0b40*/  LDG.E R24, desc[UR10][R20.64+0x14] ;  /* 0x0000140a14187981 */ /* 0x000ee8000c1e1900 */
[----:B------:R-:W2:Y:S01]  /*0b50*/  LDG.E R22, desc[UR10][R20.64+0x18] ;  /* 0x0000180a14167981 */ /* 0x000ea2000c1e1900 */
[----:B------:R-:W-:Y:S01]  /*0b60*/  IADD3 R17, PT, PT, R17, 0x8, RZ ;  /* 0x0000000811117810 */ /* 0x000fe20007ffe0ff */
[----:B----4-:R-:W-:-:S04]  /*0b70*/  FFMA R25, R2, R26, R25 ;  /* 0x0000001a02197223 */ /* 0x010fc80000000019 */
[----:B---3--:R-:W-:-:S04]  /*0b80*/  FFMA R25, R24, R27, R25 ;  /* 0x0000001b18197223 */ /* 0x008fc80000000019 */
[----:B--2---:R-:W-:-:S04]  /*0b90*/  FFMA R22, R22, R28, R25 ;  /* 0x0000001c16167223 */ /* 0x004fc80000000019 */
[----:B------:R-:W-:-:S07]  /*0ba0*/  FFMA R2, R23, R29, R22 ;  /* 0x0000001d17027223 */ /* 0x000fce0000000016 */
.L_x_253:
        /* <DEDUP_REMOVED lines=17> */
[----:B------:R-:W3:Y:S04]  /*0cc0*/  LDG.E R23, desc[UR10][R20.64+0xc] ;  /* 0x00000c0a14177981 */ /* 0x000ee8000c1e1900 */
[----:B------:R-:W3:Y:S01]  /*0cd0*/  LDG.E R29, desc[UR10][R18.64+0xc] ;  /* 0x00000c0a121d7981 */ /* 0x000ee2000c1e1900 */
[----:B------:R-:W-:Y:S01]  /*0ce0*/  IADD3 R17, PT, PT, R17, 0x4, RZ ;  /* 0x0000000411117810 */ /* 0x000fe20007ffe0ff */
[----:B----4-:R-:W-:-:S04]  /*0cf0*/  FFMA R25, R25, R26, R2 ;  /* 0x0000001a19197223 */ /* 0x010fc80000000002 */
[----:B--2---:R-:W-:-:S04]  /*0d00*/  FFMA R25, R24, R27, R25 ;  /* 0x0000001b18197223 */ /* 0x004fc80000000019 */
[----:B---3--:R-:W-:-:S04]  /*0d10*/  FFMA R22, R22, R28, R25 ;  /* 0x0000001c16167223 */ /* 0x008fc80000000019 */
[----:B------:R-:W-:-:S07]  /*0d20*/  FFMA R2, R23, R29, R22 ;  /* 0x0000001d17027223 */ /* 0x000fce0000000016 */
.L_x_254:
[----:B------:R-:W-:Y:S05]  /*0d30*/  @!P1 BRA `(.L_x_252) ;  /* 0x0000000000489947 */ /* 0x000fea0003800000 */
[----:B------:R-:W0:Y:S01]  /*0d40*/  LDC.64 R20, c[0x0][0x398] ;  /* 0x0000e600ff147b82 */ /* 0x000e220000000a00 */
[-C--:B------:R-:W-:Y:S02]  /*0d50*/  IADD3 R23, PT, PT, R0, R17.reuse, RZ ;  /* 0x0000001100177210 */ /* 0x080fe40007ffe0ff */
[----:B------:R-:W-:-:S05]  /*0d60*/  IADD3 R17, PT, PT, R6, R17, RZ ;  /* 0x0000001106117210 */ /* 0x000fca0007ffe0ff */
[----:B------:R-:W1:Y:S01]  /*0d70*/  LDC.64 R18, c[0x0][0x3a8] ;  /* 0x0000ea00ff127b82 */ /* 0x000e620000000a00 */
[----:B0-----:R-:W-:-:S04]  /*0d80*/  IMAD.WIDE R20, R23, 0x4, R20 ;  /* 0x0000000417147825 */ /* 0x001fc800078e0214 */
[----:B-1----:R-:W-:Y:S02]  /*0d90*/  IMAD.WIDE R18, R17, 0x4, R18 ;  /* 0x0000000411127825 */ /* 0x002fe400078e0212 */
[----:B------:R-:W2:Y:S04]  /*0da0*/  LDG.E R17, desc[UR10][R20.64] ;  /* 0x0000000a14117981 */ /* 0x000ea8000c1e1900 */
[----:B------:R-:W2:Y:S01]  /*0db0*/  LDG.E R0, desc[UR10][R18.64] ;  /* 0x0000000a12007981 */ /* 0x000ea2000c1e1900 */
        /* <DEDUP_REMOVED lines=10> */
.L_x_252:
[----:B------:R-:W0:Y:S08]  /*0e60*/  LDC R0, c[0x0][0x388] ;  /* 0x0000e200ff007b82 */ /* 0x000e300000000800 */
[----:B------:R-:W1:Y:S01]  /*0e70*/  LDC.64 R18, c[0x0][0x3a0] ;  /* 0x0000e800ff127b82 */ /* 0x000e620000000a00 */
[----:B0-----:R-:W-:-:S04]  /*0e80*/  IMAD R17, R9, R0, UR4 ;  /* 0x0000000409117e24 */ /* 0x001fc8000f8e0200 */
[----:B-1----:R-:W-:-:S06]  /*0e90*/  IMAD.WIDE R18, R17, 0x4, R18 ;  /* 0x0000000411127825 */ /* 0x002fcc00078e0212 */
        /* <DEDUP_REMOVED lines=12> */
[----:B-----5:R-:W-:Y:S05]  /*0f60*/  CALL.REL.NOINC `($__internal_5_$__cuda_sm3x_div_rn_noftz_f32_slowpath) ;  /* 0x0000000800b47944 */ /* 0x020fea0003c00000 */
.L_x_256:
[----:B------:R-:W-:Y:S05]  /*0f70*/  BSYNC.RECONVERGENT B3 ;  /* 0x0000000000037941 */ /* 0x000fea0003800200 */
.L_x_255:
[----:B-----5:R-:W-:Y:S01]  /*0f80*/  FADD R11, R0, R11 ;  /* 0x0000000b000b7221 */ /* 0x020fe20000000000 */
[----:B------:R-:W-:-:S04]  /*0f90*/  VIADD R9, R9, 0x1 ;  /* 0x0000000109097836 */ /* 0x000fc80000000000 */
[----:B------:R0:W-:Y:S01]  /*0fa0*/  STG.E desc[UR10][R14.64], R11 ;  /* 0x0000000b0e007986 */ /* 0x0001e2000c10190a */
[----:B------:R-:W-:-:S13]  /*0fb0*/  ISETP.NE.AND P0, PT, R9, R4, PT ;  /* 0x000000040900720c */ /* 0x000fda0003f05270 */
[----:B0-----:R-:W-:Y:S05]  /*0fc0*/  @P0 BRA `(.L_x_257) ;  /* 0xfffffff4004c0947 */ /* 0x001fea000383ffff */
.L_x_249:
[----:B------:R-:W-:Y:S05]  /*0fd0*/  BSYNC.RECONVERGENT B2 ;  /* 0x0000000000027941 */ /* 0x000fea0003800200 */
.L_x_248:
[----:B------:R-:W0:Y:S01]  /*0fe0*/  LDC R0, c[0x0][0x388] ;  /* 0x0000e200ff007b82 */ /* 0x000e220000000800 */
[----:B------:R-:W-:-:S06]  /*0ff0*/  UIADD3 UR5, UPT, UPT, UR4, 0x1, URZ ;  /* 0x0000000104057890 */ /* 0x000fcc000fffe0ff */
[----:B0-----:R-:W-:-:S13]  /*1000*/  ISETP.NE.AND P0, PT, R0, UR5, PT ;  /* 0x0000000500007c0c */ /* 0x001fda000bf05270 */
[----:B------:R-:W-:Y:S05]  /*1010*/  @!P0 EXIT ;  /* 0x000000000000894d */ /* 0x000fea0003800000 */
[----:B------:R-:W-:Y:S01]  /*1020*/  UMOV UR4, UR5 ;  /* 0x0000000500047c82 */ /* 0x000fe20008000000 */
[----:B------:R-:W-:Y:S05]  /*1030*/  BRA `(.L_x_258) ;  /* 0xfffffff4000c7947 */ /* 0x000fea000383ffff */
.L_x_247:
[----:B------:R-:W-:Y:S01]  /*1040*/  LOP3.LUT R6, R6, 0x3, RZ, 0xc0, !PT ;  /* 0x0000000306067812 */ /* 0x000fe200078ec0ff */
[C---:B------:R-:W-:Y:S01]  /*1050*/  IMAD.IADD R10, R3.reuse, 0x1, -R4 ;  /* 0x00000001030a7824 */ /* 0x040fe200078e0a04 */
[C---:B------:R-:W-:Y:S01]  /*1060*/  IADD3 R7, PT, PT, R3.reuse, 0x1, RZ ;  /* 0x0000000103077810 */ /* 0x040fe20007ffe0ff */
[----:B------:R-:W-:Y:S01]  /*1070*/  UMOV UR4, URZ ;  /* 0x000000ff00047c82 */ /* 0x000fe20008000000 */
[C---:B------:R-:W-:Y:S02]  /*1080*/  IADD3 R8, PT, PT, R3.reuse, 0x2, RZ ;  /* 0x0000000203087810 */ /* 0x040fe40007ffe0ff */
[----:B------:R-:W-:-:S07]  /*1090*/  IADD3 R9, PT, PT, R3, 0x3, RZ ;  /* 0x0000000303097810 */ /* 0x000fce0007ffe0ff */
.L_x_278:
[----:B------:R-:W-:Y:S01]  /*10a0*/  ISETP.GE.AND P0, PT, R3, R4, PT ;  /* 0x000000040300720c */ /* 0x000fe20003f06270 */
[----:B------:R-:W-:-:S12]  /*10b0*/  BSSY.RECONVERGENT B2, `(.L_x_259) ;  /* 0x0000093000027945 */ /* 0x000fd80003800200 */
[----:B0-2345:R-:W-:Y:S05]  /*10c0*/  @P0 BRA `(.L_x_260) ;  /* 0x0000000800440947 */ /* 0x03dfea0003800000 */
[----:B------:R0:W5:Y:S01]  /*10d0*/  LDG.E R21, desc[UR10][R14.64] ;  /* 0x0000000a0e157981 */ /* 0x000162000c1e1900 */
[----:B------:R-:W-:Y:S01]  /*10e0*/  ISETP.NE.AND P0, PT, R6, RZ, PT ;  /* 0x000000ff0600720c */ /* 0x000fe20003f05270 */
[----:B------:R-:W-:Y:S01]  /*10f0*/  BSSY.RECONVERGENT B3, `(.L_x_261) ;  /* 0x0000042000037945 */ /* 0x000fe20003800200 */
[----:B------:R-:W-:-:S11]  /*1100*/  MOV R11, R3 ;  /* 0x00000003000b7202 */ /* 0x000fd60000000f00 */
[----:B0-----:R-:W-:Y:S05]  /*1110*/  @!P0 BRA `(.L_x_262) ;  /* 0x0000000000fc8947 */ /* 0x001fea0003800000 */
[----:B------:R-:W0:Y:S08]  /*1120*/  LDC R0, c[0x0][0x388] ;  /* 0x0000e200ff007b82 */ /* 0x000e300000000800 */
[----:B------:R-:W1:Y:S01]  /*1130*/  LDC.64 R12, c[0x0][0x3a0] ;  /* 0x0000e800ff0c7b82 */ /* 0x000e620000000a00 */
[----:B0-----:R-:W-:-:S04]  /*1140*/  IMAD R11, R3, R0, UR4 ;  /* 0x00000004030b7e24 */ /* 0x001fc8000f8e0200 */
[----:B-1----:R-:W-:-:S05]  /*1150*/  IMAD.WIDE R12, R11, 0x4, R12 ;  /* 0x000000040b0c7825 */ /* 0x002fca00078e020c */
[----:B------:R-:W2:Y:S01]  /*1160*/  LDG.E R0, desc[UR10][R12.64] ;  /* 0x0000000a0c007981 */ /* 0x000ea2000c1e1900 */
[----:B------:R-:W0:Y:S01]  /*1170*/  MUFU.RCP R2, R5 ;  /* 0x0000000500027308 */ /* 0x000e220000001000 */
[----:B------:R-:W-:Y:S01]  /*1180*/  BSSY.RECONVERGENT B4, `(.L_x_263) ;  /* 0x000000c000047945 */ /* 0x000fe20003800200 */
[----:B------:R-:W-:Y:S01]  /*1190*/  ISETP.NE.AND P2, PT, R6, 0x1, PT ;  /* 0x000000010600780c */ /* 0x000fe20003f45270 */
[----:B0-----:R-:W-:Y:S01]  /*11a0*/  FFMA R11, -R5, R2, 1 ;  /* 0x3f800000050b7423 */ /* 0x001fe20000000102 */
[----:B--2---:R-:W-:-:S03]  /*11b0*/  FMUL R29, RZ, R0 ;  /* 0x00000000ff1d7220 */ /* 0x004fc60000400000 */
[----:B------:R-:W-:Y:S01]  /*11c0*/  FFMA R0, R2, R11, R2 ;  /* 0x0000000b02007223 */ /* 0x000fe20000000002 */
[----:B------:R-:W0:Y:S03]  /*11d0*/  FCHK P0, R29, R5 ;  /* 0x000000051d007302 */ /* 0x000e260000000000 */
[----:B------:R-:W-:-:S04]  /*11e0*/  FFMA R2, R0, R29, RZ ;  /* 0x0000001d00027223 */ /* 0x000fc800000000ff */
[----:B------:R-:W-:-:S04]  /*11f0*/  FFMA R11, -R5, R2, R29 ;  /* 0x00000002050b7223 */ /* 0x000fc8000000011d */
[----:B------:R-:W-:Y:S01]  /*1200*/  FFMA R0, R0, R11, R2 ;  /* 0x0000000b00007223 */ /* 0x000fe20000000002 */
[----:B0-----:R-:W-:Y:S06]  /*1210*/  @!P0 BRA `(.L_x_264) ;  /* 0x0000000000088947 */ /* 0x001fec0003800000 */
[----:B------:R-:W-:-:S07]  /*1220*/  MOV R2, 0x1240 ;  /* 0x0000124000027802 */ /* 0x000fce0000000f00 */
[----:B-----5:R-:W-:Y:S05]  /*1230*/  CALL.REL.NOINC `($__internal_5_$__cuda_sm3x_div_rn_noftz_f32_slowpath) ;  /* 0x0000000800007944 */ /* 0x020fea0003c00000 */
.L_x_264:
[----:B------:R-:W-:Y:S05]  /*1240*/  BSYNC.RECONVERGENT B4 ;  /* 0x0000000000047941 */ /* 0x000fea0003800200 */
.L_x_263:
[----:B-----5:R-:W-:Y:S01]  /*1250*/  FADD R21, R21, R0 ;  /* 0x0000000015157221 */ /* 0x020fe20000000000 */
[----:B------:R-:W-:-:S04]  /*1260*/  MOV R11, R7 ;  /* 0x00000007000b7202 */ /* 0x000fc80000000f00 */
[----:B------:R0:W-:Y:S01]  /*1270*/  STG.E desc[UR10][R14.64], R21 ;  /* 0x000000150e007986 */ /* 0x0001e2000c10190a */
[----:B------:R-:W-:Y:S05]  /*1280*/  @!P2 BRA `(.L_x_262) ;  /* 0x0000000000a0a947 */ /* 0x000fea0003800000 */
[----:B------:R-:W1:Y:S02]  /*1290*/  LDC R11, c[0x0][0x388] ;  /* 0x0000e200ff0b7b82 */ /* 0x000e640000000800 */
[----:B-1----:R-:W-:-:S05]  /*12a0*/  IMAD.WIDE.U32 R12, R11, 0x4, R12 ;  /* 0x000000040b0c7825 */ /* 0x002fca00078e000c */
[----:B------:R-:W2:Y:S01]  /*12b0*/  LDG.E R0, desc[UR10][R12.64] ;  /* 0x0000000a0c007981 */ /* 0x000ea2000c1e1900 */
[----:B------:R-:W1:Y:S01]  /*12c0*/  MUFU.RCP R2, R5 ;  /* 0x0000000500027308 */ /* 0x000e620000001000 */
[----:B------:R-:W-:Y:S01]  /*12d0*/  BSSY.RECONVERGENT B4, `(.L_x_265) ;  /* 0x000000c000047945 */ /* 0x000fe20003800200 */
[----:B------:R-:W-:Y:S01]  /*12e0*/  ISETP.NE.AND P2, PT, R6, 0x2, PT ;  /* 0x000000020600780c */ /* 0x000fe20003f45270 */
[----:B-1----:R-:W-:Y:S01]  /*12f0*/  FFMA R11, -R5, R2, 1 ;  /* 0x3f800000050b7423 */ /* 0x002fe20000000102 */
[----:B--2---:R-:W-:-:S03]  /*1300*/  FMUL R29, RZ, R0 ;  /* 0x00000000ff1d7220 */ /* 0x004fc60000400000 */
[----:B------:R-:W-:Y:S01]  /*1310*/  FFMA R0, R2, R11, R2 ;  /* 0x0000000b02007223 */ /* 0x000fe20000000002 */
[----:B------:R-:W1:Y:S03]  /*1320*/  FCHK P0, R29, R5 ;  /* 0x000000051d007302 */ /* 0x000e660000000000 */
[----:B------:R-:W-:-:S04]  /*1330*/  FFMA R2, R0, R29, RZ ;  /* 0x0000001d00027223 */ /* 0x000fc800000000ff */
[----:B------:R-:W-:-:S04]  /*1340*/  FFMA R11, -R5, R2, R29 ;  /* 0x00000002050b7223 */ /* 0x000fc8000000011d */
[----:B------:R-:W-:Y:S01]  /*1350*/  FFMA R0, R0, R11, R2 ;  /* 0x0000000b00007223 */ /* 0x000fe20000000002 */
[----:B-1----:R-:W-:Y:S06]  /*1360*/  @!P0 BRA `(.L_x_266) ;  /* 0x0000000000088947 */ /* 0x002fec0003800000 */
[----:B------:R-:W-:-:S07]  /*1370*/  MOV R2, 0x1390 ;  /* 0x0000139000027802 */ /* 0x000fce0000000f00 */
[----:B0-----:R-:W-:Y:S05]  /*1380*/  CALL.REL.NOINC `($__internal_5_$__cuda_sm3x_div_rn_noftz_f32_slowpath) ;  /* 0x0000000400ac7944 */ /* 0x001fea0003c00000 */
.L_x_266:
[----:B------:R-:W-:Y:S05]  /*1390*/  BSYNC.RECONVERGENT B4 ;  /* 0x0000000000047941 */ /* 0x000fea0003800200 */
.L_x_265:
[----:B0-----:R-:W-:Y:S01]  /*13a0*/  FADD R21, R21, R0 ;  /* 0x0000000015157221 */ /* 0x001fe20000000000 */
[----:B------:R-:W-:-:S04]  /*13b0*/  MOV R11, R8 ;  /* 0x00000008000b7202 */ /* 0x000fc80000000f00 */
[----:B------:R1:W-:Y:S01]  /*13c0*/  STG.E desc[UR10][R14.64], R21 ;  /* 0x000000150e007986 */ /* 0x0003e2000c10190a */
[----:B------:R-:W-:Y:S05]  /*13d0*/  @!P2 BRA `(.L_x_262) ;  /* 0x00000000004ca947 */ /* 0x000fea0003800000 */
[----:B------:R-:W0:Y:S02]  /*13e0*/  LDC R11, c[0x0][0x388] ;  /* 0x0000e200ff0b7b82 */ /* 0x000e240000000800 */
[----:B0-----:R-:W-:-:S06]  /*13f0*/  IMAD.WIDE.U32 R12, R11, 0x4, R12 ;  /* 0x000000040b0c7825 */ /* 0x001fcc00078e000c */
[----:B------:R-:W2:Y:S01]  /*1400*/  LDG.E R12, desc[UR10][R12.64] ;  /* 0x0000000a0c0c7981 */ /* 0x000ea2000c1e1900 */
[----:B------:R-:W0:Y:S01]  /*1410*/  MUFU.RCP R0, R5 ;  /* 0x0000000500007308 */ /* 0x000e220000001000 */
[----:B------:R-:W-:Y:S01]  /*1420*/  BSSY.RECONVERGENT B4, `(.L_x_267) ;  /* 0x000000b000047945 */ /* 0x000fe20003800200 */
[----:B0-----:R-:W-:-:S04]  /*1430*/  FFMA R11, -R5, R0, 1 ;  /* 0x3f800000050b7423 */ /* 0x001fc80000000100 */
[----:B------:R-:W-:Y:S01]  /*1440*/  FFMA R0, R0, R11, R0 ;  /* 0x0000000b00007223 */ /* 0x000fe20000000000 */
[----:B--2---:R-:W-:-:S04]  /*1450*/  FMUL R29, RZ, R12 ;  /* 0x0000000cff1d7220 */ /* 0x004fc80000400000 */
[----:B------:R-:W0:Y:S01]  /*1460*/  FCHK P0, R29, R5 ;  /* 0x000000051d007302 */ /* 0x000e220000000000 */
[----:B------:R-:W-:-:S04]  /*1470*/  FFMA R2, R0, R29, RZ ;  /* 0x0000001d00027223 */ /* 0x000fc800000000ff */
[----:B------:R-:W-:-:S04]  /*1480*/  FFMA R11, -R5, R2, R29 ;  /* 0x00000002050b7223 */ /* 0x000fc8000000011d */
[----:B------:R-:W-:Y:S01]  /*1490*/  FFMA R0, R0, R11, R2 ;  /* 0x0000000b00007223 */ /* 0x000fe20000000002 */
[----:B0-----:R-:W-:Y:S06]  /*14a0*/  @!P0 BRA `(.L_x_268) ;  /* 0x0000000000088947 */ /* 0x001fec0003800000 */
[----:B------:R-:W-:-:S07]  /*14b0*/  MOV R2, 0x14d0 ;  /* 0x000014d000027802 */ /* 0x000fce0000000f00 */
[----:B-1----:R-:W-:Y:S05]  /*14c0*/  CALL.REL.NOINC `($__internal_5_$__cuda_sm3x_div_rn_noftz_f32_slowpath) ;  /* 0x00000004005c7944 */ /* 0x002fea0003c00000 */
.L_x_268:
[----:B------:R-:W-:Y:S05]  /*14d0*/  BSYNC.RECONVERGENT B4 ;  /* 0x0000000000047941 */ /* 0x000fea0003800200 */
.L_x_267:
[----:B-1----:R-:W-:Y:S01]  /*14e0*/  FADD R21, R21, R0 ;  /* 0x0000000015157221 */ /* 0x002fe20000000000 */
[----:B------:R-:W-:-:S04]  /*14f0*/  IMAD.MOV.U32 R11, RZ, RZ, R9 ;  /* 0x000000ffff0b7224 */ /* 0x000fc800078e0009 */
[----:B------:R2:W-:Y:S03]  /*1500*/  STG.E desc[UR10][R14.64], R21 ;  /* 0x000000150e007986 */ /* 0x0005e6000c10190a */
.L_x_262:
[----:B------:R-:W-:Y:S05]  /*1510*/  BSYNC.RECONVERGENT B3 ;  /* 0x0000000000037941 */ /* 0x000fea0003800200 */
.L_x_261:
[----:B------:R-:W3:Y:S01]  /*1520*/  LDC R19, c[0x0][0x388] ;  /* 0x0000e200ff137b82 */ /* 0x000ee20000000800 */
[----:B------:R-:W-:-:S07]  /*1530*/  ISETP.GT.U32.AND P0, PT, R10, -0x4, PT ;  /* 0xfffffffc0a00780c */ /* 0x000fce0003f04070 */
[----:B------:R-:W4:Y:S06]  /*1540*/  LDC.64 R12, c[0x0][0x3a0] ;  /* 0x0000e800ff0c7b82 */ /* 0x000f2c0000000a00 */
[----:B------:R-:W-:Y:S05]  /*1550*/  @P0 BRA `(.L_x_260) ;  /* 0x0000000400200947 */ /* 0x000fea0003800000 */
.L_x_277:
[----:B---3--:R-:W-:-:S04]  /*1560*/  IMAD R17, R11, R19, UR4 ;  /* 0x000000040b117e24 */ /* 0x008fc8000f8e0213 */
[----:B----4-:R-:W-:-:S05]  /*1570*/  IMAD.WIDE R16, R17, 0x4, R12 ;  /* 0x0000000411107825 */ /* 0x010fca00078e020c */
[----:B------:R-:W3:Y:S01]  /*1580*/  LDG.E R0, desc[UR10][R16.64] ;  /* 0x0000000a10007981 */ /* 0x000ee2000c1e1900 */
[----:B------:R-:W4:Y:S01]  /*1590*/  MUFU.RCP R2, R5 ;  /* 0x0000000500027308 */ /* 0x000f220000001000 */
[----:B------:R-:W-:Y:S01]  /*15a0*/  IADD3 R11, PT, PT, R11, 0x4, RZ ;  /* 0x000000040b0b7810 */ /* 0x000fe20007ffe0ff */
[----:B------:R-:W-:Y:S03]  /*15b0*/  BSSY.RECONVERGENT B3, `(.L_x_269) ;  /* 0x000000c000037945 */ /* 0x000fe60003800200 */
        /* <DEDUP_REMOVED lines=9> */
[----:B------:R-:W-:-:S07]  /*1650*/  MOV R2, 0x1670 ;  /* 0x0000167000027802 */ /* 0x000fce0000000f00 */
[----:B012--5:R-:W-:Y:S05]  /*1660*/  CALL.REL.NOINC `($__internal_5_$__cuda_sm3x_div_rn_noftz_f32_slowpath) ;  /* 0x0000000000f47944 */ /* 0x027fea0003c00000 */
.L_x_270:
[----:B------:R-:W-:Y:S05]  /*1670*/  BSYNC.RECONVERGENT B3 ;  /* 0x0000000000037941 */ /* 0x000fea0003800200 */
.L_x_269:
[----:B012--5:R-:W-:Y:S01]  /*1680*/  FADD R21, R0, R21 ;  /* 0x0000001500157221 */ /* 0x027fe20000000000 */
[----:B------:R-:W-:-:S04]  /*1690*/  IMAD.WIDE.U32 R16, R19, 0x4, R16 ;  /* 0x0000000413107825 */ /* 0x000fc800078e0010 */
[----:B------:R0:W-:Y:S04]  /*16a0*/  STG.E desc[UR10][R14.64], R21 ;  /* 0x000000150e007986 */ /* 0x0001e8000c10190a */
        /* <DEDUP_REMOVED lines=11> */
[----:B------:R-:W-:-:S07]  /*1760*/  MOV R2, 0x1780 ;  /* 0x0000178000027802 */ /* 0x000fce0000000f00 */
[----:B------:R-:W-:Y:S05]  /*1770*/  CALL.REL.NOINC `($__internal_5_$__cuda_sm3x_div_rn_noftz_f32_slowpath) ;  /* 0x0000000000b07944 */ /* 0x000fea0003c00000 */
.L_x_272:
[----:B------:R-:W-:Y:S05]  /*1780*/  BSYNC.RECONVERGENT B3 ;  /* 0x0000000000037941 */ /* 0x000fea0003800200 */
.L_x_271:
[----:B------:R-:W-:Y:S01]  /*1790*/  FADD R21, R21, R0 ;  /* 0x0000000015157221 */ /* 0x000fe20000000000 */
        /* <DEDUP_REMOVED lines=15> */
.L_x_274:
[----:B------:R-:W-:Y:S05]  /*1890*/  BSYNC.RECONVERGENT B3 ;  /* 0x0000000000037941 */ /* 0x000fea0003800200 */
.L_x_273:
[----:B------:R-:W-:Y:S01]  /*18a0*/  FADD R21, R21, R0 ;  /* 0x0000000015157221 */ /* 0x000fe20000000000 */
[----:B------:R-:W-:-:S04]  /*18b0*/  IMAD.WIDE.U32 R16, R19, 0x4, R16 ;  /* 0x0000000413107825 */ /* 0x000fc800078e0010 */
[----:B------:R0:W-:Y:S04]  /*18c0*/  STG.E desc[UR10][R14.64], R21 ;  /* 0x000000150e007986 */ /* 0x0001e8000c10190a */
[----:B------:R-:W2:Y:S01]  /*18d0*/  LDG.E R16, desc[UR10][R16.64] ;  /* 0x0000000a10107981 */ /* 0x000ea2000c1e1900 */
[----:B------:R-:W1:Y:S01]  /*18e0*/  MUFU.RCP R0, R5 ;  /* 0x0000000500007308 */ /* 0x000e620000001000 */
[----:B------:R-:W-:Y:S01]  /*18f0*/  BSSY.RECONVERGENT B3, `(.L_x_275) ;  /* 0x000000b000037945 */ /* 0x000fe20003800200 */
[----:B-1----:R-:W-:-:S04]  /*1900*/  FFMA R23, -R5, R0, 1 ;  /* 0x3f80000005177423 */ /* 0x002fc80000000100 */
[----:B------:R-:W-:Y:S01]  /*1910*/  FFMA R0, R0, R23, R0 ;  /* 0x0000001700007223 */ /* 0x000fe20000000000 */
[----:B--2---:R-:W-:-:S04]  /*1920*/  FMUL R29, RZ, R16 ;  /* 0x00000010ff1d7220 */ /* 0x004fc80000400000 */
[----:B------:R-:W1:Y:S01]  /*1930*/  FCHK P0, R29, R5 ;  /* 0x000000051d007302 */ /* 0x000e620000000000 */
[----:B------:R-:W-:-:S04]  /*1940*/  FFMA R2, R0, R29, RZ ;  /* 0x0000001d00027223 */ /* 0x000fc800000000ff */
[----:B------:R-:W-:-:S04]  /*1950*/  FFMA R23, -R5, R2, R29 ;  /* 0x0000000205177223 */ /* 0x000fc8000000011d */
[----:B------:R-:W-:Y:S01]  /*1960*/  FFMA R0, R0, R23, R2 ;  /* 0x0000001700007223 */ /* 0x000fe20000000002 */
[----:B01----:R-:W-:Y:S06]  /*1970*/  @!P0 BRA `(.L_x_276) ;  /* 0x0000000000088947 */ /* 0x003fec0003800000 */
[----:B------:R-:W-:-:S07]  /*1980*/  MOV R2, 0x19a0 ;  /* 0x000019a000027802 */ /* 0x000fce0000000f00 */
[----:B------:R-:W-:Y:S05]  /*1990*/  CALL.REL.NOINC `($__internal_5_$__cuda_sm3x_div_rn_noftz_f32_slowpath) ;  /* 0x0000000000287944 */ /* 0x000fea0003c00000 */
.L_x_276:
[----:B------:R-:W-:Y:S05]  /*19a0*/  BSYNC.RECONVERGENT B3 ;  /* 0x0000000000037941 */ /* 0x000fea0003800200 */
.L_x_275:
[----:B------:R-:W-:-:S05]  /*19b0*/  FADD R21, R21, R0 ;  /* 0x0000000015157221 */ /* 0x000fca0000000000 */
[----:B------:R0:W-:Y:S01]  /*19c0*/  STG.E desc[UR10][R14.64], R21 ;  /* 0x000000150e007986 */ /* 0x0001e2000c10190a */
[----:B------:R-:W-:Y:S05]  /*19d0*/  @P2 BRA `(.L_x_277) ;  /* 0xfffffff800e02947 */ /* 0x000fea000383ffff */
.L_x_260:
[----:B------:R-:W-:Y:S05]  /*19e0*/  BSYNC.RECONVERGENT B2 ;  /* 0x0000000000027941 */ /* 0x000fea0003800200 */
.L_x_259:
[----:B------:R-:W1:Y:S01]  /*19f0*/  LDCU UR5, c[0x0][0x388] ;  /* 0x00007100ff0577ac */ /* 0x000e620008000800 */
[----:B------:R-:W-:-:S04]  /*1a00*/  UIADD3 UR4, UPT, UPT, UR4, 0x1, URZ ;  /* 0x0000000104047890 */ /* 0x000fc8000fffe0ff */
[----:B-1----:R-:W-:-:S09]  /*1a10*/  UISETP.NE.AND UP0, UPT, UR4, UR5, UPT ;  /* 0x000000050400728c */ /* 0x002fd2000bf05270 */
[----:B------:R-:W-:Y:S05]  /*1a20*/  BRA.U UP0, `(.L_x_278) ;  /* 0xfffffff5009c7547 */ /* 0x000fea000b83ffff */
[----:B------:R-:W-:Y:S05]  /*1a30*/  EXIT ;  /* 0x000000000000794d */ /* 0x000fea0003800000 */
        .weak           $__internal_5_$__cuda_sm3x_div_rn_noftz_f32_slowpath
        .type           $__internal_5_$__cuda_sm3x_div_rn_noftz_f32_slowpath,@function
        .size           $__internal_5_$__cuda_sm3x_div_rn_noftz_f32_slowpath,(.L_x_296 - $__internal_5_$__cuda_sm3x_div_rn_noftz_f32_slowpath)
$__internal_5_$__cuda_sm3x_div_rn_noftz_f32_slowpath:
[----:B------:R-:W-:Y:S01]  /*1a40*/  SHF.R.U32.HI R25, RZ, 0x17, R5 ;  /* 0x00000017ff197819 */ /* 0x000fe20000011605 */
[----:B------:R-:W-:Y:S01]  /*1a50*/  BSSY.RECONVERGENT B0, `(.L_x_279) ;  /* 0x0000063000007945 */ /* 0x000fe20003800200 */
[----:B------:R-:W-:Y:S02]  /*1a60*/  SHF.R.U32.HI R18, RZ, 0x17, R29 ;  /* 0x00000017ff127819 */ /* 0x000fe4000001161d */
[----:B------:R-:W-:Y:S02]  /*1a70*/  LOP3.LUT R25, R25, 0xff, RZ, 0xc0, !PT ;  /* 0x000000ff19197812 */ /* 0x000fe400078ec0ff */
[----:B------:R-:W-:Y:S02]  /*1a80*/  LOP3.LUT R18, R18, 0xff, RZ, 0xc0, !PT ;  /* 0x000000ff12127812 */ /* 0x000fe400078ec0ff */
[----:B------:R-:W-:Y:S02]  /*1a90*/  IADD3 R0, PT, PT, R25, -0x1, RZ ;  /* 0xffffffff19007810 */ /* 0x000fe40007ffe0ff */
[----:B------:R-:W-:-:S02]  /*1aa0*/  IADD3 R22, PT, PT, R18, -0x1, RZ ;  /* 0xffffffff12167810 */ /* 0x000fc40007ffe0ff */
[----:B------:R-:W-:Y:S02]  /*1ab0*/  ISETP.GT.U32.AND P0, PT, R0, 0xfd, PT ;  /* 0x000000fd0000780c */ /* 0x000fe40003f04070 */
[----:B------:R-:W-:Y:S02]  /*1ac0*/  MOV R24, R5 ;  /* 0x0000000500187202 */ /* 0x000fe40000000f00 */
        /* <DEDUP_REMOVED lines=9> */
[----:B------:R-:W-:Y:S02]  /*1b60*/  FSETP.NEU.FTZ.AND P3, PT, |R29|, +INF , PT ;  /* 0x7f8000001d00780b */ /* 0x000fe40003f7d200 */
        /* <DEDUP_REMOVED lines=16> */
.L_x_280:
[----:B------:R-:W-:Y:S01]  /*1c70*/  LEA R23, R25, 0xc0800000, 0x17 ;  /* 0xc080000019177811 */ /* 0x000fe200078eb8ff */
[----:B------:R-:W-:Y:S01]  /*1c80*/  VIADD R18, R18, 0xffffff81 ;  /* 0xffffff8112127836 */ /* 0x000fe20000000000 */
[----:B------:R-:W-:Y:S02]  /*1c90*/  BSSY.RECONVERGENT B1, `(.L_x_285) ;  /* 0x0000035000017945 */ /* 0x000fe40003800200 */
[----:B------:R-:W-:Y:S01]  /*1ca0*/  IADD3 R26, PT, PT, -R23, R24, RZ ;  /* 0x00000018171a7210 */ /* 0x000fe20007ffe1ff */
[C---:B------:R-:W-:Y:S01]  /*1cb0*/  IMAD R0, R18.reuse, -0x800000, R29 ;  /* 0xff80000012007824 */ /* 0x040fe200078e021d */
[----:B------:R-:W-:Y:S02]  /*1cc0*/  IADD3 R25, PT, PT, R18, 0x7f, -R25 ;  /* 0x0000007f12197810 */ /* 0x000fe40007ffe819 */
[----:B------:R-:W0:Y:S01]  /*1cd0*/  MUFU.RCP R22, R26 ;  /* 0x0000001a00167308 */ /* 0x000e220000001000 */
[----:B------:R-:W-:Y:S01]  /*1ce0*/  FADD.FTZ R23, -R26, -RZ ;  /* 0x800000ff1a177221 */ /* 0x000fe20000010100 */
[----:B------:R-:W-:-:S03]  /*1cf0*/  IADD3 R25, PT, PT, R25, R20, RZ ;  /* 0x0000001419197210 */ /* 0x000fc60007ffe0ff */
        /* <DEDUP_REMOVED lines=25> */
[----:B------:R-:W-:Y:S02]  /*1e90*/  ISETP.NE.AND P3, PT, R18, RZ, PT ;  /* 0x000000ff1200720c */ /* 0x000fe40003f65270 */
        /* <DEDUP_REMOVED lines=16> */
.L_x_287:
[----:B------:R-:W-:-:S04]  /*1fa0*/  LOP3.LUT R0, R0, 0x80000000, RZ, 0xc0, !PT ;  /* 0x8000000000007812 */ /* 0x000fc800078ec0ff */
[----:B------:R-:W-:Y:S01]  /*1fb0*/  LOP3.LUT R0, R0, 0x7f800000, RZ, 0xfc, !PT ;  /* 0x7f80000000007812 */ /* 0x000fe200078efcff */
[----:B------:R-:W-:Y:S06]  /*1fc0*/  BRA `(.L_x_288) ;  /* 0x0000000000047947 */ /* 0x000fec0003800000 */
.L_x_286:
[----:B------:R-:W-:-:S07]  /*1fd0*/  LEA R0, R25, R0, 0x17 ;  /* 0x0000000019007211 */ /* 0x000fce00078eb8ff */
.L_x_288:
[----:B------:R-:W-:Y:S05]  /*1fe0*/  BSYNC.RECONVERGENT B1 ;  /* 0x0000000000017941 */ /* 0x000fea0003800200 */
.L_x_285:
[----:B------:R-:W-:Y:S05]  /*1ff0*/  BRA `(.L_x_289) ;  /* 0x0000000000207947 */ /* 0x000fea0003800000 */
.L_x_284:
[----:B------:R-:W-:-:S04]  /*2000*/  LOP3.LUT R24, R24, 0x80000000, R29, 0x48, !PT ;  /* 0x8000000018187812 */ /* 0x000fc800078e481d */
[----:B------:R-:W-:Y:S01]  /*2010*/  LOP3.LUT R0, R24, 0x7f800000, RZ, 0xfc, !PT ;  /* 0x7f80000018007812 */ /* 0x000fe200078efcff */
[----:B------:R-:W-:Y:S06]  /*2020*/  BRA `(.L_x_289) ;  /* 0x0000000000147947 */ /* 0x000fec0003800000 */
.L_x_283:
[----:B------:R-:W-:Y:S01]  /*2030*/  LOP3.LUT R0, R24, 0x80000000, R29, 0x48, !PT ;  /* 0x8000000018007812 */ /* 0x000fe200078e481d */
[----:B------:R-:W-:Y:S06]  /*2040*/  BRA `(.L_x_289) ;  /* 0x00000000000c7947 */ /* 0x000fec0003800000 */
.L_x_282:
[----:B------:R-:W0:Y:S01]  /*2050*/  MUFU.RSQ R0, -QNAN ;  /* 0xffc0000000007908 */ /* 0x000e220000001400 */
[----:B------:R-:W-:Y:S05]  /*2060*/  BRA `(.L_x_289) ;  /* 0x0000000000047947 */ /* 0x000fea0003800000 */
.L_x_281:
[----:B------:R-:W-:-:S07]  /*2070*/  FADD.FTZ R0, R29, R5 ;  /* 0x000000051d007221 */ /* 0x000fce0000010000 */
.L_x_289:
[----:B------:R-:W-:Y:S05]  /*2080*/  BSYNC.RECONVERGENT B0 ;  /* 0x0000000000007941 */ /* 0x000fea0003800200 */
.L_x_279:
[----:B------:R-:W-:Y:S01]  /*2090*/  HFMA2 R23, -RZ, RZ, 0, 0 ;  /* 0x00000000ff177431 */ /* 0x000fe200000001ff */
[----:B------:R-:W-:-:S04]  /*20a0*/  MOV R22, R2 ;  /* 0x0000000200167202 */ /* 0x000fc80000000f00 */
[----:B0-----:R-:W-:Y:S05]  /*20b0*/  RET.REL.NODEC R22 `(_Z26facet2facet_conv3d_forwardiiiiPKiPKfS2_S2_Pf) ;  /* 0xffffffdc16d07950 */ /* 0x001fea0003c3ffff */
.L_x_290:
        /* <DEDUP_REMOVED lines=12> */
.L_x_296:


//--------------------- .nv.shared._Z28facet2vertex_filter_backwardiiiiPKiS0_S0_PKfS2_S2_Pfii --------------------------
	.section	.nv.shared._Z28facet2vertex_filter_backwardiiiiPKiS0_S0_PKfS2_S2_Pfii,"aw",@nobits
	.sectionflags	@""
	.align	16
	.zero		1024


//--------------------- .nv.shared.reserved.0     --------------------------
	.section	.nv.shared.reserved.0,"aw",@nobits
	.weak		__nv_reservedSMEM_offset_0_alias
	.size		__nv_reservedSMEM_offset_0_alias, 0, 64
	.other		__nv_reservedSMEM_offset_0_alias,@"STO_CUDA_RESERVED_SHARED STV_DEFAULT"
__nv_reservedSMEM_offset_0_alias:
	.zero		0
	.zero		64


//--------------------- .nv.shared._Z27facet2vertex_input_backwardiiiiPKiS0_S0_PKfS2_S2_Pf --------------------------
	.section	.nv.shared._Z27facet2vertex_input_backwardiiiiPKiS0_S0_PKfS2_S2_Pf,"aw",@nobits
	.sectionflags	@""
	.align	16
	.zero		1024


//--------------------- .nv.shared._Z27facet2vertex_conv3d_forwardiiiiPKiS0_S0_PKfS2_S2_Pf --------------------------
	.section	.nv.shared._Z27facet2vertex_conv3d_forwardiiiiPKiS0_S0_PKfS2_S2_Pf,"aw",@nobits
	.sectionflags	@""
	.align	16
	.zero		1024


//--------------------- .nv.shared._Z28vertex2facet_filter_backwardiiiPKiPKfS2_Pfii --------------------------
	.section	.nv.shared._Z28vertex2facet_filter_backwardiiiPKiPKfS2_Pfii,"aw",@nobits
	.sectionflags	@""
	.align	16
	.zero		1024


//--------------------- .nv.shared._Z27vertex2facet_input_backwardiiiPKiPKfS2_Pf --------------------------
	.section	.nv.shared._Z27vertex2facet_input_backwardiiiPKiPKfS2_Pf,"aw",@nobits
	.sectionflags	@""
	.align	16
	.zero		1024


//--------------------- .nv.shared._Z27vertex2facet_conv3d_forwardiiiPKiPKfS2_Pf --------------------------
	.section	.nv.shared._Z27vertex2facet_conv3d_forwardiiiPKiPKfS2_Pf,"aw",@nobits
	.sectionflags	@""
	.align	16
	.zero		1024


//--------------------- .nv.shared._Z27facet2facet_filter_backwardiiiiPKiPKfS2_S2_Pfii --------------------------
	.section	.nv.shared._Z27facet2facet_filter_backwardiiiiPKiPKfS2_S2_Pfii,"aw",@nobits
	.sectionflags	@""
	.align	16
	.zero		1024


//--------------------- .nv.shared._Z26facet2facet_input_backwardiiiiPKiPKfS2_S2_Pf --------------------------
	.section	.nv.shared._Z26facet2facet_input_backwardiiiiPKiPKfS2_S2_Pf,"aw",@nobits
	.sectionflags	@""
	.align	16
	.zero		1024


//--------------------- .nv.shared._Z26facet2facet_conv3d_forwardiiiiPKiPKfS2_S2_Pf --------------------------
	.section	.nv.shared._Z26facet2facet_conv3d_forwardiiiiPKiPKfS2_S2_Pf,"aw",@nobits
	.sectionflags	@""
	.align	16
	.zero		1024


//--------------------- .nv.constant0._Z28facet2vertex_filter_backwardiiiiPKiS0_S0_PKfS2_S2_Pfii --------------------------
	.section	.nv.constant0._Z28facet2vertex_filter_backwardiiiiPKiS0_S0_PKfS2_S2_Pfii,"a",@progbits
	.sectionflags	@""
	.align	4
.nv.constant0._Z28facet2vertex_filter_backwardiiiiPKiS0_S0_PKfS2_S2_Pfii:
	.zero		976


//--------------------- .nv.constant0._Z27facet2vertex_input_backwardiiiiPKiS0_S0_PKfS2_S2_Pf --------------------------
	.section	.nv.constant0._Z27facet2vertex_input_backwardiiiiPKiS0_S0_PKfS2_S2_Pf,"a",@progbits
	.sectionflags	@""
	.align	4
.nv.constant0._Z27facet2vertex_input_backwardiiiiPKiS0_S0_PKfS2_S2_Pf:
	.zero		968


//--------------------- .nv.constant0._Z27facet2vertex_conv3d_forwardiiiiPKiS0_S0_PKfS2_S2_Pf --------------------------
	.section	.nv.constant0._Z27facet2vertex_conv3d_forwardiiiiPKiS0_S0_PKfS2_S2_Pf,"a",@progbits
	.sectionflags	@""
	.align	4
.nv.constant0._Z27facet2vertex_conv3d_forwardiiiiPKiS0_S0_PKfS2_S2_Pf:
	.zero		968


//--------------------- .nv.constant0._Z28vertex2facet_filter_backwardiiiPKiPKfS2_Pfii --------------------------
	.section	.nv.constant0._Z28vertex2facet_filter_backwardiiiPKiPKfS2_Pfii,"a",@progbits
	.sectionflags	@""
	.align	4
.nv.constant0._Z28vertex2facet_filter_backwardiiiPKiPKfS2_Pfii:
	.zero		952


//--------------------- .nv.constant0._Z27vertex2facet_input_backwardiiiPKiPKfS2_Pf --------------------------
	.section	.nv.constant0._Z27vertex2facet_input_backwardiiiPKiPKfS2_Pf,"a",@progbits
	.sectionflags	@""
	.align	4
.nv.constant0._Z27vertex2facet_input_backwardiiiPKiPKfS2_Pf:
	.zero		944


//--------------------- .nv.constant0._Z27vertex2facet_conv3d_forwardiiiPKiPKfS2_Pf --------------------------
	.section	.nv.constant0._Z27vertex2facet_conv3d_forwardiiiPKiPKfS2_Pf,"a",@progbits
	.sectionflags	@""
	.align	4
.nv.constant0._Z27vertex2facet_conv3d_forwardiiiPKiPKfS2_Pf:
	.zero		944


//--------------------- .nv.constant0._Z27facet2facet_filter_backwardiiiiPKiPKfS2_S2_Pfii --------------------------
	.section	.nv.constant0._Z27facet2facet_filter_backwardiiiiPKiPKfS2_S2_Pfii,"a",@progbits
	.sectionflags	@""
	.align	4
.nv.constant0._Z27facet2facet_filter_backwardiiiiPKiPKfS2_S2_Pfii:
	.zero		960


//--------------------- .nv.constant0._Z26facet2facet_input_backwardiiiiPKiPKfS2_S2_Pf --------------------------
	.section	.nv.constant0._Z26facet2facet_input_backwardiiiiPKiPKfS2_S2_Pf,"a",@progbits
	.sectionflags	@""
	.align	4
.nv.constant0._Z26facet2facet_input_backwardiiiiPKiPKfS2_S2_Pf:
	.zero		952


//--------------------- .nv.constant0._Z26facet2facet_conv3d_forwardiiiiPKiPKfS2_S2_Pf --------------------------
	.section	.nv.constant0._Z26facet2facet_conv3d_forwardiiiiPKiPKfS2_S2_Pf,"a",@progbits
	.sectionflags	@""
	.align	4
.nv.constant0._Z26facet2facet_conv3d_forwardiiiiPKiPKfS2_S2_Pf:
	.zero		952


//--------------------- SYMBOLS --------------------------

	.type		.nv.reservedSmem.offset0,@object
	.size		.nv.reservedSmem.offset0,0x4
	.type		.nv.reservedSmem.cap,@object
	.size		.nv.reservedSmem.cap,0x4
